	.target	sm_90a

	.elftype	@"ET_EXEC"


//--------------------- .note.nv.tkinfo           --------------------------
	.section	.note.nv.tkinfo,"",@"SHT_NOTE"
	.sectionflags	@"SHF_NOTE_NV_TKINFO"
	.tkinfo
        /*0018*/ 	.word	0x00000002
        /*0030*/ 	.string	""
        /*0030*/ 	.string	"ptxas"
        /*0030*/ 	.string	"Cuda compilation tools, release 13.0, V13.0.88"
        /*0030*/ 	.string	"Build cuda_13.0.r13.0/compiler.36424714_0"
        /*0030*/ 	.string	"-arch sm_90a -m 64 "



//--------------------- .note.nv.cuinfo           --------------------------
	.section	.note.nv.cuinfo,"",@"SHT_NOTE"
	.sectionflags	@"SHF_NOTE_NV_CUINFO"
        /*0018*/ 	.short	0x0002
        /*001a*/ 	.short	0x005a
        /*001c*/ 	.short	0x0082
	.zero		2


//--------------------- .nv.info                  --------------------------
	.section	.nv.info,"",@"SHT_CUDA_INFO"
	.align	4


	//----- nvinfo : EIATTR_REGCOUNT
	.align		4
        /*0000*/ 	.byte	0x04, 0x2f
        /*0002*/ 	.short	(.L_12 - .L_11)
	.align		4
.L_11:
        /*0004*/ 	.word	index@(_ZN7cutlass13device_kernelINS_4gemm6kernel13GemmUniversalIN4cute5tupleIJiiiiEEENS1_10collective13CollectiveMmaINS1_37MainloopSm90TmaGmmaWarpSpecializedFP8ILi3ENS5_IJNS4_1CILi1EEESB_SB_EEENS1_35KernelTmaWarpSpecializedCooperativeEEENS5_IJNSA_ILi384EEENSA_ILi128EEESG_EEENS_12float_e4m3_tENS5_IJlSB_lEEESI_SJ_NS4_8TiledMMAINS4_8MMA_AtomIJNS4_4SM904GMMA31MMA_64x128x32_F32E4M3E4M3_SS_TNILNSN_7ScaleInE1ELSP_1EEEEEENS4_6LayoutINS5_IJNSA_ILi2EEESB_SB_EEENS5_IJSB_NSA_ILi0EEESV_EEEEENS5_IJNS4_10UnderscoreESY_SY_EEEEENS4_13SM90_TMA_LOADENS4_14ComposedLayoutINS4_7SwizzleILi3ELi4ELi3EEENS4_18smem_ptr_flag_bitsILi8EEENSS_INS5_IJNSA_ILi8EEESG_EEENS5_IJSG_SB_EEEEEEEvNS4_8identityES11_S1B_vS1C_EENS_8epilogue10collective6detail29Sm90TmaWarpSpecializedAdapterINS1F_15DefaultEpilogueISI_SJ_SJ_NS1E_6thread17LinearCombinationISI_Li1EffLNS1J_9ScaleType4KindE0ELNS_15FloatRoundStyleE2ESI_EENS1_15EpilogueDefaultEEEEEvvEEEEvNT_6ParamsE)
        /*0008*/ 	.word	0x000000a8


	//----- nvinfo : EIATTR_FRAME_SIZE
	.align		4
.L_12:
        /*000c*/ 	.byte	0x04, 0x11
        /*000e*/ 	.short	(.L_14 - .L_13)
	.align		4
.L_13:
        /*0010*/ 	.word	index@(_ZN7cutlass13device_kernelINS_4gemm6kernel13GemmUniversalIN4cute5tupleIJiiiiEEENS1_10collective13CollectiveMmaINS1_37MainloopSm90TmaGmmaWarpSpecializedFP8ILi3ENS5_IJNS4_1CILi1EEESB_SB_EEENS1_35KernelTmaWarpSpecializedCooperativeEEENS5_IJNSA_ILi384EEENSA_ILi128EEESG_EEENS_12float_e4m3_tENS5_IJlSB_lEEESI_SJ_NS4_8TiledMMAINS4_8MMA_AtomIJNS4_4SM904GMMA31MMA_64x128x32_F32E4M3E4M3_SS_TNILNSN_7ScaleInE1ELSP_1EEEEEENS4_6LayoutINS5_IJNSA_ILi2EEESB_SB_EEENS5_IJSB_NSA_ILi0EEESV_EEEEENS5_IJNS4_10UnderscoreESY_SY_EEEEENS4_13SM90_TMA_LOADENS4_14ComposedLayoutINS4_7SwizzleILi3ELi4ELi3EEENS4_18smem_ptr_flag_bitsILi8EEENSS_INS5_IJNSA_ILi8EEESG_EEENS5_IJSG_SB_EEEEEEEvNS4_8identityES11_S1B_vS1C_EENS_8epilogue10collective6detail29Sm90TmaWarpSpecializedAdapterINS1F_15DefaultEpilogueISI_SJ_SJ_NS1E_6thread17LinearCombinationISI_Li1EffLNS1J_9ScaleType4KindE0ELNS_15FloatRoundStyleE2ESI_EENS1_15EpilogueDefaultEEEEEvvEEEEvNT_6ParamsE)
        /*0014*/ 	.word	0x00000320


	//----- nvinfo : EIATTR_MIN_STACK_SIZE
	.align		4
.L_14:
        /*0018*/ 	.byte	0x04, 0x12
        /*001a*/ 	.short	(.L_16 - .L_15)
	.align		4
.L_15:
        /*001c*/ 	.word	index@(_ZN7cutlass13device_kernelINS_4gemm6kernel13GemmUniversalIN4cute5tupleIJiiiiEEENS1_10collective13CollectiveMmaINS1_37MainloopSm90TmaGmmaWarpSpecializedFP8ILi3ENS5_IJNS4_1CILi1EEESB_SB_EEENS1_35KernelTmaWarpSpecializedCooperativeEEENS5_IJNSA_ILi384EEENSA_ILi128EEESG_EEENS_12float_e4m3_tENS5_IJlSB_lEEESI_SJ_NS4_8TiledMMAINS4_8MMA_AtomIJNS4_4SM904GMMA31MMA_64x128x32_F32E4M3E4M3_SS_TNILNSN_7ScaleInE1ELSP_1EEEEEENS4_6LayoutINS5_IJNSA_ILi2EEESB_SB_EEENS5_IJSB_NSA_ILi0EEESV_EEEEENS5_IJNS4_10UnderscoreESY_SY_EEEEENS4_13SM90_TMA_LOADENS4_14ComposedLayoutINS4_7SwizzleILi3ELi4ELi3EEENS4_18smem_ptr_flag_bitsILi8EEENSS_INS5_IJNSA_ILi8EEESG_EEENS5_IJSG_SB_EEEEEEEvNS4_8identityES11_S1B_vS1C_EENS_8epilogue10collective6detail29Sm90TmaWarpSpecializedAdapterINS1F_15DefaultEpilogueISI_SJ_SJ_NS1E_6thread17LinearCombinationISI_Li1EffLNS1J_9ScaleType4KindE0ELNS_15FloatRoundStyleE2ESI_EENS1_15EpilogueDefaultEEEEEvvEEEEvNT_6ParamsE)
        /*0020*/ 	.word	0x00000320
.L_16:


//--------------------- .nv.compat                --------------------------
	.section	.nv.compat,"",@"SHT_CUDA_COMPAT_INFO"
	.align	4
        /*0000*/ 	.byte	0x02, 0x09, 0x01, 0x00, 0x02, 0x02, 0x04, 0x00, 0x02, 0x05, 0x05, 0x00, 0x03, 0x07, 0x01, 0x01
        /*0010*/ 	.byte	0x02, 0x03, 0x01, 0x00, 0x02, 0x06, 0x01, 0x00, 0x04, 0x0b, 0x08, 0x00, 0x00, 0x00, 0x00, 0x00
        /*0020*/ 	.byte	0x00, 0x00, 0x00, 0x00


//--------------------- .nv.info._ZN7cutlass13device_kernelINS_4gemm6kernel13GemmUniversalIN4cute5tupleIJiiiiEEENS1_10collective13CollectiveMmaINS1_37MainloopSm90TmaGmmaWarpSpecializedFP8ILi3ENS5_IJNS4_1CILi1EEESB_SB_EEENS1_35KernelTmaWarpSpecializedCooperativeEEENS5_IJNSA_ILi384EEENSA_ILi128EEESG_EEENS_12float_e4m3_tENS5_IJlSB_lEEESI_SJ_NS4_8TiledMMAINS4_8MMA_AtomIJNS4_4SM904GMMA31MMA_64x128x32_F32E4M3E4M3_SS_TNILNSN_7ScaleInE1ELSP_1EEEEEENS4_6LayoutINS5_IJNSA_ILi2EEESB_SB_EEENS5_IJSB_NSA_ILi0EEESV_EEEEENS5_IJNS4_10UnderscoreESY_SY_EEEEENS4_13SM90_TMA_LOADENS4_14ComposedLayoutINS4_7SwizzleILi3ELi4ELi3EEENS4_18smem_ptr_flag_bitsILi8EEENSS_INS5_IJNSA_ILi8EEESG_EEENS5_IJSG_SB_EEEEEEEvNS4_8identityES11_S1B_vS1C_EENS_8epilogue10collective6detail29Sm90TmaWarpSpecializedAdapterINS1F_15DefaultEpilogueISI_SJ_SJ_NS1E_6thread17LinearCombinationISI_Li1EffLNS1J_9ScaleType4KindE0ELNS_15FloatRoundStyleE2ESI_EENS1_15EpilogueDefaultEEEEEvvEEEEvNT_6ParamsE --------------------------
	.section	.nv.info._ZN7cutlass13device_kernelINS_4gemm6kernel13GemmUniversalIN4cute5tupleIJiiiiEEENS1_10collective13CollectiveMmaINS1_37MainloopSm90TmaGmmaWarpSpecializedFP8ILi3ENS5_IJNS4_1CILi1EEESB_SB_EEENS1_35KernelTmaWarpSpecializedCooperativeEEENS5_IJNSA_ILi384EEENSA_ILi128EEESG_EEENS_12float_e4m3_tENS5_IJlSB_lEEESI_SJ_NS4_8TiledMMAINS4_8MMA_AtomIJNS4_4SM904GMMA31MMA_64x128x32_F32E4M3E4M3_SS_TNILNSN_7ScaleInE1ELSP_1EEEEEENS4_6LayoutINS5_IJNSA_ILi2EEESB_SB_EEENS5_IJSB_NSA_ILi0EEESV_EEEEENS5_IJNS4_10UnderscoreESY_SY_EEEEENS4_13SM90_TMA_LOADENS4_14ComposedLayoutINS4_7SwizzleILi3ELi4ELi3EEENS4_18smem_ptr_flag_bitsILi8EEENSS_INS5_IJNSA_ILi8EEESG_EEENS5_IJSG_SB_EEEEEEEvNS4_8identityES11_S1B_vS1C_EENS_8epilogue10collective6detail29Sm90TmaWarpSpecializedAdapterINS1F_15DefaultEpilogueISI_SJ_SJ_NS1E_6thread17LinearCombinationISI_Li1EffLNS1J_9ScaleType4KindE0ELNS_15FloatRoundStyleE2ESI_EENS1_15EpilogueDefaultEEEEEvvEEEEvNT_6ParamsE,"",@"SHT_CUDA_INFO"
	.sectionflags	@""
	.align	4


	//----- nvinfo : EIATTR_CUDA_API_VERSION
	.align		4
        /*0000*/ 	.byte	0x04, 0x37
        /*0002*/ 	.short	(.L_18 - .L_17)
.L_17:
        /*0004*/ 	.word	0x00000082


	//----- nvinfo : EIATTR_KPARAM_INFO
	.align		4
.L_18:
        /*0008*/ 	.byte	0x04, 0x17
        /*000a*/ 	.short	(.L_20 - .L_19)
.L_19:
        /*000c*/ 	.word	0x00000000
        /*0010*/ 	.short	0x0000
        /*0012*/ 	.short	0x0070
        /*0014*/ 	.byte	0x00, 0xf0, 0x01, 0x10


	//----- nvinfo : EIATTR_SPARSE_MMA_MASK
	.align		4
.L_20:
        /*0018*/ 	.byte	0x03, 0x50
        /*001a*/ 	.short	0x0000


	//----- nvinfo : EIATTR_MAXREG_COUNT
	.align		4
        /*001c*/ 	.byte	0x03, 0x1b
        /*001e*/ 	.short	0x00a8


	//----- nvinfo : EIATTR_NUM_BARRIERS
	.align		4
        /*0020*/ 	.byte	0x02, 0x4c
        /*0022*/ 	.byte	0x01
	.zero		1


	//----- nvinfo : EIATTR_ANNOTATIONS
	.align		4
        /*0024*/ 	.byte	0x04, 0x55
        /*0026*/ 	.short	(.L_22 - .L_21)


	//   ....[0]....
.L_21:
        /*0028*/ 	.word	0x00000001
        /*002c*/ 	.byte	0x90, 0x05, 0x00, 0x00, 0x01, 0x00, 0x00, 0x00, 0xb0, 0x05, 0x00, 0x00, 0x01, 0x00, 0x00, 0x00
        /* <DEDUP_REMOVED lines=800> */
        /*323c*/ 	.byte	0x70, 0xec, 0x01, 0x00


	//----- nvinfo : EIATTR_MERCURY_ISA_VERSION
	.align		4
.L_22:
        /*3240*/ 	.byte	0x03, 0x5f
        /*3242*/ 	.short	0x0101


	//----- nvinfo : EIATTR_INT_WARP_WIDE_INSTR_OFFSETS
	.align		4
        /*3244*/ 	.byte	0x04, 0x31
        /*3246*/ 	.short	(.L_24 - .L_23)


	//   ....[0]....
.L_23:
        /*3248*/ 	.word	0x00000470


	//   ....[1]....
        /*324c*/ 	.word	0x00000490


	//   ....[2]....
        /*3250*/ 	.word	0x000005a0


	//----- nvinfo : EIATTR_COOP_GROUP_MASK_REGIDS
	.align		4
.L_24:
        /*3254*/ 	.byte	0x04, 0x29
        /*3256*/ 	.short	(.L_26 - .L_25)


	//   ....[0]....
.L_25:
        /*3258*/ 	.word	0xffffffff


	//   ....[1]....
        /*325c*/ 	.word	0xffffffff


	//   ....[2]....
        /*3260*/ 	.word	0xffffffff


	//   ....[3]....
        /*3264*/ 	.word	0xffffffff


	//   ....[4]....
        /*3268*/ 	.word	0xffffffff


	//----- nvinfo : EIATTR_COOP_GROUP_INSTR_OFFSETS
	.align		4
.L_26:
        /*326c*/ 	.byte	0x04, 0x28
        /*326e*/ 	.short	(.L_28 - .L_27)


	//   ....[0]....
.L_27:
        /*3270*/ 	.word	0x00000070


	//   ....[1]....
        /*3274*/ 	.word	0x00000080


	//   ....[2]....
        /*3278*/ 	.word	0x000001a0


	//   ....[3]....
        /*327c*/ 	.word	0x000003a0


	//   ....[4]....
        /*3280*/ 	.word	0x00001fb0


	//----- nvinfo : EIATTR_REG_RECONFIG
	.align		4
.L_28:
        /*3284*/ 	.byte	0x01, 0x54
	.zero		2


	//----- nvinfo : EIATTR_MBARRIER_INSTR_OFFSETS
	.align		4
        /*3288*/ 	.byte	0x04, 0x39
        /*328a*/ 	.short	(.L_30 - .L_29)


	//   ....[0]....
.L_29:
        /*328c*/ 	.word	0x00000320
        /*3290*/ 	.word	0x000000ff
        /*3294*/ 	.word	0x00000000
        /*3298*/ 	.short	0x0100
        /*329a*/ 	.byte	0x0a
	.zero		1


	//   ....[1]....
        /*329c*/ 	.word	0x00000330
        /*32a0*/ 	.word	0x000000ff
        /*32a4*/ 	.word	0x00000018
        /*32a8*/ 	.short	0x0100
        /*32aa*/ 	.byte	0x0a
	.zero		1


	//   ....[2]....
        /*32ac*/ 	.word	0x00000340
        /*32b0*/ 	.word	0x000000ff
        /*32b4*/ 	.word	0x00000008
        /*32b8*/ 	.short	0x0100
        /*32ba*/ 	.byte	0x0a
	.zero		1


	//   ....[3]....
        /*32bc*/ 	.word	0x00000350
        /*32c0*/ 	.word	0x000000ff
        /*32c4*/ 	.word	0x00000020
        /*32c8*/ 	.short	0x0100
        /*32ca*/ 	.byte	0x0a
	.zero		1


	//   ....[4]....
        /*32cc*/ 	.word	0x00000360
        /*32d0*/ 	.word	0x000000ff
        /*32d4*/ 	.word	0x00000010
        /*32d8*/ 	.short	0x0100
        /*32da*/ 	.byte	0x0a
	.zero		1


	//   ....[5]....
        /*32dc*/ 	.word	0x00000370
        /*32e0*/ 	.word	0x000000ff
        /*32e4*/ 	.word	0x00000028
        /*32e8*/ 	.short	0x0100
        /*32ea*/ 	.byte	0x0a
	.zero		1


	//   ....[6]....
        /*32ec*/ 	.word	0x000005d0
        /*32f0*/ 	.word	0x000000ff
        /*32f4*/ 	.word	0x00000040
        /*32f8*/ 	.short	0x0100
        /*32fa*/ 	.byte	0x08
	.zero		1


	//   ....[7]....
        /*32fc*/ 	.word	0x000005e0
        /*3300*/ 	.word	0x000000ff
        /*3304*/ 	.word	0x00000048
        /*3308*/ 	.short	0x0100
        /*330a*/ 	.byte	0x08
	.zero		1


	//   ....[8]....
        /*330c*/ 	.word	0x000023a0
        /*3310*/ 	.word	0x000000ff
        /*3314*/ 	.word	0x00000000
        /*3318*/ 	.short	0x010a
        /*331a*/ 	.byte	0x06
	.zero		1


	//   ....[9]....
        /*331c*/ 	.word	0x000023e0
        /*3320*/ 	.word	0x000000ff
        /*3324*/ 	.word	0x00000000
        /*3328*/ 	.short	0x010a
        /*332a*/ 	.byte	0x06
	.zero		1


	//   ....[10]....
        /*332c*/ 	.word	0x00004ac0
        /*3330*/ 	.word	0x000000ff
        /*3334*/ 	.word	0x00000000
        /*3338*/ 	.short	0x010a
        /*333a*/ 	.byte	0x15
	.zero		1


	//   ....[11]....
        /*333c*/ 	.word	0x00004b00
        /*3340*/ 	.word	0x000000ff
        /*3344*/ 	.word	0x00000000
        /*3348*/ 	.short	0x010a
        /*334a*/ 	.byte	0x15
	.zero		1


	//   ....[12]....
        /*334c*/ 	.word	0x00007220
        /*3350*/ 	.word	0x000000ff
        /*3354*/ 	.word	0x00000000
        /*3358*/ 	.short	0x0101
        /*335a*/ 	.byte	0x14
	.zero		1


	//   ....[13]....
        /*335c*/ 	.word	0x00009900
        /*3360*/ 	.word	0x000000ff
        /*3364*/ 	.word	0x00000000
        /*3368*/ 	.short	0x0101
        /*336a*/ 	.byte	0x06
	.zero		1


	//   ....[14]....
        /*336c*/ 	.word	0x0001df10
        /*3370*/ 	.word	0x0000000e
        /*3374*/ 	.word	0x00000018
        /*3378*/ 	.short	0x010a
        /*337a*/ 	.byte	0x3f
	.zero		1


	//   ....[15]....
        /*337c*/ 	.word	0x0001e2a0
        /*3380*/ 	.word	0x00000004
        /*3384*/ 	.word	0x00000048
        /*3388*/ 	.short	0x0101
        /*338a*/ 	.byte	0x3f
	.zero		1


	//   ....[16]....
        /*338c*/ 	.word	0x0001ea50
        /*3390*/ 	.word	0x00000007
        /*3394*/ 	.word	0x00000000
        /*3398*/ 	.short	0x010a
        /*339a*/ 	.byte	0x3f
	.zero		1


	//   ....[17]....
        /*339c*/ 	.word	0x0001ead0
        /*33a0*/ 	.word	0x00000009
        /*33a4*/ 	.word	0x00000000
        /*33a8*/ 	.short	0x010a
        /*33aa*/ 	.byte	0x3f
	.zero		1


	//   ....[18]....
        /*33ac*/ 	.word	0x0001eb60
        /*33b0*/ 	.word	0x00000003
        /*33b4*/ 	.word	0x00000000
        /*33b8*/ 	.short	0x010a
        /*33ba*/ 	.byte	0x3f
	.zero		1


	//   ....[19]....
        /*33bc*/ 	.word	0x0001ebd0
        /*33c0*/ 	.word	0x00000009
        /*33c4*/ 	.word	0x00000000
        /*33c8*/ 	.short	0x010a
        /*33ca*/ 	.byte	0x3f
	.zero		1


	//   ....[20]....
        /*33cc*/ 	.word	0x0001ec40
        /*33d0*/ 	.word	0x00000000
        /*33d4*/ 	.word	0x00000000
        /*33d8*/ 	.short	0x010a
        /*33da*/ 	.byte	0x3f
	.zero		1


	//   ....[21]....
        /*33dc*/ 	.word	0x0001ed20
        /*33e0*/ 	.word	0x0000000e
        /*33e4*/ 	.word	0x00000018
        /*33e8*/ 	.short	0x010a
        /*33ea*/ 	.byte	0x3f
	.zero		1


	//   ....[22]....
        /*33ec*/ 	.word	0x0001ee00
        /*33f0*/ 	.word	0x00000007
        /*33f4*/ 	.word	0x00000000
        /*33f8*/ 	.short	0x010a
        /*33fa*/ 	.byte	0x3f
	.zero		1


	//   ....[23]....
        /*33fc*/ 	.word	0x0001ee50
        /*3400*/ 	.word	0x00000009
        /*3404*/ 	.word	0x00000000
        /*3408*/ 	.short	0x010a
        /*340a*/ 	.byte	0x3f
	.zero		1


	//----- nvinfo : EIATTR_NUM_MBARRIERS
	.align		4
.L_30:
        /*340c*/ 	.byte	0x03, 0x38
        /*340e*/ 	.short	0x0008


	//----- nvinfo : EIATTR_EXIT_INSTR_OFFSETS
	.align		4
        /*3410*/ 	.byte	0x04, 0x1c
        /*3412*/ 	.short	(.L_32 - .L_31)


	//   ....[0]....
.L_31:
        /*3414*/ 	.word	0x00000640


	//   ....[1]....
        /*3418*/ 	.word	0x00000fa0


	//   ....[2]....
        /*341c*/ 	.word	0x0001d510


	//   ....[3]....
        /*3420*/ 	.word	0x0001dba0


	//   ....[4]....
        /*3424*/ 	.word	0x0001ebb0


	//----- nvinfo : EIATTR_MAX_THREADS
	.align		4
.L_32:
        /*3428*/ 	.byte	0x04, 0x05
        /*342a*/ 	.short	(.L_34 - .L_33)
.L_33:
        /*342c*/ 	.word	0x00000180
        /*3430*/ 	.word	0x00000001
        /*3434*/ 	.word	0x00000001


	//----- nvinfo : EIATTR_CRS_STACK_SIZE
	.align		4
.L_34:
        /*3438*/ 	.byte	0x04, 0x1e
        /*343a*/ 	.short	(.L_36 - .L_35)
.L_35:
        /*343c*/ 	.word	0x00000000


	//----- nvinfo : EIATTR_CBANK_PARAM_SIZE
	.align		4
.L_36:
        /*3440*/ 	.byte	0x03, 0x19
        /*3442*/ 	.short	0x0470


	//----- nvinfo : EIATTR_PARAM_CBANK
	.align		4
        /*3444*/ 	.byte	0x04, 0x0a
        /*3446*/ 	.short	(.L_38 - .L_37)
	.align		4
.L_37:
        /*3448*/ 	.word	index@(.nv.constant0._ZN7cutlass13device_kernelINS_4gemm6kernel13GemmUniversalIN4cute5tupleIJiiiiEEENS1_10collective13CollectiveMmaINS1_37MainloopSm90TmaGmmaWarpSpecializedFP8ILi3ENS5_IJNS4_1CILi1EEESB_SB_EEENS1_35KernelTmaWarpSpecializedCooperativeEEENS5_IJNSA_ILi384EEENSA_ILi128EEESG_EEENS_12float_e4m3_tENS5_IJlSB_lEEESI_SJ_NS4_8TiledMMAINS4_8MMA_AtomIJNS4_4SM904GMMA31MMA_64x128x32_F32E4M3E4M3_SS_TNILNSN_7ScaleInE1ELSP_1EEEEEENS4_6LayoutINS5_IJNSA_ILi2EEESB_SB_EEENS5_IJSB_NSA_ILi0EEESV_EEEEENS5_IJNS4_10UnderscoreESY_SY_EEEEENS4_13SM90_TMA_LOADENS4_14ComposedLayoutINS4_7SwizzleILi3ELi4ELi3EEENS4_18smem_ptr_flag_bitsILi8EEENSS_INS5_IJNSA_ILi8EEESG_EEENS5_IJSG_SB_EEEEEEEvNS4_8identityES11_S1B_vS1C_EENS_8epilogue10collective6detail29Sm90TmaWarpSpecializedAdapterINS1F_15DefaultEpilogueISI_SJ_SJ_NS1E_6thread17LinearCombinationISI_Li1EffLNS1J_9ScaleType4KindE0ELNS_15FloatRoundStyleE2ESI_EENS1_15EpilogueDefaultEEEEEvvEEEEvNT_6ParamsE)
        /*344c*/ 	.short	0x0210
        /*344e*/ 	.short	0x0470


	//----- nvinfo : EIATTR_SW_WAR
	.align		4
.L_38:
        /*3450*/ 	.byte	0x04, 0x36
        /*3452*/ 	.short	(.L_40 - .L_39)
.L_39:
        /*3454*/ 	.word	0x00000008
.L_40:


//--------------------- .nv.callgraph             --------------------------
	.section	.nv.callgraph,"",@"SHT_CUDA_CALLGRAPH"
	.align	4
	.sectionentsize	8
	.align		4
        /*0000*/ 	.word	0x00000000
	.align		4
        /*0004*/ 	.word	0xffffffff
	.align		4
        /*0008*/ 	.word	0x00000000
	.align		4
        /*000c*/ 	.word	0xfffffffe
	.align		4
        /*0010*/ 	.word	0x00000000
	.align		4
        /*0014*/ 	.word	0xfffffffd
	.align		4
        /*0018*/ 	.word	0x00000000
	.align		4
        /*001c*/ 	.word	0xfffffffc


//--------------------- .nv.constant4             --------------------------
	.section	.nv.constant4,"a",@progbits
	.align	8
	.align		8
.nv.constant4:
        /*0000*/ 	.dword	_ZN40_INTERNAL_2ae35c19_4_k_cu_d4070335_165624cuda3std3__45__cpo5beginE
	.align		8
        /*0008*/ 	.dword	_ZN40_INTERNAL_2ae35c19_4_k_cu_d4070335_165624cuda3std3__45__cpo3endE
	.align		8
        /*0010*/ 	.dword	_ZN40_INTERNAL_2ae35c19_4_k_cu_d4070335_165624cuda3std3__45__cpo6cbeginE
	.align		8
        /*0018*/ 	.dword	_ZN40_INTERNAL_2ae35c19_4_k_cu_d4070335_165624cuda3std3__45__cpo4cendE
	.align		8
        /*0020*/ 	.dword	_ZN40_INTERNAL_2ae35c19_4_k_cu_d4070335_165624cuda3std3__442_GLOBAL__N__2ae35c19_4_k_cu_d4070335_165626ignoreE
	.align		8
        /*0028*/ 	.dword	_ZN40_INTERNAL_2ae35c19_4_k_cu_d4070335_165624cuda3std3__419piecewise_constructE
	.align		8
        /*0030*/ 	.dword	_ZN40_INTERNAL_2ae35c19_4_k_cu_d4070335_165624cuda3std3__48in_placeE
	.align		8
        /*0038*/ 	.dword	_ZN40_INTERNAL_2ae35c19_4_k_cu_d4070335_165624cuda3std6ranges3__45__cpo4swapE
	.align		8
        /*0040*/ 	.dword	_ZN40_INTERNAL_2ae35c19_4_k_cu_d4070335_165624cuda3std6ranges3__45__cpo9iter_moveE
	.align		8
        /*0048*/ 	.dword	_ZN40_INTERNAL_2ae35c19_4_k_cu_d4070335_165624cute7productE
	.align		8
        /*0050*/ 	.dword	_ZN40_INTERNAL_2ae35c19_4_k_cu_d4070335_165624cute1_E


//--------------------- .text._ZN7cutlass13device_kernelINS_4gemm6kernel13GemmUniversalIN4cute5tupleIJiiiiEEENS1_10collective13CollectiveMmaINS1_37MainloopSm90TmaGmmaWarpSpecializedFP8ILi3ENS5_IJNS4_1CILi1EEESB_SB_EEENS1_35KernelTmaWarpSpecializedCooperativeEEENS5_IJNSA_ILi384EEENSA_ILi128EEESG_EEENS_12float_e4m3_tENS5_IJlSB_lEEESI_SJ_NS4_8TiledMMAINS4_8MMA_AtomIJNS4_4SM904GMMA31MMA_64x128x32_F32E4M3E4M3_SS_TNILNSN_7ScaleInE1ELSP_1EEEEEENS4_6LayoutINS5_IJNSA_ILi2EEESB_SB_EEENS5_IJSB_NSA_ILi0EEESV_EEEEENS5_IJNS4_10UnderscoreESY_SY_EEEEENS4_13SM90_TMA_LOADENS4_14ComposedLayoutINS4_7SwizzleILi3ELi4ELi3EEENS4_18smem_ptr_flag_bitsILi8EEENSS_INS5_IJNSA_ILi8EEESG_EEENS5_IJSG_SB_EEEEEEEvNS4_8identityES11_S1B_vS1C_EENS_8epilogue10collective6detail29Sm90TmaWarpSpecializedAdapterINS1F_15DefaultEpilogueISI_SJ_SJ_NS1E_6thread17LinearCombinationISI_Li1EffLNS1J_9ScaleType4KindE0ELNS_15FloatRoundStyleE2ESI_EENS1_15EpilogueDefaultEEEEEvvEEEEvNT_6ParamsE --------------------------
	.section	.text._ZN7cutlass13device_kernelINS_4gemm6kernel13GemmUniversalIN4cute5tupleIJiiiiEEENS1_10collective13CollectiveMmaINS1_37MainloopSm90TmaGmmaWarpSpecializedFP8ILi3ENS5_IJNS4_1CILi1EEESB_SB_EEENS1_35KernelTmaWarpSpecializedCooperativeEEENS5_IJNSA_ILi384EEENSA_ILi128EEESG_EEENS_12float_e4m3_tENS5_IJlSB_lEEESI_SJ_NS4_8TiledMMAINS4_8MMA_AtomIJNS4_4SM904GMMA31MMA_64x128x32_F32E4M3E4M3_SS_TNILNSN_7ScaleInE1ELSP_1EEEEEENS4_6LayoutINS5_IJNSA_ILi2EEESB_SB_EEENS5_IJSB_NSA_ILi0EEESV_EEEEENS5_IJNS4_10UnderscoreESY_SY_EEEEENS4_13SM90_TMA_LOADENS4_14ComposedLayoutINS4_7SwizzleILi3ELi4ELi3EEENS4_18smem_ptr_flag_bitsILi8EEENSS_INS5_IJNSA_ILi8EEESG_EEENS5_IJSG_SB_EEEEEEEvNS4_8identityES11_S1B_vS1C_EENS_8epilogue10collective6detail29Sm90TmaWarpSpecializedAdapterINS1F_15DefaultEpilogueISI_SJ_SJ_NS1E_6thread17LinearCombinationISI_Li1EffLNS1J_9ScaleType4KindE0ELNS_15FloatRoundStyleE2ESI_EENS1_15EpilogueDefaultEEEEEvvEEEEvNT_6ParamsE,"ax",@progbits
	.align	128
.text._ZN7cutlass13device_kernelINS_4gemm6kernel13GemmUniversalIN4cute5tupleIJiiiiEEENS1_10collective13CollectiveMmaINS1_37MainloopSm90TmaGmmaWarpSpecializedFP8ILi3ENS5_IJNS4_1CILi1EEESB_SB_EEENS1_35KernelTmaWarpSpecializedCooperativeEEENS5_IJNSA_ILi384EEENSA_ILi128EEESG_EEENS_12float_e4m3_tENS5_IJlSB_lEEESI_SJ_NS4_8TiledMMAINS4_8MMA_AtomIJNS4_4SM904GMMA31MMA_64x128x32_F32E4M3E4M3_SS_TNILNSN_7ScaleInE1ELSP_1EEEEEENS4_6LayoutINS5_IJNSA_ILi2EEESB_SB_EEENS5_IJSB_NSA_ILi0EEESV_EEEEENS5_IJNS4_10UnderscoreESY_SY_EEEEENS4_13SM90_TMA_LOADENS4_14ComposedLayoutINS4_7SwizzleILi3ELi4ELi3EEENS4_18smem_ptr_flag_bitsILi8EEENSS_INS5_IJNSA_ILi8EEESG_EEENS5_IJSG_SB_EEEEEEEvNS4_8identityES11_S1B_vS1C_EENS_8epilogue10collective6detail29Sm90TmaWarpSpecializedAdapterINS1F_15DefaultEpilogueISI_SJ_SJ_NS1E_6thread17LinearCombinationISI_Li1EffLNS1J_9ScaleType4KindE0ELNS_15FloatRoundStyleE2ESI_EENS1_15EpilogueDefaultEEEEEvvEEEEvNT_6ParamsE:
        .type           _ZN7cutlass13device_kernelINS_4gemm6kernel13GemmUniversalIN4cute5tupleIJiiiiEEENS1_10collective13CollectiveMmaINS1_37MainloopSm90TmaGmmaWarpSpecializedFP8ILi3ENS5_IJNS4_1CILi1EEESB_SB_EEENS1_35KernelTmaWarpSpecializedCooperativeEEENS5_IJNSA_ILi384EEENSA_ILi128EEESG_EEENS_12float_e4m3_tENS5_IJlSB_lEEESI_SJ_NS4_8TiledMMAINS4_8MMA_AtomIJNS4_4SM904GMMA31MMA_64x128x32_F32E4M3E4M3_SS_TNILNSN_7ScaleInE1ELSP_1EEEEEENS4_6LayoutINS5_IJNSA_ILi2EEESB_SB_EEENS5_IJSB_NSA_ILi0EEESV_EEEEENS5_IJNS4_10UnderscoreESY_SY_EEEEENS4_13SM90_TMA_LOADENS4_14ComposedLayoutINS4_7SwizzleILi3ELi4ELi3EEENS4_18smem_ptr_flag_bitsILi8EEENSS_INS5_IJNSA_ILi8EEESG_EEENS5_IJSG_SB_EEEEEEEvNS4_8identityES11_S1B_vS1C_EENS_8epilogue10collective6detail29Sm90TmaWarpSpecializedAdapterINS1F_15DefaultEpilogueISI_SJ_SJ_NS1E_6thread17LinearCombinationISI_Li1EffLNS1J_9ScaleType4KindE0ELNS_15FloatRoundStyleE2ESI_EENS1_15EpilogueDefaultEEEEEvvEEEEvNT_6ParamsE,@function
        .size           _ZN7cutlass13device_kernelINS_4gemm6kernel13GemmUniversalIN4cute5tupleIJiiiiEEENS1_10collective13CollectiveMmaINS1_37MainloopSm90TmaGmmaWarpSpecializedFP8ILi3ENS5_IJNS4_1CILi1EEESB_SB_EEENS1_35KernelTmaWarpSpecializedCooperativeEEENS5_IJNSA_ILi384EEENSA_ILi128EEESG_EEENS_12float_e4m3_tENS5_IJlSB_lEEESI_SJ_NS4_8TiledMMAINS4_8MMA_AtomIJNS4_4SM904GMMA31MMA_64x128x32_F32E4M3E4M3_SS_TNILNSN_7ScaleInE1ELSP_1EEEEEENS4_6LayoutINS5_IJNSA_ILi2EEESB_SB_EEENS5_IJSB_NSA_ILi0EEESV_EEEEENS5_IJNS4_10UnderscoreESY_SY_EEEEENS4_13SM90_TMA_LOADENS4_14ComposedLayoutINS4_7SwizzleILi3ELi4ELi3EEENS4_18smem_ptr_flag_bitsILi8EEENSS_INS5_IJNSA_ILi8EEESG_EEENS5_IJSG_SB_EEEEEEEvNS4_8identityES11_S1B_vS1C_EENS_8epilogue10collective6detail29Sm90TmaWarpSpecializedAdapterINS1F_15DefaultEpilogueISI_SJ_SJ_NS1E_6thread17LinearCombinationISI_Li1EffLNS1J_9ScaleType4KindE0ELNS_15FloatRoundStyleE2ESI_EENS1_15EpilogueDefaultEEEEEvvEEEEvNT_6ParamsE,(.L_x_73 - _ZN7cutlass13device_kernelINS_4gemm6kernel13GemmUniversalIN4cute5tupleIJiiiiEEENS1_10collective13CollectiveMmaINS1_37MainloopSm90TmaGmmaWarpSpecializedFP8ILi3ENS5_IJNS4_1CILi1EEESB_SB_EEENS1_35KernelTmaWarpSpecializedCooperativeEEENS5_IJNSA_ILi384EEENSA_ILi128EEESG_EEENS_12float_e4m3_tENS5_IJlSB_lEEESI_SJ_NS4_8TiledMMAINS4_8MMA_AtomIJNS4_4SM904GMMA31MMA_64x128x32_F32E4M3E4M3_SS_TNILNSN_7ScaleInE1ELSP_1EEEEEENS4_6LayoutINS5_IJNSA_ILi2EEESB_SB_EEENS5_IJSB_NSA_ILi0EEESV_EEEEENS5_IJNS4_10UnderscoreESY_SY_EEEEENS4_13SM90_TMA_LOADENS4_14ComposedLayoutINS4_7SwizzleILi3ELi4ELi3EEENS4_18smem_ptr_flag_bitsILi8EEENSS_INS5_IJNSA_ILi8EEESG_EEENS5_IJSG_SB_EEEEEEEvNS4_8identityES11_S1B_vS1C_EENS_8epilogue10collective6detail29Sm90TmaWarpSpecializedAdapterINS1F_15DefaultEpilogueISI_SJ_SJ_NS1E_6thread17LinearCombinationISI_Li1EffLNS1J_9ScaleType4KindE0ELNS_15FloatRoundStyleE2ESI_EENS1_15EpilogueDefaultEEEEEvvEEEEvNT_6ParamsE)
        .other          _ZN7cutlass13device_kernelINS_4gemm6kernel13GemmUniversalIN4cute5tupleIJiiiiEEENS1_10collective13CollectiveMmaINS1_37MainloopSm90TmaGmmaWarpSpecializedFP8ILi3ENS5_IJNS4_1CILi1EEESB_SB_EEENS1_35KernelTmaWarpSpecializedCooperativeEEENS5_IJNSA_ILi384EEENSA_ILi128EEESG_EEENS_12float_e4m3_tENS5_IJlSB_lEEESI_SJ_NS4_8TiledMMAINS4_8MMA_AtomIJNS4_4SM904GMMA31MMA_64x128x32_F32E4M3E4M3_SS_TNILNSN_7ScaleInE1ELSP_1EEEEEENS4_6LayoutINS5_IJNSA_ILi2EEESB_SB_EEENS5_IJSB_NSA_ILi0EEESV_EEEEENS5_IJNS4_10UnderscoreESY_SY_EEEEENS4_13SM90_TMA_LOADENS4_14ComposedLayoutINS4_7SwizzleILi3ELi4ELi3EEENS4_18smem_ptr_flag_bitsILi8EEENSS_INS5_IJNSA_ILi8EEESG_EEENS5_IJSG_SB_EEEEEEEvNS4_8identityES11_S1B_vS1C_EENS_8epilogue10collective6detail29Sm90TmaWarpSpecializedAdapterINS1F_15DefaultEpilogueISI_SJ_SJ_NS1E_6thread17LinearCombinationISI_Li1EffLNS1J_9ScaleType4KindE0ELNS_15FloatRoundStyleE2ESI_EENS1_15EpilogueDefaultEEEEEvvEEEEvNT_6ParamsE,@"STO_CUDA_ENTRY STV_DEFAULT"
_ZN7cutlass13device_kernelINS_4gemm6kernel13GemmUniversalIN4cute5tupleIJiiiiEEENS1_10collective13CollectiveMmaINS1_37MainloopSm90TmaGmmaWarpSpecializedFP8ILi3ENS5_IJNS4_1CILi1EEESB_SB_EEENS1_35KernelTmaWarpSpecializedCooperativeEEENS5_IJNSA_ILi384EEENSA_ILi128EEESG_EEENS_12float_e4m3_tENS5_IJlSB_lEEESI_SJ_NS4_8TiledMMAINS4_8MMA_AtomIJNS4_4SM904GMMA31MMA_64x128x32_F32E4M3E4M3_SS_TNILNSN_7ScaleInE1ELSP_1EEEEEENS4_6LayoutINS5_IJNSA_ILi2EEESB_SB_EEENS5_IJSB_NSA_ILi0EEESV_EEEEENS5_IJNS4_10UnderscoreESY_SY_EEEEENS4_13SM90_TMA_LOADENS4_14ComposedLayoutINS4_7SwizzleILi3ELi4ELi3EEENS4_18smem_ptr_flag_bitsILi8EEENSS_INS5_IJNSA_ILi8EEESG_EEENS5_IJSG_SB_EEEEEEEvNS4_8identityES11_S1B_vS1C_EENS_8epilogue10collective6detail29Sm90TmaWarpSpecializedAdapterINS1F_15DefaultEpilogueISI_SJ_SJ_NS1E_6thread17LinearCombinationISI_Li1EffLNS1J_9ScaleType4KindE0ELNS_15FloatRoundStyleE2ESI_EENS1_15EpilogueDefaultEEEEEvvEEEEvNT_6ParamsE:
[----:B------:R-:W0:Y:S02]  /*0000*/  LDC R1, c[0x0][0x28] ;  /* 0x00000a00ff017b82 */ /* 0x000e240000000800 */
[----:B0-----:R-:W-:Y:S01]  /*0010*/  VIADD R1, R1, 0xfffffce0 ;  /* 0xfffffce001017836 */ /* 0x001fe20000000000 */
[----:B------:R-:W0:Y:S01]  /*0020*/  S2R R2, SR_TID.X ;  /* 0x0000000000027919 */ /* 0x000e220000002100 */
[----:B------:R-:W-:Y:S01]  /*0030*/  ELECT P0, URZ, PT ;  /* 0x00000000003f782f */ /* 0x000fe20003800000 */
[----:B------:R-:W-:Y:S01]  /*0040*/  BSSY B0, `(.L_x_0) ;  /* 0x0000015000007945 */ /* 0x000fe20003800000 */
[--C-:B0-----:R-:W-:Y:S02]  /*0050*/  SHF.R.U32.HI R0, RZ, 0x5, R2.reuse ;  /* 0x00000005ff007819 */ /* 0x101fe40000011602 */
[----:B------:R-:W-:-:S03]  /*0060*/  SHF.R.U32.HI R2, RZ, 0x7, R2 ;  /* 0x00000007ff027819 */ /* 0x000fc60000011602 */
[----:B------:R-:W0:Y:S04]  /*0070*/  SHFL.IDX PT, R3, R0, RZ, 0x1f ;  /* 0x00001fff00037589 */ /* 0x000e2800000e0000 */
[----:B------:R-:W1:Y:S01]  /*0080*/  SHFL.IDX PT, R2, R2, RZ, 0x1f ;  /* 0x00001fff02027589 */ /* 0x000e6200000e0000 */
[----:B0-----:R-:W-:Y:S02]  /*0090*/  R2UR UR4, R3 ;  /* 0x00000000030472ca */ /* 0x001fe400000e0000 */
[----:B-1----:R-:W-:-:S11]  /*00a0*/  R2UR UR8, R2 ;  /* 0x00000000020872ca */ /* 0x002fd600000e0000 */
[----:B------:R-:W-:Y:S02]  /*00b0*/  USHF.R.S32.HI UR5, URZ, 0x1f, UR4 ;  /* 0x0000001f3f057899 */ /* 0x000fe40008011404 */
[----:B------:R-:W-:Y:S02]  /*00c0*/  ISETP.NE.OR P0, PT, RZ, UR4, !P0 ;  /* 0x00000004ff007c0c */ /* 0x000fe4000c705670 */
[----:B------:R-:W-:-:S04]  /*00d0*/  ULEA.HI UR5, UR5, UR4, URZ, 0x2 ;  /* 0x0000000405057291 */ /* 0x000fc8000f8f103f */
[----:B------:R-:W-:-:S04]  /*00e0*/  ULOP3.LUT UR5, UR5, 0xfffffffc, URZ, 0xc0, !UPT ;  /* 0xfffffffc05057892 */ /* 0x000fc8000f8ec03f */
[----:B------:R-:W-:-:S03]  /*00f0*/  UIADD3 UR6, UR4, -UR5, URZ ;  /* 0x8000000504067290 */ /* 0x000fc6000fffe03f */
[----:B------:R-:W-:Y:S09]  /*0100*/  @P0 BRA `(.L_x_1) ;  /* 0x0000000000200947 */ /* 0x000ff20003800000 */
[----:B------:R-:W-:Y:S02]  /*0110*/  ULDC.64 UR4, c[0x0][0x198] ;  /* 0x0000660000047ab9 */ /* 0x000fe40000000a00 */
[----:B------:R-:W-:Y:S02]  /*0120*/  UIADD3 UR10, UP0, UR4, 0xf0, URZ ;  /* 0x000000f0040a7890 */ /* 0x000fe4000ff1e03f */
[----:B------:R-:W-:Y:S02]  /*0130*/  UIADD3 UR4, UP1, UR4, 0x1f0, URZ ;  /* 0x000001f004047890 */ /* 0x000fe4000ff3e03f */
[----:B------:R-:W-:Y:S02]  /*0140*/  UIADD3.X UR11, URZ, UR5, URZ, UP0, !UPT ;  /* 0x000000053f0b7290 */ /* 0x000fe400087fe43f */
[----:B------:R-:W-:-:S07]  /*0150*/  UIADD3.X UR5, URZ, UR5, URZ, UP1, !UPT ;  /* 0x000000053f057290 */ /* 0x000fce0008ffe43f */
[----:B------:R0:W-:Y:S02]  /*0160*/  UTMACCTL.PF [UR10] ;  /* 0x000000000a0079b9 */ /* 0x0001e40008040000 */
[----:B------:R0:W-:Y:S02]  /*0170*/  UTMACCTL.PF [UR4] ;  /* 0x00000000040079b9 */ /* 0x0001e40008040000 */
[----:B0-----:R-:W-:Y:S01]  /*0180*/  NOP ;  /* 0x0000000000007918 */ /* 0x001fe20000000000 */
.L_x_1:
[----:B------:R-:W-:Y:S05]  /*0190*/  BSYNC B0 ;  /* 0x0000000000007941 */ /* 0x000fea0003800000 */
.L_x_0:
[----:B------:R-:W0:Y:S01]  /*01a0*/  SHFL.IDX PT, R2, R0, RZ, 0x1f ;  /* 0x00001fff00027589 */ /* 0x000e2200000e0000 */
[----:B------:R-:W-:Y:S01]  /*01b0*/  UISETP.NE.AND UP0, UPT, UR6, 0x3, UPT ;  /* 0x000000030600788c */ /* 0x000fe2000bf05270 */
[----:B------:R-:W-:Y:S01]  /*01c0*/  ISETP.NE.AND P1, PT, RZ, UR8, PT ;  /* 0x00000008ff007c0c */ /* 0x000fe2000bf25270 */
[----:B------:R-:W-:Y:S02]  /*01d0*/  UIADD3 UR11, UR8, -0x1, URZ ;  /* 0xffffffff080b7890 */ /* 0x000fe4000fffe03f */
[----:B------:R-:W-:Y:S02]  /*01e0*/  UISETP.EQ.OR UP0, UPT, UR6, URZ, !UP0 ;  /* 0x0000003f0600728c */ /* 0x000fe4000c702670 */
[----:B------:R-:W-:Y:S02]  /*01f0*/  UISETP.GE.U32.AND UP1, UPT, UR11, 0x2, UPT ;  /* 0x000000020b00788c */ /* 0x000fe4000bf26070 */
[----:B------:R-:W-:-:S04]  /*0200*/  UISETP.EQ.AND UP0, UPT, UR8, URZ, UP0 ;  /* 0x0000003f0800728c */ /* 0x000fc80008702270 */
[----:B------:R-:W-:-:S04]  /*0210*/  USEL UR7, URZ, 0x1, !UP0 ;  /* 0x000000013f077887 */ /* 0x000fc8000c000000 */
[----:B------:R-:W-:Y:S01]  /*0220*/  USEL UR7, UR7, 0x2, UP1 ;  /* 0x0000000207077887 */ /* 0x000fe20008800000 */
[----:B0-----:R-:W-:-:S13]  /*0230*/  ISETP.NE.AND P0, PT, R2, RZ, PT ;  /* 0x000000ff0200720c */ /* 0x001fda0003f05270 */
[----:B------:R-:W-:Y:S05]  /*0240*/  @P0 BRA `(.L_x_2) ;  /* 0x0000000000500947 */ /* 0x000fea0003800000 */
[----:B------:R-:W0:Y:S01]  /*0250*/  S2UR UR10, SR_CgaCtaId ;  /* 0x00000000000a79c3 */ /* 0x000e220000008800 */
[----:B------:R-:W-:Y:S01]  /*0260*/  UMOV UR4, 0x400 ;  /* 0x0000040000047882 */ /* 0x000fe20000000000 */
[----:B------:R-:W-:Y:S01]  /*0270*/  UMOV UR5, 0x1 ;  /* 0x0000000100057882 */ /* 0x000fe20000000000 */
[----:B------:R-:W-:Y:S01]  /*0280*/  UMOV UR8, 0x100 ;  /* 0x0000010000087882 */ /* 0x000fe20000000000 */
[----:B------:R-:W-:Y:S01]  /*0290*/  ELECT P0, URZ, PT ;  /* 0x00000000003f782f */ /* 0x000fe20003800000 */
[----:B------:R-:W-:-:S04]  /*02a0*/  UIADD3 UR8, -UR8, 0x100000, URZ ;  /* 0x0010000008087890 */ /* 0x000fc8000fffe13f */
[----:B------:R-:W-:Y:S02]  /*02b0*/  USHF.L.U32 UR9, UR8, 0xb, URZ ;  /* 0x0000000b08097899 */ /* 0x000fe4000800063f */
[----:B------:R-:W-:Y:S02]  /*02c0*/  USHF.L.U32 UR8, UR8, 0x1, URZ ;  /* 0x0000000108087899 */ /* 0x000fe4000800063f */
[----:B0-----:R-:W-:Y:S02]  /*02d0*/  ULEA UR10, UR10, UR4, 0x18 ;  /* 0x000000040a0a7291 */ /* 0x001fe4000f8ec03f */
[----:B------:R-:W-:-:S04]  /*02e0*/  UIADD3 UR4, -UR5, 0x100000, URZ ;  /* 0x0010000005047890 */ /* 0x000fc8000fffe13f */
[----:B------:R-:W-:Y:S02]  /*02f0*/  USHF.L.U32 UR5, UR4, 0xb, URZ ;  /* 0x0000000b04057899 */ /* 0x000fe4000800063f */
[----:B------:R-:W-:Y:S01]  /*0300*/  USHF.L.U32 UR4, UR4, 0x1, URZ ;  /* 0x0000000104047899 */ /* 0x000fe2000800063f */
[----:B------:R-:W0:Y:S11]  /*0310*/  FENCE.VIEW.ASYNC.S ;  /* 0x00000000000073c6 */ /* 0x000e360000000000 */
[----:B0-----:R0:W1:Y:S01]  /*0320*/  SYNCS.EXCH.64 URZ, [UR10], UR4 ;  /* 0x000000040a3f75b2 */ /* 0x0010620008000100 */
[----:B------:R0:W2:Y:S01]  /*0330*/  SYNCS.EXCH.64 URZ, [UR10+0x18], UR8 ;  /* 0x000018080a3f75b2 */ /* 0x0000a20008000100 */
[----:B------:R0:W3:Y:S01]  /*0340*/  SYNCS.EXCH.64 URZ, [UR10+0x8], UR4 ;  /* 0x000008040a3f75b2 */ /* 0x0000e20008000100 */
[----:B------:R0:W4:Y:S01]  /*0350*/  SYNCS.EXCH.64 URZ, [UR10+0x20], UR8 ;  /* 0x000020080a3f75b2 */ /* 0x0001220008000100 */
[----:B------:R0:W0:Y:S01]  /*0360*/  SYNCS.EXCH.64 URZ, [UR10+0x10], UR4 ;  /* 0x000010040a3f75b2 */ /* 0x0000220008000100 */
[----:B------:R0:W0:Y:S01]  /*0370*/  SYNCS.EXCH.64 URZ, [UR10+0x28], UR8 ;  /* 0x000028080a3f75b2 */ /* 0x0000220008000100 */
[----:B------:R-:W-:Y:S01]  /*0380*/  NOP ;  /* 0x0000000000007918 */ /* 0x000fe20000000000 */
.L_x_2:
[----:B------:R-:W5:Y:S01]  /*0390*/  LDC R5, c[0x0][0x65c] ;  /* 0x00019700ff057b82 */ /* 0x000f620000000800 */
[----:B------:R0:W1:Y:S01]  /*03a0*/  SHFL.IDX PT, R2, R0, RZ, 0x1f ;  /* 0x00001fff00027589 */ /* 0x00006200000e0000 */
[----:B------:R-:W-:Y:S01]  /*03b0*/  ELECT P0, URZ, PT ;  /* 0x00000000003f782f */ /* 0x000fe20003800000 */
[----:B------:R-:W-:Y:S01]  /*03c0*/  IMAD.MOV.U32 R3, RZ, RZ, RZ ;  /* 0x000000ffff037224 */ /* 0x000fe200078e00ff */
[----:B0-----:R-:W-:Y:S01]  /*03d0*/  UMOV UR4, 0x20 ;  /* 0x0000002000047882 */ /* 0x001fe20000000000 */
[----:B------:R-:W0:Y:S01]  /*03e0*/  S2R R4, SR_CTAID.Y ;  /* 0x0000000000047919 */ /* 0x000e220000002600 */
[----:B------:R-:W-:Y:S01]  /*03f0*/  NOP ;  /* 0x0000000000007918 */ /* 0x000fe20000000000 */
[----:B------:R-:W-:Y:S01]  /*0400*/  NOP ;  /* 0x0000000000007918 */ /* 0x000fe20000000000 */
[----:B------:R-:W-:Y:S02]  /*0410*/  LOP3.LUT R0, R0, 0xffffefff, RZ, 0xc0, !PT ;  /* 0xffffefff00007812 */ /* 0x000fe400078ec0ff */
[----:B-----5:R-:W-:-:S02]  /*0420*/  ISETP.NE.AND P2, PT, R5, 0x1, PT ;  /* 0x000000010500780c */ /* 0x020fc40003f45270 */
[----:B-1----:R-:W-:Y:S02]  /*0430*/  ISETP.NE.OR P0, PT, R2, RZ, !P0 ;  /* 0x000000ff0200720c */ /* 0x002fe40004705670 */
[----:B------:R-:W1:Y:S09]  /*0440*/  S2R R2, SR_CTAID.X ;  /* 0x0000000000027919 */ /* 0x000e720000002500 */
[----:B------:R-:W1:Y:S01]  /*0450*/  @P2 LDC R9, c[0x0][0x10] ;  /* 0x00000400ff092b82 */ /* 0x000e620000000800 */
[----:B0-----:R-:W-:Y:S01]  /*0460*/  @P2 IMAD.MOV.U32 R6, RZ, RZ, R4 ;  /* 0x000000ffff062224 */ /* 0x001fe200078e0004 */
[----:B------:R-:W-:Y:S01]  /*0470*/  VOTEU.ALL UP0, P0 ;  /* 0x00000000003f7886 */ /* 0x000fe20000000000 */
[----:B------:R-:W-:Y:S01]  /*0480*/  @P2 IMAD.MOV.U32 R7, RZ, RZ, RZ ;  /* 0x000000ffff072224 */ /* 0x000fe200078e00ff */
[----:B------:R-:W-:Y:S01]  /*0490*/  VOTEU.ALL UP1, P0 ;  /* 0x00000000003f7886 */ /* 0x000fe20000020000 */
[----:B------:R-:W-:Y:S01]  /*04a0*/  @P2 IMAD.MOV.U32 R11, RZ, RZ, RZ ;  /* 0x000000ffff0b2224 */ /* 0x000fe200078e00ff */
[----:B------:R-:W-:Y:S01]  /*04b0*/  @P2 LOP3.LUT R0, R0, 0x1000, RZ, 0xfc, !PT ;  /* 0x0000100000002812 */ /* 0x000fe200078efcff */
[----:B------:R-:W-:Y:S01]  /*04c0*/  @!UP0 UMOV UR8, 0x400 ;  /* 0x0000040000088882 */ /* 0x000fe20000000000 */
[----:B------:R-:W0:Y:S01]  /*04d0*/  @!P2 LDC R5, c[0x0][0xc] ;  /* 0x00000300ff05ab82 */ /* 0x000e220000000800 */
[----:B------:R-:W-:-:S04]  /*04e0*/  @!UP0 UIADD3 UR4, -UR4, 0x100000, URZ ;  /* 0x0010000004048890 */ /* 0x000fc8000fffe13f */
[----:B------:R-:W-:Y:S02]  /*04f0*/  @!UP0 USHF.L.U32 UR5, UR4, 0xb, URZ ;  /* 0x0000000b04058899 */ /* 0x000fe4000800063f */
[----:B------:R-:W-:Y:S01]  /*0500*/  @!UP0 USHF.L.U32 UR4, UR4, 0x1, URZ ;  /* 0x0000000104048899 */ /* 0x000fe2000800063f */
[----:B------:R-:W5:Y:S01]  /*0510*/  @!UP0 S2UR UR9, SR_CgaCtaId ;  /* 0x00000000000989c3 */ /* 0x000f620000008800 */
[----:B-1----:R-:W-:-:S04]  /*0520*/  @P2 IMAD.WIDE.U32 R8, R2, R9, R6 ;  /* 0x0000000902082225 */ /* 0x002fc800078e0006 */
[----:B------:R-:W-:Y:S02]  /*0530*/  @P2 IMAD.MOV.U32 R14, RZ, RZ, R8 ;  /* 0x000000ffff0e2224 */ /* 0x000fe400078e0008 */
[----:B------:R-:W-:Y:S02]  /*0540*/  @P2 IMAD.IADD R15, R9, 0x1, R11 ;  /* 0x00000001090f2824 */ /* 0x000fe400078e020b */
[----:B0-----:R-:W-:-:S04]  /*0550*/  @!P2 IMAD.WIDE.U32 R6, R5, R4, R2 ;  /* 0x000000040506a225 */ /* 0x001fc800078e0002 */
[----:B------:R-:W-:Y:S02]  /*0560*/  @!P2 IMAD.MOV.U32 R14, RZ, RZ, R6 ;  /* 0x000000ffff0ea224 */ /* 0x000fe400078e0006 */
[----:B------:R-:W-:Y:S01]  /*0570*/  @!P2 IMAD.MOV.U32 R15, RZ, RZ, R7 ;  /* 0x000000ffff0fa224 */ /* 0x000fe200078e0007 */
[----:B-----5:R-:W-:Y:S02]  /*0580*/  @!UP0 ULEA UR8, UR9, UR8, 0x18 ;  /* 0x0000000809088291 */ /* 0x020fe4000f8ec03f */
[----:B------:R0:W-:Y:S01]  /*0590*/  STL [R1+0x29c], R14 ;  /* 0x00029c0e01007387 */ /* 0x0001e20000100800 */
[----:B------:R-:W-:-:S03]  /*05a0*/  VOTEU.ALL UP0, P0 ;  /* 0x00000000003f7886 */ /* 0x000fc60000000000 */
[----:B------:R0:W-:Y:S04]  /*05b0*/  STL [R1+0x290], R15 ;  /* 0x0002900f01007387 */ /* 0x0001e80000100800 */
[----:B------:R-:W1:Y:S02]  /*05c0*/  FENCE.VIEW.ASYNC.S ;  /* 0x00000000000073c6 */ /* 0x000e640000000000 */
[----:B-1----:R0:W2:Y:S01]  /*05d0*/  @!UP0 SYNCS.EXCH.64 URZ, [UR8+0x40], UR4 ;  /* 0x00004004083f85b2 */ /* 0x0020a20008000100 */
[----:B------:R0:W2:Y:S01]  /*05e0*/  @!UP1 SYNCS.EXCH.64 URZ, [UR8+0x48], UR4 ;  /* 0x00004804083f95b2 */ /* 0x0000a20008000100 */
[----:B------:R-:W-:Y:S01]  /*05f0*/  NOP ;  /* 0x0000000000007918 */ /* 0x000fe20000000000 */
[----:B--234-:R-:W-:Y:S06]  /*0600*/  BAR.SYNC.DEFER_BLOCKING 0x0 ;  /* 0x0000000000007b1d */ /* 0x01cfec0000010000 */
[----:B0-----:R-:W-:Y:S05]  /*0610*/  @!P1 BRA `(.L_x_3) ;  /* 0x000001cc00c09947 */ /* 0x001fea0003800000 */
[----:B------:R-:W-:-:S06]  /*0620*/  UISETP.GT.U32.AND UP0, UPT, UR11, 0x1, UPT ;  /* 0x000000010b00788c */ /* 0x000fcc000bf04070 */
[----:B------:R-:W-:-:S13]  /*0630*/  PLOP3.LUT P0, PT, PT, PT, UP0, 0x80, 0x0 ;  /* 0x000000000000781c */ /* 0x000fda0003f0f008 */
[----:B------:R-:W-:Y:S05]  /*0640*/  @P0 EXIT ;  /* 0x000000000000094d */ /* 0x000fea0003800000 */
[----:B------:R-:W-:Y:S01]  /*0650*/  IMAD.MOV.U32 R7, RZ, RZ, -0x1 ;  /* 0xffffffffff077424 */ /* 0x000fe200078e00ff */
[----:B------:R-:W-:Y:S01]  /*0660*/  ULDC.64 UR4, c[0x0][0x650] ;  /* 0x0001940000047ab9 */ /* 0x000fe20000000a00 */
[----:B------:R-:W-:Y:S01]  /*0670*/  IMAD.MOV.U32 R6, RZ, RZ, -0x1 ;  /* 0xffffffffff067424 */ /* 0x000fe200078e00ff */
[----:B------:R-:W-:Y:S01]  /*0680*/  ISETP.GE.U32.AND P0, PT, R14, UR4, PT ;  /* 0x000000040e007c0c */ /* 0x000fe2000bf06070 */
[----:B------:R-:W-:Y:S01]  /*0690*/  UMOV UR18, 0xffffffff ;  /* 0xffffffff00127882 */ /* 0x000fe20000000000 */
[----:B------:R0:W-:Y:S01]  /*06a0*/  STL [R1+0x294], R7 ;  /* 0x0002940701007387 */ /* 0x0001e20000100800 */
[----:B------:R-:W-:Y:S02]  /*06b0*/  PRMT R5, RZ, 0x7610, R5 ;  /* 0x00007610ff057816 */ /* 0x000fe40000000005 */
[----:B------:R-:W-:Y:S01]  /*06c0*/  ISETP.GE.U32.AND.EX P0, PT, R15, UR5, PT, P0 ;  /* 0x000000050f007c0c */ /* 0x000fe2000bf06100 */
[----:B------:R0:W-:-:S12]  /*06d0*/  STL [R1+0x298], R6 ;  /* 0x0002980601007387 */ /* 0x0001d80000100800 */
[----:B0-----:R-:W-:Y:S05]  /*06e0*/  @P0 BRA `(.L_x_4) ;  /* 0x00000004006c0947 */ /* 0x001fea0003800000 */
[----:B------:R-:W-:Y:S01]  /*06f0*/  ULDC.64 UR14, c[0x0][0x628] ;  /* 0x00018a00000e7ab9 */ /* 0x000fe20000000a00 */
[----:B------:R-:W0:Y:S01]  /*0700*/  LDC.64 R12, c[0x0][0x620] ;  /* 0x00018800ff0c7b82 */ /* 0x000e220000000a00 */
[----:B------:R-:W-:Y:S01]  /*0710*/  ISETP.NE.U32.AND P0, PT, RZ, UR14, PT ;  /* 0x0000000eff007c0c */ /* 0x000fe2000bf05070 */
[----:B------:R-:W-:Y:S01]  /*0720*/  ULDC UR13, c[0x0][0x630] ;  /* 0x00018c00000d7ab9 */ /* 0x000fe20000000800 */
[----:B------:R-:W-:Y:S02]  /*0730*/  R2UR UR4, R14 ;  /* 0x000000000e0472ca */ /* 0x000fe400000e0000 */
[----:B------:R-:W-:Y:S02]  /*0740*/  ISETP.NE.AND.EX P0, PT, RZ, UR15, PT, P0 ;  /* 0x0000000fff007c0c */ /* 0x000fe4000bf05300 */
[----:B------:R-:W-:-:S11]  /*0750*/  R2UR UR5, R15 ;  /* 0x000000000f0572ca */ /* 0x000fd600000e0000 */
[----:B------:R-:W-:Y:S05]  /*0760*/  @!P0 BRA `(.L_x_5) ;  /* 0x0000000000308947 */ /* 0x000fea0003800000 */
[----:B------:R-:W-:Y:S01]  /*0770*/  R2UR UR4, R14 ;  /* 0x000000000e0472ca */ /* 0x000fe200000e0000 */
[----:B------:R-:W-:Y:S01]  /*0780*/  ULDC UR6, c[0x0][0x634] ;  /* 0x00018d0000067ab9 */ /* 0x000fe20000000800 */
[----:B------:R-:W-:-:S11]  /*0790*/  R2UR UR12, R15 ;  /* 0x000000000f0c72ca */ /* 0x000fd600000e0000 */
[----:B------:R-:W-:-:S04]  /*07a0*/  UIADD3 UR6, UP0, UR4, UR6, URZ ;  /* 0x0000000604067290 */ /* 0x000fc8000ff1e03f */
[----:B------:R-:W-:-:S04]  /*07b0*/  UIADD3.X UR12, URZ, UR12, URZ, UP0, !UPT ;  /* 0x0000000c3f0c7290 */ /* 0x000fc800087fe43f */
[----:B------:R-:W-:-:S04]  /*07c0*/  UIMAD.WIDE.U32 UR4, UR12, UR14, URZ ;  /* 0x0000000e0c0472a5 */ /* 0x000fc8000f8e003f */
[----:B------:R-:W-:Y:S02]  /*07d0*/  UIMAD.WIDE.U32 UR8, UP0, UR6, UR15, UR4 ;  /* 0x0000000f060872a5 */ /* 0x000fe4000f800004 */
[----:B------:R-:W-:Y:S02]  /*07e0*/  UIMAD.WIDE.U32 UR4, UR6, UR14, URZ ;  /* 0x0000000e060472a5 */ /* 0x000fe4000f8e003f */
[----:B------:R-:W-:Y:S02]  /*07f0*/  UIADD3.X UR11, URZ, URZ, URZ, UP0, !UPT ;  /* 0x0000003f3f0b7290 */ /* 0x000fe400087fe43f */
[----:B------:R-:W-:Y:S01]  /*0800*/  UIADD3 URZ, UP0, UR5, UR8, URZ ;  /* 0x00000008053f7290 */ /* 0x000fe2000ff1e03f */
[----:B------:R-:W-:-:S03]  /*0810*/  UMOV UR10, UR9 ;  /* 0x00000009000a7c82 */ /* 0x000fc60008000000 */
[----:B------:R-:W-:-:S12]  /*0820*/  UIMAD.WIDE.U32.X UR4, UR12, UR15, UR10, UP0 ;  /* 0x0000000f0c0472a5 */ /* 0x000fd800080e040a */
.L_x_5:
[----:B------:R-:W-:Y:S01]  /*0830*/  USHF.R.U64 UR18, UR4, UR13, UR5 ;  /* 0x0000000d04127299 */ /* 0x000fe20008001205 */
[----:B------:R-:W1:Y:S01]  /*0840*/  LDC R10, c[0x0][0x618] ;  /* 0x00018600ff0a7b82 */ /* 0x000e620000000800 */
[----:B------:R-:W-:Y:S01]  /*0850*/  USHF.R.U32.HI UR4, URZ, UR13, UR5 ;  /* 0x0000000d3f047299 */ /* 0x000fe20008011605 */
[----:B------:R-:W-:Y:S01]  /*0860*/  I2FP.F32.U32 R3, R2 ;  /* 0x0000000200037245 */ /* 0x000fe20000201000 */
[----:B------:R-:W-:Y:S01]  /*0870*/  IMAD.MOV.U32 R6, RZ, RZ, R14 ;  /* 0x000000ffff067224 */ /* 0x000fe200078e000e */
[----:B------:R-:W-:Y:S01]  /*0880*/  ULDC UR5, c[0x0][0x150] ;  /* 0x0000540000057ab9 */ /* 0x000fe20000000800 */
[----:B------:R-:W-:Y:S01]  /*0890*/  IADD3 R9, P0, RZ, -UR18, RZ ;  /* 0x80000012ff097c10 */ /* 0x000fe2000ff1e0ff */
[----:B------:R-:W-:Y:S02]  /*08a0*/  IMAD.MOV.U32 R7, RZ, RZ, R15 ;  /* 0x000000ffff077224 */ /* 0x000fe400078e000f */
[----:B------:R-:W-:Y:S01]  /*08b0*/  FMUL R3, R3, UR5 ;  /* 0x0000000503037c20 */ /* 0x000fe20008400000 */
[----:B------:R-:W2:Y:S01]  /*08c0*/  LDC.64 R20, c[0x0][0x640] ;  /* 0x00019000ff147b82 */ /* 0x000ea20000000a00 */
[----:B------:R-:W-:Y:S01]  /*08d0*/  IMAD.X R11, RZ, RZ, ~UR4, P0 ;  /* 0x80000004ff0b7e24 */ /* 0x000fe200080e06ff */
[----:B------:R-:W-:Y:S01]  /*08e0*/  ULDC UR4, c[0x0][0x154] ;  /* 0x0000550000047ab9 */ /* 0x000fe20000000800 */
[----:B0-----:R-:W-:-:S02]  /*08f0*/  IMAD.WIDE.U32 R6, R9, R12, R6 ;  /* 0x0000000c09067225 */ /* 0x001fc400078e0006 */
[----:B------:R-:W0:Y:S02]  /*0900*/  F2I.U32.TRUNC.NTZ R3, R3 ;  /* 0x0000000300037305 */ /* 0x000e24000020f000 */
[----:B------:R-:W-:Y:S01]  /*0910*/  IMAD R8, R11, R12, RZ ;  /* 0x0000000c0b087224 */ /* 0x000fe200078e02ff */
[----:B------:R-:W3:Y:S03]  /*0920*/  LDC R5, c[0x0][0x144] ;  /* 0x00005100ff057b82 */ /* 0x000ee60000000800 */
[----:B------:R-:W-:-:S04]  /*0930*/  IMAD R9, R9, R13, R8 ;  /* 0x0000000d09097224 */ /* 0x000fc800078e0208 */
[----:B------:R-:W-:Y:S01]  /*0940*/  IMAD.IADD R7, R7, 0x1, R9 ;  /* 0x0000000107077824 */ /* 0x000fe200078e0209 */
[----:B------:R-:W4:Y:S01]  /*0950*/  LDC R12, c[0x0][0x608] ;  /* 0x00018200ff0c7b82 */ /* 0x000f220000000800 */
[----:B------:R-:W-:Y:S02]  /*0960*/  IMAD.MOV.U32 R9, RZ, RZ, -0x1 ;  /* 0xffffffffff097424 */ /* 0x000fe400078e00ff */
[----:B0-----:R-:W-:Y:S01]  /*0970*/  IMAD.MOV R8, RZ, RZ, -R3 ;  /* 0x000000ffff087224 */ /* 0x001fe200078e0a03 */
[----:B-1----:R-:W-:Y:S02]  /*0980*/  SHF.R.U64 R14, R6, R10, R7 ;  /* 0x0000000a060e7219 */ /* 0x002fe40000001207 */
[----:B------:R-:W-:Y:S02]  /*0990*/  I2FP.F32.U32 R6, R4 ;  /* 0x0000000400067245 */ /* 0x000fe40000201000 */
[----:B------:R-:W0:Y:S01]  /*09a0*/  LDC R18, c[0x0][0x658] ;  /* 0x00019600ff127b82 */ /* 0x000e220000000800 */
[----:B--2---:R-:W-:-:S02]  /*09b0*/  ISETP.NE.U32.AND P0, PT, R20, RZ, PT ;  /* 0x000000ff1400720c */ /* 0x004fc40003f05070 */
[----:B------:R-:W-:Y:S01]  /*09c0*/  SHF.R.U32.HI R3, RZ, R10, R7 ;  /* 0x0000000aff037219 */ /* 0x000fe20000011607 */
[----:B------:R-:W-:Y:S01]  /*09d0*/  FMUL R6, R6, UR4 ;  /* 0x0000000406067c20 */ /* 0x000fe20008400000 */
[----:B------:R-:W-:Y:S01]  /*09e0*/  ISETP.NE.AND.EX P0, PT, R21, RZ, PT, P0 ;  /* 0x000000ff1500720c */ /* 0x000fe20003f05300 */
[----:B------:R-:W-:Y:S02]  /*09f0*/  IMAD.MOV.U32 R7, RZ, RZ, 0x1 ;  /* 0x00000001ff077424 */ /* 0x000fe400078e00ff */
[----:B------:R-:W1:Y:S01]  /*0a00*/  LDC R13, c[0x0][0x148] ;  /* 0x00005200ff0d7b82 */ /* 0x000e620000000800 */
[----:B---3--:R-:W-:-:S07]  /*0a10*/  IMAD R5, R5, R8, R2 ;  /* 0x0000000805057224 */ /* 0x008fce00078e0202 */
[----:B------:R-:W2:Y:S01]  /*0a20*/  LDC R16, c[0x0][0x600] ;  /* 0x00018000ff107b82 */ /* 0x000ea20000000800 */
[-CC-:B----4-:R-:W-:Y:S02]  /*0a30*/  SHF.R.U64 R24, R14, R12.reuse, R3.reuse ;  /* 0x0000000c0e187219 */ /* 0x190fe40000001203 */
[----:B------:R-:W-:Y:S02]  /*0a40*/  SHF.R.U32.HI R3, RZ, R12, R3 ;  /* 0x0000000cff037219 */ /* 0x000fe40000011603 */
[----:B------:R3:W4:Y:S03]  /*0a50*/  F2I.U32.TRUNC.NTZ R12, R6 ;  /* 0x00000006000c7305 */ /* 0x000726000020f000 */
[----:B------:R-:W1:Y:S01]  /*0a60*/  LDC R17, c[0x0][0x648] ;  /* 0x00019200ff117b82 */ /* 0x000e620000000800 */
[-C--:B0-----:R-:W-:Y:S02]  /*0a70*/  SHF.L.U32 R2, R9, R18.reuse, RZ ;  /* 0x0000001209027219 */ /* 0x081fe400000006ff */
[----:B------:R-:W-:-:S02]  /*0a80*/  SHF.R.U64 R26, R24, R18, R3 ;  /* 0x00000012181a7219 */ /* 0x000fc40000001203 */
[----:B------:R-:W-:Y:S02]  /*0a90*/  LOP3.LUT R11, RZ, R2, RZ, 0x33, !PT ;  /* 0x00000002ff0b7212 */ /* 0x000fe400078e33ff */
[-C--:B------:R-:W-:Y:S01]  /*0aa0*/  SHF.R.U32.HI R3, RZ, R18.reuse, R3 ;  /* 0x00000012ff037219 */ /* 0x080fe20000011603 */
[----:B------:R-:W0:Y:S01]  /*0ab0*/  LDC R19, c[0x0][0x638] ;  /* 0x00018e00ff137b82 */ /* 0x000e220000000800 */
[----:B------:R-:W-:Y:S01]  /*0ac0*/  SHF.L.U32 R10, R7, R18, RZ ;  /* 0x00000012070a7219 */ /* 0x000fe200000006ff */
[----:B------:R-:W-:-:S06]  /*0ad0*/  IMAD.MOV.U32 R2, RZ, RZ, R26 ;  /* 0x000000ffff027224 */ /* 0x000fcc00078e001a */
[----:B------:R-:W0:Y:S01]  /*0ae0*/  LDC R22, c[0x0][0x610] ;  /* 0x00018400ff167b82 */ /* 0x000e220000000800 */
[----:B---34-:R-:W-:Y:S05]  /*0af0*/  @!P0 BRA `(.L_x_6) ;  /* 0x0000000000288947 */ /* 0x018fea0003800000 */
[----:B------:R-:W3:Y:S02]  /*0b00*/  LDC R9, c[0x0][0x64c] ;  /* 0x00019300ff097b82 */ /* 0x000ee40000000800 */
[----:B---3--:R-:W-:-:S05]  /*0b10*/  IADD3 R9, P0, R26, R9, RZ ;  /* 0x000000091a097210 */ /* 0x008fca0007f1e0ff */
[----:B------:R-:W-:-:S04]  /*0b20*/  IMAD.X R15, RZ, RZ, R3, P0 ;  /* 0x000000ffff0f7224 */ /* 0x000fc800000e0603 */
[----:B------:R-:W-:-:S04]  /*0b30*/  IMAD.WIDE.U32 R2, R15, R20, RZ ;  /* 0x000000140f027225 */ /* 0x000fc800078e00ff */
[----:B------:R-:W-:-:S04]  /*0b40*/  IMAD.WIDE.U32 R6, P0, R9, R21, R2 ;  /* 0x0000001509067225 */ /* 0x000fc80007800002 */
[----:B------:R-:W-:-:S04]  /*0b50*/  IMAD.WIDE.U32 R2, R9, R20, RZ ;  /* 0x0000001409027225 */ /* 0x000fc800078e00ff */
[----:B------:R-:W-:Y:S01]  /*0b60*/  IMAD.X R9, RZ, RZ, RZ, P0 ;  /* 0x000000ffff097224 */ /* 0x000fe200000e06ff */
[----:B------:R-:W-:Y:S01]  /*0b70*/  IADD3 RZ, P0, R3, R6, RZ ;  /* 0x0000000603ff7210 */ /* 0x000fe20007f1e0ff */
[----:B------:R-:W-:-:S04]  /*0b80*/  IMAD.MOV.U32 R8, RZ, RZ, R7 ;  /* 0x000000ffff087224 */ /* 0x000fc800078e0007 */
[----:B------:R-:W-:-:S08]  /*0b90*/  IMAD.WIDE.U32.X R2, R15, R21, R8, P0 ;  /* 0x000000150f027225 */ /* 0x000fd000000e0408 */
.L_x_6:
[----:B-1----:R-:W-:Y:S01]  /*0ba0*/  SHF.R.U64 R2, R2, R17, R3 ;  /* 0x0000001102027219 */ /* 0x002fe20000001203 */
[----:B--2---:R-:W-:Y:S01]  /*0bb0*/  VIADD R3, R16, 0xffffffff ;  /* 0xffffffff10037836 */ /* 0x004fe20000000000 */
[----:B------:R-:W-:Y:S01]  /*0bc0*/  LOP3.LUT R11, R24, R11, RZ, 0xc0, !PT ;  /* 0x0000000b180b7212 */ /* 0x000fe200078ec0ff */
[----:B------:R-:W-:Y:S02]  /*0bd0*/  IMAD.MOV R12, RZ, RZ, -R12 ;  /* 0x000000ffff0c7224 */ /* 0x000fe400078e0a0c */
[----:B------:R-:W-:Y:S01]  /*0be0*/  IMAD.MOV R6, RZ, RZ, -R2 ;  /* 0x000000ffff067224 */ /* 0x000fe200078e0a02 */
[----:B------:R-:W-:Y:S01]  /*0bf0*/  LOP3.LUT R14, R14, R3, RZ, 0xc0, !PT ;  /* 0x000000030e0e7212 */ /* 0x000fe200078ec0ff */
[----:B------:R-:W-:Y:S02]  /*0c00*/  @P2 IMAD R5, R13, R12, R4 ;  /* 0x0000000c0d052224 */ /* 0x000fe400078e0204 */
[----:B------:R-:W-:Y:S02]  /*0c10*/  IMAD R2, R10, R2, R11 ;  /* 0x000000020a027224 */ /* 0x000fe400078e020b */
[----:B0-----:R-:W-:-:S02]  /*0c20*/  IMAD R3, R6, R19, R26 ;  /* 0x0000001306037224 */ /* 0x001fc400078e021a */
[----:B------:R-:W-:Y:S02]  /*0c30*/  IMAD R2, R2, R22, R5 ;  /* 0x0000001602027224 */ /* 0x000fe400078e0205 */
[----:B------:R-:W-:Y:S02]  /*0c40*/  IMAD R3, R3, R16, R14 ;  /* 0x0000001003037224 */ /* 0x000fe400078e020e */
[----:B------:R-:W-:-:S03]  /*0c50*/  IMAD.MOV.U32 R5, RZ, RZ, 0x1 ;  /* 0x00000001ff057424 */ /* 0x000fc600078e00ff */
[----:B------:R-:W-:Y:S02]  /*0c60*/  SEL R4, R3, R2, !P2 ;  /* 0x0000000203047207 */ /* 0x000fe40005000000 */
[----:B------:R-:W-:-:S03]  /*0c70*/  SEL R2, R2, R3, !P2 ;  /* 0x0000000302027207 */ /* 0x000fc60005000000 */
[----:B------:R0:W-:Y:S04]  /*0c80*/  STL [R1+0x298], R4 ;  /* 0x0002980401007387 */ /* 0x0001e80000100800 */
[----:B------:R0:W-:Y:S02]  /*0c90*/  STL [R1+0x294], R2 ;  /* 0x0002940201007387 */ /* 0x0001e40000100800 */
.L_x_4:
[----:B------:R-:W-:-:S08]  /*0ca0*/  NOP ;  /* 0x0000000000007918 */ /* 0x000fd00000000000 */
[----:B------:R-:W1:Y:S02]  /*0cb0*/  USETMAXREG.TRY_ALLOC.CTAPOOL UP0, 0xe8 ;  /* 0x000000e8000079c8 */ /* 0x000e640008000600 */
[----:B-1----:R-:W-:-:S13]  /*0cc0*/  PLOP3.LUT P0, PT, PT, PT, UP0, 0x80, 0x0 ;  /* 0x000000000000781c */ /* 0x002fda0003f0f008 */
[----:B------:R-:W-:Y:S05]  /*0cd0*/  @!P0 BRA `(.L_x_4) ;  /* 0xfffffffc00f08947 */ /* 0x000fea000383ffff */
[----:B------:R-:W-:Y:S01]  /*0ce0*/  ULDC.64 UR4, c[0x0][0x598] ;  /* 0x0001660000047ab9 */ /* 0x000fe20000000a00 */
[----:B------:R-:W-:Y:S01]  /*0cf0*/  ULDC.64 UR24, c[0x0][0x208] ;  /* 0x0000820000187ab9 */ /* 0x000fe20000000a00 */
[----:B------:R-:W-:-:S04]  /*0d00*/  ISETP.NE.U32.AND P0, PT, RZ, UR4, PT ;  /* 0x00000004ff007c0c */ /* 0x000fc8000bf05070 */
[----:B------:R-:W-:-:S13]  /*0d10*/  ISETP.NE.AND.EX P0, PT, RZ, UR5, PT, P0 ;  /* 0x00000005ff007c0c */ /* 0x000fda000bf05300 */
[----:B------:R-:W-:Y:S05]  /*0d20*/  @!P0 BRA `(.L_x_7) ;  /* 0x0000000000208947 */ /* 0x000fea0003800000 */
[----:B0-----:R-:W0:Y:S02]  /*0d30*/  LDC.64 R2, c[0x0][0x598] ;  /* 0x00016600ff027b82 */ /* 0x001e240000000a00 */
[----:B0-----:R-:W2:Y:S02]  /*0d40*/  LDG.E.64 R2, desc[UR24][R2.64] ;  /* 0x0000001802027981 */ /* 0x001ea4000c1e1b00 */
[----:B--2---:R-:W-:-:S04]  /*0d50*/  ISETP.NE.U32.AND P0, PT, R2, RZ, PT ;  /* 0x000000ff0200720c */ /* 0x004fc80003f05070 */
[----:B------:R-:W-:-:S13]  /*0d60*/  ISETP.NE.AND.EX P0, PT, R3, RZ, PT, P0 ;  /* 0x000000ff0300720c */ /* 0x000fda0003f05300 */
[----:B------:R-:W-:Y:S05]  /*0d70*/  @!P0 BRA `(.L_x_7) ;  /* 0x00000000000c8947 */ /* 0x000fea0003800000 */
[----:B------:R-:W2:Y:S02]  /*0d80*/  LD.E R2, desc[UR24][R2.64] ;  /* 0x0000001802027980 */ /* 0x000ea4000c101900 */
[----:B--2---:R-:W-:Y:S01]  /*0d90*/  R2UR UR17, R2 ;  /* 0x00000000021172ca */ /* 0x004fe200000e0000 */
[----:B------:R-:W-:-:S14]  /*0da0*/  BRA `(.L_x_8) ;  /* 0x0000000000247947 */ /* 0x000fdc0003800000 */
.L_x_7:
[----:B------:R-:W-:Y:S02]  /*0db0*/  ULDC.64 UR4, c[0x0][0x588] ;  /* 0x0001620000047ab9 */ /* 0x000fe40000000a00 */
[----:B------:R-:W-:-:S04]  /*0dc0*/  ISETP.NE.U32.AND P0, PT, RZ, UR4, PT ;  /* 0x00000004ff007c0c */ /* 0x000fc8000bf05070 */
[----:B------:R-:W-:-:S13]  /*0dd0*/  ISETP.NE.AND.EX P0, PT, RZ, UR5, PT, P0 ;  /* 0x00000005ff007c0c */ /* 0x000fda000bf05300 */
[----:B------:R-:W-:Y:S05]  /*0de0*/  @!P0 BRA `(.L_x_9) ;  /* 0x0000000000108947 */ /* 0x000fea0003800000 */
[----:B0-----:R-:W0:Y:S02]  /*0df0*/  LDC.64 R2, c[0x0][0x588] ;  /* 0x00016200ff027b82 */ /* 0x001e240000000a00 */
[----:B0-----:R-:W2:Y:S02]  /*0e00*/  LDG.E R2, desc[UR24][R2.64] ;  /* 0x0000001802027981 */ /* 0x001ea4000c1e1900 */
[----:B--2---:R-:W-:Y:S01]  /*0e10*/  R2UR UR17, R2 ;  /* 0x00000000021172ca */ /* 0x004fe200000e0000 */
[----:B------:R-:W-:-:S14]  /*0e20*/  BRA `(.L_x_8) ;  /* 0x0000000000047947 */ /* 0x000fdc0003800000 */
.L_x_9:
[----:B------:R-:W-:-:S05]  /*0e30*/  ULDC UR17, c[0x0][0x580] ;  /* 0x0001600000117ab9 */ /* 0x000fca0000000800 */
.L_x_8:
[----:B------:R-:W-:Y:S02]  /*0e40*/  ULDC.64 UR4, c[0x0][0x5a0] ;  /* 0x0001680000047ab9 */ /* 0x000fe40000000a00 */
        /* <DEDUP_REMOVED lines=11> */
.L_x_10:
        /* <DEDUP_REMOVED lines=8> */
.L_x_12:
[----:B------:R-:W-:-:S05]  /*0f80*/  ULDC UR8, c[0x0][0x584] ;  /* 0x0001610000087ab9 */ /* 0x000fca0000000800 */
.L_x_11:
[----:B------:R-:W-:-:S13]  /*0f90*/  LOP3.LUT P0, RZ, R5, 0xff, RZ, 0xc0, !PT ;  /* 0x000000ff05ff7812 */ /* 0x000fda000780c0ff */
[----:B------:R-:W-:Y:S05]  /*0fa0*/  @!P0 EXIT ;  /* 0x000000000000894d */ /* 0x000fea0003800000 */
[----:B------:R-:W1:Y:S01]  /*0fb0*/  LDC.64 R8, c[0x0][0x5c8] ;  /* 0x00017200ff087b82 */ /* 0x000e620000000a00 */
[----:B------:R-:W-:Y:S01]  /*0fc0*/  ULDC UR4, c[0x0][0x28c] ;  /* 0x0000a30000047ab9 */ /* 0x000fe20000000800 */
[----:B------:R-:W-:Y:S02]  /*0fd0*/  ULOP3.LUT UR9, UR7, 0x1, URZ, 0xfc, !UPT ;  /* 0x0000000107097892 */ /* 0x000fe4000f8efc3f */
[----:B------:R-:W-:-:S04]  /*0fe0*/  UIADD3 UR4, UR4, 0x7f, URZ ;  /* 0x0000007f04047890 */ /* 0x000fc8000fffe03f */
[----:B------:R-:W-:-:S04]  /*0ff0*/  USHF.R.S32.HI UR5, URZ, 0x1f, UR4 ;  /* 0x0000001f3f057899 */ /* 0x000fc80008011404 */
[----:B------:R-:W-:-:S03]  /*1000*/  ULEA.HI UR5, UR5, UR4, URZ, 0x7 ;  /* 0x0000000405057291 */ /* 0x000fc6000f8f383f */
[----:B------:R-:W-:Y:S01]  /*1010*/  UMOV UR4, URZ ;  /* 0x0000003f00047c82 */ /* 0x000fe20008000000 */
[----:B------:R-:W-:-:S03]  /*1020*/  USHF.R.S32.HI UR10, URZ, 0x7, UR5 ;  /* 0x000000073f0a7899 */ /* 0x000fc60008011405 */
[----:B------:R-:W-:Y:S01]  /*1030*/  UMOV UR5, URZ ;  /* 0x0000003f00057c82 */ /* 0x000fe20008000000 */
[C-C-:B-1----:R-:W-:Y:S01]  /*1040*/  SHF.L.U64.HI R7, R8.reuse, 0x7, R9.reuse ;  /* 0x0000000708077819 */ /* 0x142fe20000010209 */
[C---:B------:R-:W-:Y:S01]  /*1050*/  IMAD.SHL.U32 R5, R8.reuse, 0x80, RZ ;  /* 0x0000008008057824 */ /* 0x040fe200078e00ff */
[C-C-:B------:R-:W-:Y:S01]  /*1060*/  SHF.L.U64.HI R6, R8.reuse, 0x3, R9.reuse ;  /* 0x0000000308067819 */ /* 0x140fe20000010209 */
[C---:B0-----:R-:W-:Y:S01]  /*1070*/  IMAD.SHL.U32 R2, R8.reuse, 0x8, RZ ;  /* 0x0000000808027824 */ /* 0x041fe200078e00ff */
[C---:B------:R-:W-:Y:S01]  /*1080*/  SHF.L.U64.HI R4, R8.reuse, 0x8, R9 ;  /* 0x0000000808047819 */ /* 0x040fe20000010209 */
[----:B------:R-:W-:-:S07]  /*1090*/  IMAD.SHL.U32 R3, R8, 0x100, RZ ;  /* 0x0000010008037824 */ /* 0x000fce00078e00ff */
.L_x_39:
[----:B------:R-:W-:Y:S01]  /*10a0*/  STL [R1+0x28c], RZ ;  /* 0x00028cff01007387 */ /* 0x000fe20000100800 */
[----:B0-----:R-:W0:Y:S01]  /*10b0*/  S2UR UR14, SR_CgaCtaId ;  /* 0x00000000000e79c3 */ /* 0x001e220000008800 */
[----:B------:R-:W-:Y:S01]  /*10c0*/  UMOV UR13, 0x400 ;  /* 0x00000400000d7882 */ /* 0x000fe20000000000 */
[----:B------:R-:W-:Y:S01]  /*10d0*/  UMOV UR6, URZ ;  /* 0x0000003f00067c82 */ /* 0x000fe20008000000 */
[----:B------:R-:W-:Y:S01]  /*10e0*/  STL [R1+0x288], RZ ;  /* 0x000288ff01007387 */ /* 0x000fe20000100800 */
[----:B------:R-:W-:Y:S01]  /*10f0*/  UMOV UR19, URZ ;  /* 0x0000003f00137c82 */ /* 0x000fe20008000000 */
[----:B------:R-:W-:Y:S01]  /*1100*/  UMOV UR20, URZ ;  /* 0x0000003f00147c82 */ /* 0x000fe20008000000 */
[----:B------:R-:W-:Y:S01]  /*1110*/  UMOV UR15, UR5 ;  /* 0x00000005000f7c82 */ /* 0x000fe20008000000 */
[----:B------:R-:W-:Y:S01]  /*1120*/  STL [R1+0x284], RZ ;  /* 0x000284ff01007387 */ /* 0x000fe20000100800 */
[----:B-1----:R-:W1:Y:S01]  /*1130*/  LDC R9, c[0x0][0x28c] ;  /* 0x0000a300ff097b82 */ /* 0x002e620000000800 */
[----:B------:R-:W-:-:S02]  /*1140*/  CS2R R10, SRZ ;  /* 0x00000000000a7805 */ /* 0x000fc4000001ff00 */
[----:B-----5:R-:W-:Y:S01]  /*1150*/  CS2R R12, SRZ ;  /* 0x00000000000c7805 */ /* 0x020fe2000001ff00 */
[----:B------:R-:W-:Y:S01]  /*1160*/  STL [R1+0x280], RZ ;  /* 0x000280ff01007387 */ /* 0x000fe20000100800 */
[----:B------:R-:W-:Y:S02]  /*1170*/  CS2R R14, SRZ ;  /* 0x00000000000e7805 */ /* 0x000fe4000001ff00 */
[----:B------:R-:W-:Y:S02]  /*1180*/  CS2R R16, SRZ ;  /* 0x0000000000107805 */ /* 0x000fe4000001ff00 */
[----:B------:R-:W-:Y:S01]  /*1190*/  CS2R R18, SRZ ;  /* 0x0000000000127805 */ /* 0x000fe2000001ff00 */
[----:B------:R-:W-:Y:S01]  /*11a0*/  STL [R1+0x27c], RZ ;  /* 0x00027cff01007387 */ /* 0x000fe20000100800 */
[----:B------:R-:W-:Y:S02]  /*11b0*/  CS2R R20, SRZ ;  /* 0x0000000000147805 */ /* 0x000fe4000001ff00 */
[----:B------:R-:W-:-:S02]  /*11c0*/  CS2R R22, SRZ ;  /* 0x0000000000167805 */ /* 0x000fc4000001ff00 */
[----:B------:R-:W-:Y:S01]  /*11d0*/  CS2R R216, SRZ ;  /* 0x0000000000d87805 */ /* 0x000fe2000001ff00 */
[----:B------:R-:W-:Y:S01]  /*11e0*/  STL [R1+0x278], RZ ;  /* 0x000278ff01007387 */ /* 0x000fe20000100800 */
[----:B------:R-:W-:Y:S02]  /*11f0*/  CS2R R218, SRZ ;  /* 0x0000000000da7805 */ /* 0x000fe4000001ff00 */
[----:B------:R-:W-:Y:S02]  /*1200*/  CS2R R220, SRZ ;  /* 0x0000000000dc7805 */ /* 0x000fe4000001ff00 */
[----:B------:R-:W-:Y:S01]  /*1210*/  CS2R R222, SRZ ;  /* 0x0000000000de7805 */ /* 0x000fe2000001ff00 */
[----:B------:R-:W-:Y:S01]  /*1220*/  STL [R1+0x274], RZ ;  /* 0x000274ff01007387 */ /* 0x000fe20000100800 */
[----:B0-----:R-:W-:Y:S01]  /*1230*/  ULEA UR13, UR14, UR13, 0x18 ;  /* 0x0000000d0e0d7291 */ /* 0x001fe2000f8ec03f */
[----:B------:R-:W-:Y:S02]  /*1240*/  CS2R R224, SRZ ;  /* 0x0000000000e07805 */ /* 0x000fe4000001ff00 */
[----:B------:R-:W-:Y:S01]  /*1250*/  CS2R R226, SRZ ;  /* 0x0000000000e27805 */ /* 0x000fe2000001ff00 */
[----:B------:R-:W-:Y:S01]  /*1260*/  STL [R1+0x270], RZ ;  /* 0x000270ff01007387 */ /* 0x000fe20000100800 */
[----:B------:R-:W-:Y:S01]  /*1270*/  IMAD.U32 R228, RZ, RZ, UR4 ;  /* 0x00000004ffe47e24 */ /* 0x000fe2000f8e00ff */
[----:B------:R-:W-:-:S02]  /*1280*/  CS2R R152, SRZ ;  /* 0x0000000000987805 */ /* 0x000fc4000001ff00 */
[----:B------:R-:W-:Y:S01]  /*1290*/  CS2R R154, SRZ ;  /* 0x00000000009a7805 */ /* 0x000fe2000001ff00 */
[----:B------:R-:W-:Y:S01]  /*12a0*/  STL [R1+0x26c], RZ ;  /* 0x00026cff01007387 */ /* 0x000fe20000100800 */
[----:B-1----:R-:W-:Y:S02]  /*12b0*/  ISETP.GE.AND P0, PT, R9, 0x1, PT ;  /* 0x000000010900780c */ /* 0x002fe40003f06270 */
        /* <DEDUP_REMOVED lines=124> */
[----:B------:R-:W-:Y:S01]  /*1a80*/  CS2R R86, SRZ ;  /* 0x0000000000567805 */ /* 0x000fe2000001ff00 */
[----:B------:R-:W-:Y:S04]  /*1a90*/  STL [R1+0x1ec], RZ ;  /* 0x0001ecff01007387 */ /* 0x000fe80000100800 */
        /* <DEDUP_REMOVED lines=35> */
[----:B------:R-:W-:Y:S01]  /*1cd0*/  STL [R1+0x15c], RZ ;  /* 0x00015cff01007387 */ /* 0x000fe20000100800 */
[----:B------:R-:W0:Y:S03]  /*1ce0*/  S2R R8, SR_TID.X ;  /* 0x0000000000087919 */ /* 0x000e260000002100 */
        /* <DEDUP_REMOVED lines=8> */
[----:B0-----:R-:W-:-:S03]  /*1d70*/  LOP3.LUT R8, R8, 0x80, RZ, 0xc0, !PT ;  /* 0x0000008008087812 */ /* 0x001fc600078ec0ff */
[----:B------:R-:W-:Y:S01]  /*1d80*/  STL [R1+0x138], RZ ;  /* 0x000138ff01007387 */ /* 0x000fe20000100800 */
[----:B------:R-:W-:-:S03]  /*1d90*/  SHF.R.U32.HI R8, RZ, 0x7, R8 ;  /* 0x00000007ff087819 */ /* 0x000fc60000011608 */
        /* <DEDUP_REMOVED lines=33> */
[----:B------:R-:W0:Y:S04]  /*1fb0*/  SHFL.IDX PT, R8, R8, RZ, 0x1f ;  /* 0x00001fff08087589 */ /* 0x000e2800000e0000 */
[----:B------:R1:W-:Y:S04]  /*1fc0*/  STL [R1+0xb0], RZ ;  /* 0x0000b0ff01007387 */ /* 0x0003e80000100800 */
[----:B------:R1:W-:Y:S04]  /*1fd0*/  STL [R1+0xac], RZ ;  /* 0x0000acff01007387 */ /* 0x0003e80000100800 */
[----:B------:R1:W-:Y:S04]  /*1fe0*/  STL [R1+0xa8], RZ ;  /* 0x0000a8ff01007387 */ /* 0x0003e80000100800 */
[----:B------:R1:W-:Y:S04]  /*1ff0*/  STL [R1+0xa4], RZ ;  /* 0x0000a4ff01007387 */ /* 0x0003e80000100800 */
[----:B------:R1:W-:Y:S04]  /*2000*/  STL [R1+0xa0], RZ ;  /* 0x0000a0ff01007387 */ /* 0x0003e80000100800 */
[----:B------:R1:W-:Y:S01]  /*2010*/  STL [R1+0x9c], RZ ;  /* 0x00009cff01007387 */ /* 0x0003e20000100800 */
[----:B0-----:R-:W-:-:S02]  /*2020*/  R2UR UR11, R8 ;  /* 0x00000000080b72ca */ /* 0x001fc400000e0000 */
[----:B------:R-:W-:Y:S01]  /*2030*/  CS2R R8, SRZ ;  /* 0x0000000000087805 */ /* 0x000fe2000001ff00 */
[----:B------:R1:W-:Y:S04]  /*2040*/  STL [R1+0x98], RZ ;  /* 0x000098ff01007387 */ /* 0x0003e80000100800 */
[----:B------:R1:W-:Y:S04]  /*2050*/  STL [R1+0x94], RZ ;  /* 0x000094ff01007387 */ /* 0x0003e80000100800 */
[----:B------:R1:W-:Y:S02]  /*2060*/  STL [R1+0x90], RZ ;  /* 0x000090ff01007387 */ /* 0x0003e40000100800 */
[----:B------:R-:W-:-:S02]  /*2070*/  ULEA.HI UR12, UR11, UR11, URZ, 0x1 ;  /* 0x0000000b0b0c7291 */ /* 0x000fc4000f8f083f */
[----:B------:R1:W-:Y:S02]  /*2080*/  STL [R1+0x8c], RZ ;  /* 0x00008cff01007387 */ /* 0x0003e40000100800 */
[----:B------:R-:W-:Y:S02]  /*2090*/  ULOP3.LUT UR12, UR12, 0x7fffe, URZ, 0xc0, !UPT ;  /* 0x0007fffe0c0c7892 */ /* 0x000fe4000f8ec03f */
[----:B------:R1:W-:Y:S02]  /*20a0*/  STL [R1+0x88], RZ ;  /* 0x000088ff01007387 */ /* 0x0003e40000100800 */
[----:B------:R-:W-:Y:S02]  /*20b0*/  UIADD3 UR12, UR11, -UR12, URZ ;  /* 0x8000000c0b0c7290 */ /* 0x000fe4000fffe03f */
[----:B------:R1:W-:Y:S02]  /*20c0*/  STL [R1+0x84], RZ ;  /* 0x000084ff01007387 */ /* 0x0003e40000100800 */
[----:B------:R-:W-:-:S02]  /*20d0*/  ULEA UR12, UR12, UR13, 0xd ;  /* 0x0000000d0c0c7291 */ /* 0x000fc4000f8e683f */
[----:B------:R1:W-:Y:S02]  /*20e0*/  STL [R1+0x80], RZ ;  /* 0x000080ff01007387 */ /* 0x0003e40000100800 */
[----:B------:R-:W-:Y:S02]  /*20f0*/  UIADD3 UR12, UR12, 0x100, URZ ;  /* 0x000001000c0c7890 */ /* 0x000fe4000fffe03f */
[----:B------:R1:W-:Y:S02]  /*2100*/  STL [R1+0x7c], RZ ;  /* 0x00007cff01007387 */ /* 0x0003e40000100800 */
[----:B------:R-:W-:Y:S02]  /*2110*/  USHF.R.U32.HI UR12, URZ, 0x4, UR12 ;  /* 0x000000043f0c7899 */ /* 0x000fe4000801160c */
[----:B------:R1:W-:Y:S02]  /*2120*/  STL [R1+0x78], RZ ;  /* 0x000078ff01007387 */ /* 0x0003e40000100800 */
[----:B------:R-:W-:-:S02]  /*2130*/  ULOP3.LUT UR14, UR12, 0x3fff, URZ, 0xc0, !UPT ;  /* 0x00003fff0c0e7892 */ /* 0x000fc4000f8ec03f */
[----:B------:R1:W-:Y:S04]  /*2140*/  STL [R1+0x74], RZ ;  /* 0x000074ff01007387 */ /* 0x0003e80000100800 */
        /* <DEDUP_REMOVED lines=28> */
[----:B------:R1:W-:Y:S01]  /*2310*/  STL [R1], RZ ;  /* 0x000000ff01007387 */ /* 0x0003e20000100800 */
[----:B---3--:R-:W-:Y:S05]  /*2320*/  @!P0 BRA `(.L_x_13) ;  /* 0x0000002400a08947 */ /* 0x008fea0003800000 */
[----:B------:R-:W-:-:S06]  /*2330*/  UISETP.NE.AND UP0, UPT, UR9, 0x3, UPT ;  /* 0x000000030900788c */ /* 0x000fcc000bf05270 */
[----:B------:R-:W-:-:S13]  /*2340*/  PLOP3.LUT P1, PT, PT, PT, UP0, 0x80, 0x0 ;  /* 0x000000000000781c */ /* 0x000fda0003f2f008 */
[----:B------:R-:W-:Y:S05]  /*2350*/  @!P1 BRA `(.L_x_14) ;  /* 0x0000000000049947 */ /* 0x000fea0003800000 */
[----:B------:R-:W-:Y:S01]  /*2360*/  BPT.TRAP 0x1 ;  /* 0x000000040000795c */ /* 0x000fe20000300000 */
.L_x_14:
[----:B------:R-:W-:Y:S01]  /*2370*/  ULEA UR6, UR5, UR13, 0x3 ;  /* 0x0000000d05067291 */ /* 0x000fe2000f8e183f */
[----:B------:R-:W-:-:S05]  /*2380*/  IMAD.U32 R8, RZ, RZ, UR4 ;  /* 0x00000004ff087e24 */ /* 0x000fca000f8e00ff */
[----:B------:R-:W-:-:S04]  /*2390*/  SHF.L.U32 R8, R8, 0x1f, RZ ;  /* 0x0000001f08087819 */ /* 0x000fc800000006ff */
[----:B------:R0:W2:Y:S01]  /*23a0*/  SYNCS.PHASECHK.TRANS64.TRYWAIT P0, [UR6], R8 ;  /* 0x00000008ff0075a7 */ /* 0x0000a20008000146 */
[----:B------:R-:W-:Y:S05]  /*23b0*/  @!P1 BRA `(.L_x_15) ;  /* 0x0000000000049947 */ /* 0x000fea0003800000 */
[----:B------:R-:W-:Y:S01]  /*23c0*/  BPT.TRAP 0x1 ;  /* 0x000000040000795c */ /* 0x000fe20000300000 */
.L_x_15:
[----:B--2---:R-:W-:Y:S05]  /*23d0*/  @P0 BRA `(.L_x_16) ;  /* 0x0000000000080947 */ /* 0x004fea0003800000 */
[----:B------:R-:W2:Y:S02]  /*23e0*/  SYNCS.PHASECHK.TRANS64.TRYWAIT P0, [UR6], R8 ;  /* 0x00000008ff0075a7 */ /* 0x000ea40008000146 */
[----:B--2---:R-:W-:Y:S05]  /*23f0*/  @!P0 BRA `(.L_x_17) ;  /* 0x000001c400f08947 */ /* 0x004fea0003800000 */
.L_x_16:
[----:B------:R-:W-:Y:S01]  /*2400*/  UIADD3 UR6, UR13, 0x24100, URZ ;  /* 0x000241000d067890 */ /* 0x000fe2000fffe03f */
[----:B------:R-:W-:Y:S01]  /*2410*/  WARPGROUP.ARRIVE ;  /* 0x00000000000079c5 */ /* 0x000fe20000000000 */
[----:B------:R-:W-:Y:S01]  /*2420*/  ULOP3.LUT UR12, UR14, 0x10000, URZ, 0xfc, !UPT ;  /* 0x000100000e0c7892 */ /* 0x000fe2000f8efc3f */
[----:B------:R3:W-:Y:S01]  /*2430*/  STL [R1+0x28c], RZ ;  /* 0x00028cff01007387 */ /* 0x0007e20000100800 */
[----:B------:R-:W-:Y:S01]  /*2440*/  USHF.R.U32.HI UR6, URZ, 0x4, UR6 ;  /* 0x000000043f067899 */ /* 0x000fe20008011606 */
[----:B0-2---:R-:W-:Y:S01]  /*2450*/  CS2R R8, SRZ ;  /* 0x0000000000087805 */ /* 0x005fe2000001ff00 */
[----:B------:R-:W-:Y:S01]  /*2460*/  UIMAD UR12, UR5, 0xc00, UR12 ;  /* 0x00000c00050c78a4 */ /* 0x000fe2000f8e020c */
[----:B------:R3:W-:Y:S01]  /*2470*/  STL [R1+0x288], RZ ;  /* 0x000288ff01007387 */ /* 0x0007e20000100800 */
[----:B------:R-:W-:Y:S01]  /*2480*/  ULOP3.LUT UR6, UR6, 0x3fff, URZ, 0xc0, !UPT ;  /* 0x00003fff06067892 */ /* 0x000fe2000f8ec03f */
[----:B------:R-:W-:Y:S01]  /*2490*/  CS2R R10, SRZ ;  /* 0x00000000000a7805 */ /* 0x000fe2000001ff00 */
[----:B------:R-:W-:Y:S01]  /*24a0*/  UMOV UR21, 0x40000040 ;  /* 0x4000004000157882 */ /* 0x000fe20000000000 */
[----:B------:R-:W-:Y:S01]  /*24b0*/  UMOV UR23, 0x40000040 ;  /* 0x4000004000177882 */ /* 0x000fe20000000000 */
[----:B------:R-:W-:Y:S01]  /*24c0*/  ULOP3.LUT UR6, UR6, 0x10000, URZ, 0xfc, !UPT ;  /* 0x0001000006067892 */ /* 0x000fe2000f8efc3f */
[----:B------:R3:W-:Y:S01]  /*24d0*/  STL [R1+0x284], RZ ;  /* 0x000284ff01007387 */ /* 0x0007e20000100800 */
[----:B------:R-:W-:Y:S01]  /*24e0*/  UMOV UR20, UR12 ;  /* 0x0000000c00147c82 */ /* 0x000fe20008000000 */
[----:B------:R-:W-:Y:S01]  /*24f0*/  CS2R R12, SRZ ;  /* 0x00000000000c7805 */ /* 0x000fe2000001ff00 */
[----:B------:R-:W-:Y:S01]  /*2500*/  ULEA UR11, UR5, UR6, 0xa ;  /* 0x00000006050b7291 */ /* 0x000fe2000f8e503f */
[----:B------:R3:W-:Y:S01]  /*2510*/  STL [R1+0x280], RZ ;  /* 0x000280ff01007387 */ /* 0x0007e20000100800 */
[----:B------:R-:W-:Y:S01]  /*2520*/  CS2R R14, SRZ ;  /* 0x00000000000e7805 */ /* 0x000fe2000001ff00 */
[----:B------:R-:W-:Y:S01]  /*2530*/  UMOV UR6, 0x4 ;  /* 0x0000000400067882 */ /* 0x000fe20000000000 */
[----:B------:R-:W-:Y:S01]  /*2540*/  CS2R R16, SRZ ;  /* 0x0000000000107805 */ /* 0x000fe2000001ff00 */
[----:B------:R3:W-:Y:S01]  /*2550*/  STL [R1+0x27c], RZ ;  /* 0x00027cff01007387 */ /* 0x0007e20000100800 */
[----:B------:R-:W-:Y:S01]  /*2560*/  CS2R R18, SRZ ;  /* 0x0000000000127805 */ /* 0x000fe2000001ff00 */
[----:B------:R-:W-:Y:S01]  /*2570*/  UMOV UR22, UR11 ;  /* 0x0000000b00167c82 */ /* 0x000fe20008000000 */
[----:B------:R-:W-:Y:S01]  /*2580*/  CS2R R20, SRZ ;  /* 0x0000000000147805 */ /* 0x000fe2000001ff00 */
[----:B------:R-:W-:Y:S01]  /*2590*/  QGMMA.64x128x32.F32.E4M3.E4M3 R152, gdesc[UR20], RZ, !UPT ;  /* 0x01e00000149879f3 */ /* 0x000fe2000c7008ff */
[----:B------:R-:W-:Y:S01]  /*25a0*/  UIADD3 UR20, UR12, 0x400, URZ ;  /* 0x000004000c147890 */ /* 0x000fe2000fffe03f */
[----:B------:R3:W-:Y:S01]  /*25b0*/  STL [R1+0x278], RZ ;  /* 0x000278ff01007387 */ /* 0x0007e20000100800 */
[----:B------:R-:W-:Y:S01]  /*25c0*/  UMOV UR21, 0x40000040 ;  /* 0x4000004000157882 */ /* 0x000fe20000000000 */
[----:B------:R-:W-:-:S02]  /*25d0*/  CS2R R22, SRZ ;  /* 0x0000000000167805 */ /* 0x000fc4000001ff00 */
[----:B------:R-:W-:Y:S01]  /*25e0*/  CS2R R216, SRZ ;  /* 0x0000000000d87805 */ /* 0x000fe2000001ff00 */
[----:B------:R3:W-:Y:S01]  /*25f0*/  STL [R1+0x274], RZ ;  /* 0x000274ff01007387 */ /* 0x0007e20000100800 */
[----:B------:R-:W-:Y:S02]  /*2600*/  CS2R R218, SRZ ;  /* 0x0000000000da7805 */ /* 0x000fe4000001ff00 */
[----:B------:R-:W-:Y:S02]  /*2610*/  CS2R R220, SRZ ;  /* 0x0000000000dc7805 */ /* 0x000fe4000001ff00 */
[----:B------:R-:W-:Y:S01]  /*2620*/  CS2R R222, SRZ ;  /* 0x0000000000de7805 */ /* 0x000fe2000001ff00 */
[----:B------:R3:W-:Y:S01]  /*2630*/  STL [R1+0x270], RZ ;  /* 0x000270ff01007387 */ /* 0x0007e20000100800 */
[----:B------:R-:W-:Y:S01]  /*2640*/  CS2R R224, SRZ ;  /* 0x0000000000e07805 */ /* 0x000fe2000001ff00 */
[----:B------:R-:W-:Y:S01]  /*2650*/  QGMMA.64x128x32.F32.E4M3.E4M3 R88, gdesc[UR20], RZ, !UPT ;  /* 0x01e00000145879f3 */ /* 0x000fe2000c7008ff */
[----:B------:R-:W-:Y:S01]  /*2660*/  UIADD3 UR20, UR12, 0x800, URZ ;  /* 0x000008000c147890 */ /* 0x000fe2000fffe03f */
[----:B------:R3:W-:Y:S01]  /*2670*/  STL [R1+0x26c], RZ ;  /* 0x00026cff01007387 */ /* 0x0007e20000100800 */
[----:B------:R-:W-:Y:S01]  /*2680*/  UMOV UR21, 0x40000040 ;  /* 0x4000004000157882 */ /* 0x000fe20000000000 */
[----:B------:R-:W-:-:S02]  /*2690*/  CS2R R226, SRZ ;  /* 0x0000000000e27805 */ /* 0x000fc4000001ff00 */
[----:B------:R3:W-:Y:S04]  /*26a0*/  STL [R1+0x268], RZ ;  /* 0x000268ff01007387 */ /* 0x0007e80000100800 */
[----:B------:R3:W-:Y:S02]  /*26b0*/  STL [R1+0x264], RZ ;  /* 0x000264ff01007387 */ /* 0x0007e40000100800 */
[----:B------:R-:W-:Y:S01]  /*26c0*/  QGMMA.64x128x32.F32.E4M3.E4M3 R24, gdesc[UR20], RZ, !UPT ;  /* 0x01e00000141879f3 */ /* 0x000fe2000c7008ff */
[----:B------:R-:W-:Y:S01]  /*26d0*/  UIADD3 UR20, UR12, 0x2, URZ ;  /* 0x000000020c147890 */ /* 0x000fe2000fffe03f */
[----:B------:R3:W-:Y:S01]  /*26e0*/  STL [R1+0x260], RZ ;  /* 0x000260ff01007387 */ /* 0x0007e20000100800 */
[----:B------:R-:W-:Y:S01]  /*26f0*/  UIADD3 UR22, UR11, 0x2, URZ ;  /* 0x000000020b167890 */ /* 0x000fe2000fffe03f */
[----:B------:R-:W-:Y:S01]  /*2700*/  UMOV UR21, 0x40000040 ;  /* 0x4000004000157882 */ /* 0x000fe20000000000 */
[----:B------:R-:W-:Y:S01]  /*2710*/  UMOV UR23, 0x40000040 ;  /* 0x4000004000177882 */ /* 0x000fe20000000000 */
        /* <DEDUP_REMOVED lines=19> */
[----:B------:R3:W-:Y:S01]  /*2850*/  STL [R1+0x210], RZ ;  /* 0x000210ff01007387 */ /* 0x0007e20000100800 */
[----:B------:R-:W-:Y:S01]  /*2860*/  QGMMA.64x128x32.F32.E4M3.E4M3 R152, gdesc[UR20], R152 ;  /* 0x01e00000149879f3 */ /* 0x000fe20008700898 */
[----:B------:R-:W-:Y:S01]  /*2870*/  UIADD3 UR20, UR12, 0x402, URZ ;  /* 0x000004020c147890 */ /* 0x000fe2000fffe03f */
[----:B------:R-:W-:Y:S01]  /*2880*/  UMOV UR21, 0x40000040 ;  /* 0x4000004000157882 */ /* 0x000fe20000000000 */
[----:B------:R3:W-:Y:S04]  /*2890*/  STL [R1+0x20c], RZ ;  /* 0x00020cff01007387 */ /* 0x0007e80000100800 */
[----:B------:R3:W-:Y:S05]  /*28a0*/  STL [R1+0x208], RZ ;  /* 0x000208ff01007387 */ /* 0x0007ea0000100800 */
[----:B------:R-:W-:Y:S01]  /*28b0*/  QGMMA.64x128x32.F32.E4M3.E4M3 R88, gdesc[UR20], R88 ;  /* 0x01e00000145879f3 */ /* 0x000fe20008700858 */
[----:B------:R-:W-:Y:S01]  /*28c0*/  UIADD3 UR20, UR12, 0x802, URZ ;  /* 0x000008020c147890 */ /* 0x000fe2000fffe03f */
[----:B------:R3:W-:Y:S01]  /*28d0*/  STL [R1+0x204], RZ ;  /* 0x000204ff01007387 */ /* 0x0007e20000100800 */
[----:B------:R-:W-:-:S03]  /*28e0*/  UMOV UR21, 0x40000040 ;  /* 0x4000004000157882 */ /* 0x000fc60000000000 */
[----:B------:R3:W-:Y:S04]  /*28f0*/  STL [R1+0x200], RZ ;  /* 0x000200ff01007387 */ /* 0x0007e80000100800 */
[----:B------:R3:W-:Y:S02]  /*2900*/  STL [R1+0x1fc], RZ ;  /* 0x0001fcff01007387 */ /* 0x0007e40000100800 */
[----:B------:R-:W-:Y:S01]  /*2910*/  QGMMA.64x128x32.F32.E4M3.E4M3 R24, gdesc[UR20], R24 ;  /* 0x01e00000141879f3 */ /* 0x000fe20008700818 */
[----:B------:R-:W-:Y:S01]  /*2920*/  UIADD3 UR20, UR12, 0x4, URZ ;  /* 0x000000040c147890 */ /* 0x000fe2000fffe03f */
[----:B------:R3:W-:Y:S01]  /*2930*/  STL [R1+0x1f8], RZ ;  /* 0x0001f8ff01007387 */ /* 0x0007e20000100800 */
[----:B------:R-:W-:Y:S01]  /*2940*/  UIADD3 UR22, UR11, 0x4, URZ ;  /* 0x000000040b167890 */ /* 0x000fe2000fffe03f */
[----:B------:R-:W-:-:S02]  /*2950*/  UMOV UR21, 0x40000040 ;  /* 0x4000004000157882 */ /* 0x000fc40000000000 */
[----:B------:R3:W-:Y:S01]  /*2960*/  STL [R1+0x1f4], RZ ;  /* 0x0001f4ff01007387 */ /* 0x0007e20000100800 */
[----:B------:R-:W-:-:S03]  /*2970*/  UMOV UR23, 0x40000040 ;  /* 0x4000004000177882 */ /* 0x000fc60000000000 */
        /* <DEDUP_REMOVED lines=20> */
[----:B------:R-:W-:-:S02]  /*2ac0*/  UIADD3 UR20, UR12, 0x404, URZ ;  /* 0x000004040c147890 */ /* 0x000fc4000fffe03f */
[----:B------:R3:W-:Y:S01]  /*2ad0*/  STL [R1+0x1a4], RZ ;  /* 0x0001a4ff01007387 */ /* 0x0007e20000100800 */
[----:B------:R-:W-:-:S03]  /*2ae0*/  UMOV UR21, 0x40000040 ;  /* 0x4000004000157882 */ /* 0x000fc60000000000 */
[----:B------:R3:W-:Y:S04]  /*2af0*/  STL [R1+0x1a0], RZ ;  /* 0x0001a0ff01007387 */ /* 0x0007e80000100800 */
[----:B------:R3:W-:Y:S01]  /*2b00*/  STL [R1+0x19c], RZ ;  /* 0x00019cff01007387 */ /* 0x0007e20000100800 */
[----:B------:R-:W-:Y:S01]  /*2b10*/  QGMMA.64x128x32.F32.E4M3.E4M3 R88, gdesc[UR20], R88 ;  /* 0x01e00000145879f3 */ /* 0x000fe20008700858 */
[----:B------:R-:W-:Y:S02]  /*2b20*/  UIADD3 UR20, UR12, 0x804, URZ ;  /* 0x000008040c147890 */ /* 0x000fe4000fffe03f */
[----:B------:R3:W-:Y:S01]  /*2b30*/  STL [R1+0x198], RZ ;  /* 0x000198ff01007387 */ /* 0x0007e20000100800 */
[----:B------:R-:W-:-:S03]  /*2b40*/  UMOV UR21, 0x40000040 ;  /* 0x4000004000157882 */ /* 0x000fc60000000000 */
[----:B------:R3:W-:Y:S04]  /*2b50*/  STL [R1+0x194], RZ ;  /* 0x000194ff01007387 */ /* 0x0007e80000100800 */
[----:B------:R3:W-:Y:S01]  /*2b60*/  STL [R1+0x190], RZ ;  /* 0x000190ff01007387 */ /* 0x0007e20000100800 */
[----:B------:R-:W-:Y:S01]  /*2b70*/  QGMMA.64x128x32.F32.E4M3.E4M3 R24, gdesc[UR20], R24 ;  /* 0x01e00000141879f3 */ /* 0x000fe20008700818 */
[----:B------:R-:W-:Y:S02]  /*2b80*/  UIADD3 UR20, UR12, 0x6, URZ ;  /* 0x000000060c147890 */ /* 0x000fe4000fffe03f */
[----:B------:R3:W-:Y:S01]  /*2b90*/  STL [R1+0x18c], RZ ;  /* 0x00018cff01007387 */ /* 0x0007e20000100800 */
[----:B------:R-:W-:Y:S01]  /*2ba0*/  UIADD3 UR22, UR11, 0x6, URZ ;  /* 0x000000060b167890 */ /* 0x000fe2000fffe03f */
[----:B------:R-:W-:-:S02]  /*2bb0*/  UMOV UR21, 0x40000040 ;  /* 0x4000004000157882 */ /* 0x000fc40000000000 */
[----:B------:R3:W-:Y:S01]  /*2bc0*/  STL [R1+0x188], RZ ;  /* 0x000188ff01007387 */ /* 0x0007e20000100800 */
[----:B------:R-:W-:Y:S01]  /*2bd0*/  ULDC UR11, c[0x0][0x50c] ;  /* 0x00014300000b7ab9 */ /* 0x000fe20000000800 */
[----:B------:R-:W-:Y:S01]  /*2be0*/  UMOV UR23, 0x40000040 ;  /* 0x4000004000177882 */ /* 0x000fe20000000000 */
[----:B------:R-:W-:Y:S01]  /*2bf0*/  UISETP.NE.AND UP0, UPT, UR11, 0x4, UPT ;  /* 0x000000040b00788c */ /* 0x000fe2000bf05270 */
[----:B------:R3:W-:Y:S03]  /*2c00*/  STL [R1+0x184], RZ ;  /* 0x000184ff01007387 */ /* 0x0007e60000100800 */
[----:B------:R-:W-:Y:S01]  /*2c10*/  USEL UR19, URZ, 0x1, UP0 ;  /* 0x000000013f137887 */ /* 0x000fe20008000000 */
[----:B------:R3:W-:Y:S04]  /*2c20*/  STL [R1+0x180], RZ ;  /* 0x000180ff01007387 */ /* 0x0007e80000100800 */
[----:B------:R3:W-:Y:S01]  /*2c30*/  STL [R1+0x17c], RZ ;  /* 0x00017cff01007387 */ /* 0x0007e20000100800 */
[----:B------:R-:W-:-:S03]  /*2c40*/  ISETP.NE.AND P0, PT, RZ, UR19, PT ;  /* 0x00000013ff007c0c */ /* 0x000fc6000bf05270 */
        /* <DEDUP_REMOVED lines=28> */
[----:B------:R-:W-:Y:S03]  /*2e10*/  QGMMA.64x128x32.F32.E4M3.E4M3 R24, gdesc[UR20], R24, gsb0 ;  /* 0x01e00000141879f3 */ /* 0x000fe60008000818 */
        /* <DEDUP_REMOVED lines=73> */
[----:B------:R-:W-:Y:S05]  /*32b0*/  @!P0 BRA `(.L_x_18) ;  /* 0x0000001400a08947 */ /* 0x000fea0003800000 */
[----:B------:R0:W-:Y:S01]  /*32c0*/  STL [R1+0x2a0], R0 ;  /* 0x0002a00001007387 */ /* 0x0001e20000100800 */
[----:B------:R-:W-:Y:S02]  /*32d0*/  WARPGROUP.DEPBAR.LE gsb0, 0x0 ;  /* 0x00008000000079c5 */ /* 0x000fe40000010000 */
[----:B------:R-:W-:Y:S01]  /*32e0*/  FADD R227, RZ, R152 ;  /* 0x00000098ffe37221 */ /* 0x000fe20000000000 */
[----:B------:R-:W-:-:S01]  /*32f0*/  FADD R226, RZ, R153 ;  /* 0x00000099ffe27221 */ /* 0x000fc20000000000 */
[----:B------:R-:W-:Y:S01]  /*3300*/  FADD R225, RZ, R154 ;  /* 0x0000009affe17221 */ /* 0x000fe20000000000 */
[----:B------:R-:W-:-:S01]  /*3310*/  FADD R224, RZ, R155 ;  /* 0x0000009bffe07221 */ /* 0x000fc20000000000 */
[----:B------:R-:W-:Y:S01]  /*3320*/  FADD R223, RZ, R156 ;  /* 0x0000009cffdf7221 */ /* 0x000fe20000000000 */
[----:B------:R-:W-:-:S01]  /*3330*/  FADD R222, RZ, R157 ;  /* 0x0000009dffde7221 */ /* 0x000fc20000000000 */
[----:B------:R-:W-:Y:S01]  /*3340*/  FADD R221, RZ, R158 ;  /* 0x0000009effdd7221 */ /* 0x000fe20000000000 */
[----:B0-----:R-:W-:-:S01]  /*3350*/  FADD R0, RZ, R180 ;  /* 0x000000b4ff007221 */ /* 0x001fc20000000000 */
[----:B------:R-:W-:Y:S01]  /*3360*/  FADD R220, RZ, R159 ;  /* 0x0000009fffdc7221 */ /* 0x000fe20000000000 */
[----:B------:R-:W-:-:S01]  /*3370*/  FADD R219, RZ, R160 ;  /* 0x000000a0ffdb7221 */ /* 0x000fc20000000000 */
[----:B------:R-:W-:Y:S01]  /*3380*/  FADD R218, RZ, R161 ;  /* 0x000000a1ffda7221 */ /* 0x000fe20000000000 */
[----:B------:R-:W-:-:S01]  /*3390*/  FADD R217, RZ, R162 ;  /* 0x000000a2ffd97221 */ /* 0x000fc20000000000 */
[----:B------:R0:W-:Y:S01]  /*33a0*/  STL [R1], R0 ;  /* 0x0000000001007387 */ /* 0x0001e20000100800 */
[----:B------:R-:W-:-:S01]  /*33b0*/  FADD R216, RZ, R163 ;  /* 0x000000a3ffd87221 */ /* 0x000fc20000000000 */
[----:B------:R-:W-:Y:S01]  /*33c0*/  FADD R23, RZ, R164 ;  /* 0x000000a4ff177221 */ /* 0x000fe20000000000 */
[----:B------:R-:W-:-:S01]  /*33d0*/  FADD R22, RZ, R165 ;  /* 0x000000a5ff167221 */ /* 0x000fc20000000000 */
[----:B------:R-:W-:Y:S01]  /*33e0*/  FADD R21, RZ, R166 ;  /* 0x000000a6ff157221 */ /* 0x000fe20000000000 */
[----:B------:R-:W-:-:S01]  /*33f0*/  FADD R20, RZ, R167 ;  /* 0x000000a7ff147221 */ /* 0x000fc20000000000 */
[----:B------:R-:W-:Y:S01]  /*3400*/  FADD R19, RZ, R168 ;  /* 0x000000a8ff137221 */ /* 0x000fe20000000000 */
[----:B------:R-:W-:-:S01]  /*3410*/  FADD R18, RZ, R169 ;  /* 0x000000a9ff127221 */ /* 0x000fc20000000000 */
[----:B------:R-:W-:Y:S01]  /*3420*/  FADD R17, RZ, R170 ;  /* 0x000000aaff117221 */ /* 0x000fe20000000000 */
[----:B------:R-:W-:-:S01]  /*3430*/  FADD R16, RZ, R171 ;  /* 0x000000abff107221 */ /* 0x000fc20000000000 */
[----:B0-----:R-:W-:Y:S01]  /*3440*/  FADD R0, RZ, R181 ;  /* 0x000000b5ff007221 */ /* 0x001fe20000000000 */
[----:B------:R-:W-:-:S01]  /*3450*/  FADD R15, RZ, R172 ;  /* 0x000000acff0f7221 */ /* 0x000fc20000000000 */
[----:B------:R-:W-:Y:S01]  /*3460*/  FADD R14, RZ, R173 ;  /* 0x000000adff0e7221 */ /* 0x000fe20000000000 */
[----:B------:R-:W-:-:S01]  /*3470*/  FADD R13, RZ, R174 ;  /* 0x000000aeff0d7221 */ /* 0x000fc20000000000 */
[----:B------:R-:W-:Y:S01]  /*3480*/  FADD R12, RZ, R175 ;  /* 0x000000afff0c7221 */ /* 0x000fe20000000000 */
[----:B------:R0:W-:Y:S01]  /*3490*/  STL [R1+0x4], R0 ;  /* 0x0000040001007387 */ /* 0x0001e20000100800 */
[----:B------:R-:W-:-:S01]  /*34a0*/  FADD R11, RZ, R176 ;  /* 0x000000b0ff0b7221 */ /* 0x000fc20000000000 */
[----:B------:R-:W-:Y:S01]  /*34b0*/  FADD R10, RZ, R177 ;  /* 0x000000b1ff0a7221 */ /* 0x000fe20000000000 */
[----:B------:R-:W-:-:S01]  /*34c0*/  FADD R9, RZ, R178 ;  /* 0x000000b2ff097221 */ /* 0x000fc20000000000 */
[----:B------:R-:W-:Y:S01]  /*34d0*/  FADD R8, RZ, R179 ;  /* 0x000000b3ff087221 */ /* 0x000fe20000000000 */
[----:B0-----:R-:W-:-:S05]  /*34e0*/  FADD R0, RZ, R182 ;  /* 0x000000b6ff007221 */ /* 0x001fca0000000000 */
[----:B------:R0:W-:Y:S02]  /*34f0*/  STL [R1+0x8], R0 ;  /* 0x0000080001007387 */ /* 0x0001e40000100800 */
        /* <DEDUP_REMOVED lines=321> */
[----:B------:R0:W-:Y:S04]  /*4910*/  STL [R1+0x28c], R0 ;  /* 0x00028c0001007387 */ /* 0x0001e80000100800 */
[----:B0-----:R0:W5:Y:S01]  /*4920*/  LDL.LU R0, [R1+0x2a0] ;  /* 0x0002a00001007983 */ /* 0x0011620000300800 */
[----:B------:R-:W-:-:S05]  /*4930*/  UMOV UR6, URZ ;  /* 0x0000003f00067c82 */ /* 0x000fca0008000000 */
.L_x_18:
[----:B------:R-:W-:Y:S01]  /*4940*/  UIADD3 UR15, UR5, 0x1, URZ ;  /* 0x00000001050f7890 */ /* 0x000fe2000fffe03f */
[----:B------:R-:W-:-:S03]  /*4950*/  UMOV UR20, 0x1 ;  /* 0x0000000100147882 */ /* 0x000fc60000000000 */
[----:B------:R-:W-:-:S04]  /*4960*/  UISETP.NE.AND UP0, UPT, UR15, 0x3, UPT ;  /* 0x000000030f00788c */ /* 0x000fc8000bf05270 */
[----:B------:R-:W-:Y:S02]  /*4970*/  USEL UR11, URZ, 0x1, UP0 ;  /* 0x000000013f0b7887 */ /* 0x000fe40008000000 */
[----:B------:R-:W-:Y:S02]  /*4980*/  USEL UR15, UR15, URZ, UP0 ;  /* 0x0000003f0f0f7287 */ /* 0x000fe40008000000 */
[----:B------:R-:W-:-:S06]  /*4990*/  ULOP3.LUT UR11, UR4, UR11, URZ, 0x3c, !UPT ;  /* 0x0000000b040b7292 */ /* 0x000fcc000f8e3c3f */
[----:B------:R-:W-:-:S07]  /*49a0*/  IMAD.U32 R228, RZ, RZ, UR11 ;  /* 0x0000000bffe47e24 */ /* 0x000fce000f8e00ff */
.L_x_13:
[----:B------:R-:W-:-:S04]  /*49b0*/  UISETP.LT.AND UP0, UPT, UR10, 0x1, UPT ;  /* 0x000000010a00788c */ /* 0x000fc8000bf01270 */
[----:B------:R-:W-:-:S04]  /*49c0*/  USEL UR11, UR10, 0x1, UP0 ;  /* 0x000000010a0b7887 */ /* 0x000fc80008000000 */
[----:B------:R-:W-:-:S04]  /*49d0*/  UIADD3 UR16, UR10, -UR11, URZ ;  /* 0x8000000b0a107290 */ /* 0x000fc8000fffe03f */
[----:B------:R-:W-:-:S06]  /*49e0*/  UISETP.GE.AND UP0, UPT, UR16, 0x1, UPT ;  /* 0x000000011000788c */ /* 0x000fcc000bf06270 */
[----:B------:R-:W-:-:S13]  /*49f0*/  PLOP3.LUT P0, PT, PT, PT, UP0, 0x80, 0x0 ;  /* 0x000000000000781c */ /* 0x000fda0003f0f008 */
[----:B------:R-:W-:Y:S05]  /*4a00*/  @!P0 BRA `(.L_x_19) ;  /* 0x0000002800448947 */ /* 0x000fea0003800000 */
[----:B------:R-:W-:Y:S01]  /*4a10*/  UMOV UR11, UR5 ;  /* 0x00000005000b7c82 */ /* 0x000fe20008000000 */
[----:B------:R-:W-:-:S05]  /*4a20*/  ULDC UR12, c[0x0][0x50c] ;  /* 0x00014300000c7ab9 */ /* 0x000fca0000000800 */
.L_x_27:
[----:B------:R-:W-:-:S06]  /*4a30*/  UISETP.NE.AND UP0, UPT, UR9, 0x3, UPT ;  /* 0x000000030900788c */ /* 0x000fcc000bf05270 */
[----:B------:R-:W-:-:S13]  /*4a40*/  PLOP3.LUT P1, PT, PT, PT, UP0, 0x80, 0x0 ;  /* 0x000000000000781c */ /* 0x000fda0003f2f008 */
[----:B--2--5:R-:W-:Y:S05]  /*4a50*/  @!P1 BRA `(.L_x_20) ;  /* 0x0000000000049947 */ /* 0x024fea0003800000 */
[----:B------:R-:W-:Y:S01]  /*4a60*/  BPT.TRAP 0x1 ;  /* 0x000000040000795c */ /* 0x000fe20000300000 */
.L_x_20:
[----:B------:R-:W2:Y:S01]  /*4a70*/  S2UR UR21, SR_CgaCtaId ;  /* 0x00000000001579c3 */ /* 0x000ea20000008800 */
[----:B------:R-:W-:Y:S01]  /*4a80*/  UMOV UR13, 0x400 ;  /* 0x00000400000d7882 */ /* 0x000fe20000000000 */
[----:B------:R-:W-:Y:S01]  /*4a90*/  SHF.L.U32 R229, R228, 0x1f, RZ ;  /* 0x0000001fe4e57819 */ /* 0x000fe200000006ff */
[----:B--2---:R-:W-:-:S04]  /*4aa0*/  ULEA UR13, UR21, UR13, 0x18 ;  /* 0x0000000d150d7291 */ /* 0x004fc8000f8ec03f */
[----:B------:R-:W-:-:S09]  /*4ab0*/  ULEA UR21, UR15, UR13, 0x3 ;  /* 0x0000000d0f157291 */ /* 0x000fd2000f8e183f */
[----:B------:R2:W4:Y:S01]  /*4ac0*/  SYNCS.PHASECHK.TRANS64.TRYWAIT P0, [UR21], R229 ;  /* 0x000000e5ff0075a7 */ /* 0x0005220008000155 */
[----:B------:R-:W-:Y:S05]  /*4ad0*/  @!P1 BRA `(.L_x_21) ;  /* 0x0000000000049947 */ /* 0x000fea0003800000 */
[----:B------:R-:W-:Y:S01]  /*4ae0*/  BPT.TRAP 0x1 ;  /* 0x000000040000795c */ /* 0x000fe20000300000 */
.L_x_21:
[----:B----4-:R-:W-:Y:S05]  /*4af0*/  @P0 BRA `(.L_x_22) ;  /* 0x0000000000080947 */ /* 0x010fea0003800000 */
[----:B------:R-:W4:Y:S02]  /*4b00*/  SYNCS.PHASECHK.TRANS64.TRYWAIT P0, [UR21], R229 ;  /* 0x000000e5ff0075a7 */ /* 0x000f240008000155 */
[----:B----4-:R-:W-:Y:S05]  /*4b10*/  @!P0 BRA `(.L_x_23) ;  /* 0x000001a000408947 */ /* 0x010fea0003800000 */
.L_x_22:
[----:B------:R-:W-:Y:S01]  /*4b20*/  UIADD3 UR21, UR13, 0x24100, URZ ;  /* 0x000241000d157890 */ /* 0x000fe2000fffe03f */
[----:B------:R-:W-:Y:S01]  /*4b30*/  WARPGROUP.ARRIVE ;  /* 0x00000000000079c5 */ /* 0x000fe20000000000 */
[----:B------:R-:W-:Y:S02]  /*4b40*/  UISETP.NE.AND UP0, UPT, UR19, URZ, UPT ;  /* 0x0000003f1300728c */ /* 0x000fe4000bf05270 */
[----:B------:R-:W-:Y:S02]  /*4b50*/  USHF.R.U32.HI UR21, URZ, 0x4, UR21 ;  /* 0x000000043f157899 */ /* 0x000fe40008011615 */
[----:B------:R-:W-:Y:S02]  /*4b60*/  USEL UR20, UR20, URZ, !UP0 ;  /* 0x0000003f14147287 */ /* 0x000fe4000c000000 */
[----:B------:R-:W-:Y:S02]  /*4b70*/  ULOP3.LUT UR21, UR21, 0x3fff, URZ, 0xc0, !UPT ;  /* 0x00003fff15157892 */ /* 0x000fe4000f8ec03f */
[----:B------:R-:W-:-:S02]  /*4b80*/  ULOP3.LUT UR19, UR14, 0x10000, URZ, 0xfc, !UPT ;  /* 0x000100000e137892 */ /* 0x000fc4000f8efc3f */
[----:B------:R-:W-:Y:S02]  /*4b90*/  ULOP3.LUT UR21, UR21, 0x10000, URZ, 0xfc, !UPT ;  /* 0x0001000015157892 */ /* 0x000fe4000f8efc3f */
[----:B------:R-:W-:Y:S02]  /*4ba0*/  UISETP.NE.U32.AND UP0, UPT, UR20, URZ, UPT ;  /* 0x0000003f1400728c */ /* 0x000fe4000bf05070 */
[----:B------:R-:W-:Y:S02]  /*4bb0*/  UIMAD UR19, UR15, 0xc00, UR19 ;  /* 0x00000c000f1378a4 */ /* 0x000fe4000f8e0213 */
[----:B------:R-:W-:Y:S01]  /*4bc0*/  ULEA UR26, UR15, UR21, 0xa ;  /* 0x000000150f1a7291 */ /* 0x000fe2000f8e503f */
[----:B------:R-:W-:Y:S02]  /*4bd0*/  UMOV UR23, 0x40000040 ;  /* 0x4000004000177882 */ /* 0x000fe40000000000 */
[----:B------:R-:W-:Y:S01]  /*4be0*/  UMOV UR21, 0x40000040 ;  /* 0x4000004000157882 */ /* 0x000fe20000000000 */
[----:B------:R-:W-:Y:S01]  /*4bf0*/  UIADD3 UR6, UR6, 0x4, URZ ;  /* 0x0000000406067890 */ /* 0x000fe2000fffe03f */
[----:B------:R-:W-:-:S02]  /*4c00*/  UMOV UR20, UR19 ;  /* 0x0000001300147c82 */ /* 0x000fc40008000000 */
[----:B------:R-:W-:Y:S02]  /*4c10*/  UMOV UR22, UR26 ;  /* 0x0000001a00167c82 */ /* 0x000fe40008000000 */
[----:B------:R-:W-:Y:S01]  /*4c20*/  QGMMA.64x128x32.F32.E4M3.E4M3 R152, gdesc[UR20], R152, UP0 ;  /* 0x01e00000149879f3 */ /* 0x000fe2000bf00898 */
[----:B------:R-:W-:Y:S01]  /*4c30*/  UIADD3 UR20, UR19, 0x400, URZ ;  /* 0x0000040013147890 */ /* 0x000fe2000fffe03f */
[----:B------:R-:W-:-:S10]  /*4c40*/  UMOV UR21, 0x40000040 ;  /* 0x4000004000157882 */ /* 0x000fd40000000000 */
[----:B------:R-:W-:Y:S01]  /*4c50*/  QGMMA.64x128x32.F32.E4M3.E4M3 R88, gdesc[UR20], R88, UP0 ;  /* 0x01e00000145879f3 */ /* 0x000fe2000bf00858 */
[----:B------:R-:W-:Y:S01]  /*4c60*/  UIADD3 UR20, UR19, 0x800, URZ ;  /* 0x0000080013147890 */ /* 0x000fe2000fffe03f */
[----:B------:R-:W-:-:S10]  /*4c70*/  UMOV UR21, 0x40000040 ;  /* 0x4000004000157882 */ /* 0x000fd40000000000 */
[----:B------:R-:W-:Y:S01]  /*4c80*/  QGMMA.64x128x32.F32.E4M3.E4M3 R24, gdesc[UR20], R24, UP0 ;  /* 0x01e00000141879f3 */ /* 0x000fe2000bf00818 */
[----:B------:R-:W-:Y:S02]  /*4c90*/  UIADD3 UR20, UR19, 0x2, URZ ;  /* 0x0000000213147890 */ /* 0x000fe4000fffe03f */
[----:B------:R-:W-:Y:S01]  /*4ca0*/  UIADD3 UR22, UR26, 0x2, URZ ;  /* 0x000000021a167890 */ /* 0x000fe2000fffe03f */
[----:B------:R-:W-:Y:S01]  /*4cb0*/  UMOV UR21, 0x40000040 ;  /* 0x4000004000157882 */ /* 0x000fe20000000000 */
[----:B------:R-:W-:Y:S01]  /*4cc0*/  UMOV UR23, 0x40000040 ;  /* 0x4000004000177882 */ /* 0x000fe20000000000 */
[----:B------:R-:W-:-:S06]  /*4cd0*/  UISETP.NE.AND UP0, UPT, UR6, UR12, UPT ;  /* 0x0000000c0600728c */ /* 0x000fcc000bf05270 */
[----:B------:R-:W-:Y:S01]  /*4ce0*/  QGMMA.64x128x32.F32.E4M3.E4M3 R152, gdesc[UR20], R152 ;  /* 0x01e00000149879f3 */ /* 0x000fe20008700898 */
[----:B------:R-:W-:Y:S01]  /*4cf0*/  UIADD3 UR20, UR19, 0x402, URZ ;  /* 0x0000040213147890 */ /* 0x000fe2000fffe03f */
[----:B------:R-:W-:-:S10]  /*4d00*/  UMOV UR21, 0x40000040 ;  /* 0x4000004000157882 */ /* 0x000fd40000000000 */
[----:B------:R-:W-:Y:S01]  /*4d10*/  QGMMA.64x128x32.F32.E4M3.E4M3 R88, gdesc[UR20], R88 ;  /* 0x01e00000145879f3 */ /* 0x000fe20008700858 */
[----:B------:R-:W-:Y:S01]  /*4d20*/  UIADD3 UR20, UR19, 0x802, URZ ;  /* 0x0000080213147890 */ /* 0x000fe2000fffe03f */
[----:B------:R-:W-:-:S10]  /*4d30*/  UMOV UR21, 0x40000040 ;  /* 0x4000004000157882 */ /* 0x000fd40000000000 */
[----:B------:R-:W-:Y:S01]  /*4d40*/  QGMMA.64x128x32.F32.E4M3.E4M3 R24, gdesc[UR20], R24 ;  /* 0x01e00000141879f3 */ /* 0x000fe20008700818 */
[----:B------:R-:W-:Y:S02]  /*4d50*/  UIADD3 UR20, UR19, 0x4, URZ ;  /* 0x0000000413147890 */ /* 0x000fe4000fffe03f */
[----:B------:R-:W-:Y:S01]  /*4d60*/  UIADD3 UR22, UR26, 0x4, URZ ;  /* 0x000000041a167890 */ /* 0x000fe2000fffe03f */
[----:B------:R-:W-:Y:S01]  /*4d70*/  UMOV UR21, 0x40000040 ;  /* 0x4000004000157882 */ /* 0x000fe20000000000 */
[----:B------:R-:W-:-:S07]  /*4d80*/  UMOV UR23, 0x40000040 ;  /* 0x4000004000177882 */ /* 0x000fce0000000000 */
        /* <DEDUP_REMOVED lines=16> */
[----:B------:R-:W-:Y:S01]  /*4e90*/  UMOV UR21, 0x40000040 ;  /* 0x4000004000157882 */ /* 0x000fe20000000000 */
[----:B------:R-:W-:-:S06]  /*4ea0*/  USEL UR19, URZ, 0x1, UP0 ;  /* 0x000000013f137887 */ /* 0x000fcc0008000000 */
[----:B------:R-:W-:-:S03]  /*4eb0*/  ISETP.NE.AND P0, PT, RZ, UR19, PT ;  /* 0x00000013ff007c0c */ /* 0x000fc6000bf05270 */
[----:B------:R-:W-:Y:S03]  /*4ec0*/  QGMMA.64x128x32.F32.E4M3.E4M3 R24, gdesc[UR20], R24, gsb0 ;  /* 0x01e00000141879f3 */ /* 0x000fe60008000818 */
[----:B------:R-:W-:-:S07]  /*4ed0*/  WARPGROUP.DEPBAR.LE gsb0, 0x1 ;  /* 0x00008000000079c5 */ /* 0x000fce0000010100 */
[----:B------:R-:W-:Y:S05]  /*4ee0*/  @!P0 BRA `(.L_x_24) ;  /* 0x0000002000b08947 */ /* 0x000fea0003800000 */
[----:B------:R4:W-:Y:S01]  /*4ef0*/  STL [R1+0x2b8], R7 ;  /* 0x0002b80701007387 */ /* 0x0009e20000100800 */
[----:B------:R-:W-:-:S03]  /*4f00*/  WARPGROUP.DEPBAR.LE gsb0, 0x0 ;  /* 0x00008000000079c5 */ /* 0x000fc60000010000 */
[----:B----4-:R-:W4:Y:S04]  /*4f10*/  LDL.LU R7, [R1+0x28] ;  /* 0x0000280001077983 */ /* 0x010f280000300800 */
[----:B------:R0:W-:Y:S01]  /*4f20*/  STL [R1+0x2b4], R6 ;  /* 0x0002b40601007387 */ /* 0x0001e20000100800 */
[----:B------:R-:W-:-:S01]  /*4f30*/  FADD R227, R152, R227 ;  /* 0x000000e398e37221 */ /* 0x000fc20000000000 */
[----:B------:R-:W-:Y:S02]  /*4f40*/  FADD R226, R153, R226 ;  /* 0x000000e299e27221 */ /* 0x000fe40000000000 */
[----:B0-----:R-:W2:Y:S04]  /*4f50*/  LDL.LU R6, [R1+0x24] ;  /* 0x0000240001067983 */ /* 0x001ea80000300800 */
[----:B------:R0:W-:Y:S01]  /*4f60*/  STL [R1+0x2b0], R5 ;  /* 0x0002b00501007387 */ /* 0x0001e20000100800 */
[----:B------:R-:W-:-:S03]  /*4f70*/  FADD R225, R154, R225 ;  /* 0x000000e19ae17221 */ /* 0x000fc60000000000 */
[----:B0-----:R-:W3:Y:S04]  /*4f80*/  LDL.LU R5, [R1+0x20] ;  /* 0x0000200001057983 */ /* 0x001ee80000300800 */
[----:B------:R0:W-:Y:S01]  /*4f90*/  STL [R1+0x2ac], R4 ;  /* 0x0002ac0401007387 */ /* 0x0001e20000100800 */
[----:B------:R-:W-:-:S03]  /*4fa0*/  FADD R224, R155, R224 ;  /* 0x000000e09be07221 */ /* 0x000fc60000000000 */
[----:B0-----:R-:W3:Y:S04]  /*4fb0*/  LDL.LU R4, [R1+0x1c] ;  /* 0x00001c0001047983 */ /* 0x001ee80000300800 */
[----:B------:R0:W-:Y:S04]  /*4fc0*/  STL [R1+0x2a8], R3 ;  /* 0x0002a80301007387 */ /* 0x0001e80000100800 */
[----:B0-----:R-:W3:Y:S04]  /*4fd0*/  LDL.LU R3, [R1+0x18] ;  /* 0x0000180001037983 */ /* 0x001ee80000300800 */
[----:B------:R0:W-:Y:S04]  /*4fe0*/  STL [R1+0x2a4], R2 ;  /* 0x0002a40201007387 */ /* 0x0001e80000100800 */
[----:B0-----:R-:W3:Y:S04]  /*4ff0*/  LDL.LU R2, [R1+0x14] ;  /* 0x0000140001027983 */ /* 0x001ee80000300800 */
[----:B-----5:R0:W-:Y:S04]  /*5000*/  STL [R1+0x2a0], R0 ;  /* 0x0002a00001007387 */ /* 0x0201e80000100800 */
[----:B0-----:R-:W3:Y:S04]  /*5010*/  LDL.LU R0, [R1+0x10] ;  /* 0x0000100001007983 */ /* 0x001ee80000300800 */
[----:B------:R0:W-:Y:S04]  /*5020*/  STL [R1+0x2bc], R227 ;  /* 0x0002bce301007387 */ /* 0x0001e80000100800 */
[----:B0-----:R-:W3:Y:S04]  /*5030*/  LDL.LU R227, [R1+0xc] ;  /* 0x00000c0001e37983 */ /* 0x001ee80000300800 */
[----:B------:R0:W-:Y:S04]  /*5040*/  STL [R1+0x2c0], R226 ;  /* 0x0002c0e201007387 */ /* 0x0001e80000100800 */
[----:B0-----:R-:W3:Y:S04]  /*5050*/  LDL.LU R226, [R1+0x8] ;  /* 0x0000080001e27983 */ /* 0x001ee80000300800 */
[----:B------:R0:W-:Y:S04]  /*5060*/  STL [R1+0x2c4], R225 ;  /* 0x0002c4e101007387 */ /* 0x0001e80000100800 */
[----:B0-----:R-:W3:Y:S04]  /*5070*/  LDL.LU R225, [R1+0x4] ;  /* 0x0000040001e17983 */ /* 0x001ee80000300800 */
[----:B------:R0:W-:Y:S04]  /*5080*/  STL [R1+0x2c8], R224 ;  /* 0x0002c8e001007387 */ /* 0x0001e80000100800 */
[----:B0-----:R-:W3:Y:S01]  /*5090*/  LDL.LU R224, [R1] ;  /* 0x0000000001e07983 */ /* 0x001ee20000300800 */
[----:B------:R-:W-:-:S01]  /*50a0*/  FADD R223, R156, R223 ;  /* 0x000000df9cdf7221 */ /* 0x000fc20000000000 */
[----:B------:R-:W-:Y:S01]  /*50b0*/  FADD R222, R157, R222 ;  /* 0x000000de9dde7221 */ /* 0x000fe20000000000 */
[----:B------:R-:W-:-:S01]  /*50c0*/  FADD R221, R158, R221 ;  /* 0x000000dd9edd7221 */ /* 0x000fc20000000000 */
[----:B------:R-:W-:Y:S01]  /*50d0*/  FADD R220, R159, R220 ;  /* 0x000000dc9fdc7221 */ /* 0x000fe20000000000 */
[----:B------:R-:W-:-:S01]  /*50e0*/  FADD R219, R160, R219 ;  /* 0x000000dba0db7221 */ /* 0x000fc20000000000 */
[----:B------:R-:W-:Y:S01]  /*50f0*/  STL [R1+0x2cc], R223 ;  /* 0x0002ccdf01007387 */ /* 0x000fe20000100800 */
        /* <DEDUP_REMOVED lines=23> */
[----:B------:R-:W-:Y:S01]  /*5270*/  FADD R8, R179, R8 ;  /* 0x00000008b3087221 */ /* 0x000fe20000000000 */
[----:B----4-:R-:W-:-:S01]  /*5280*/  FADD R7, R190, R7 ;  /* 0x00000007be077221 */ /* 0x010fc20000000000 */
[----:B--2---:R-:W-:Y:S01]  /*5290*/  FADD R6, R189, R6 ;  /* 0x00000006bd067221 */ /* 0x004fe20000000000 */
[----:B---3--:R-:W-:-:S01]  /*52a0*/  FADD R5, R188, R5 ;  /* 0x00000005bc057221 */ /* 0x008fc20000000000 */
[----:B------:R-:W-:Y:S01]  /*52b0*/  FADD R4, R187, R4 ;  /* 0x00000004bb047221 */ /* 0x000fe20000000000 */
[----:B------:R-:W-:-:S01]  /*52c0*/  FADD R3, R186, R3 ;  /* 0x00000003ba037221 */ /* 0x000fc20000000000 */
[----:B------:R-:W-:Y:S01]  /*52d0*/  FADD R2, R185, R2 ;  /* 0x00000002b9027221 */ /* 0x000fe20000000000 */
[----:B------:R-:W-:-:S01]  /*52e0*/  FADD R0, R184, R0 ;  /* 0x00000000b8007221 */ /* 0x000fc20000000000 */
[----:B------:R-:W-:Y:S01]  /*52f0*/  FADD R227, R183, R227 ;  /* 0x000000e3b7e37221 */ /* 0x000fe20000000000 */
[----:B------:R-:W-:-:S01]  /*5300*/  FADD R226, R182, R226 ;  /* 0x000000e2b6e27221 */ /* 0x000fc20000000000 */
[----:B------:R-:W-:Y:S01]  /*5310*/  FADD R225, R181, R225 ;  /* 0x000000e1b5e17221 */ /* 0x000fe20000000000 */
[----:B------:R-:W-:-:S05]  /*5320*/  FADD R224, R180, R224 ;  /* 0x000000e0b4e07221 */ /* 0x000fca0000000000 */
[----:B------:R-:W-:Y:S04]  /*5330*/  STL [R1], R224 ;  /* 0x000000e001007387 */ /* 0x000fe80000100800 */
[----:B------:R-:W-:Y:S04]  /*5340*/  STL [R1+0x4], R225 ;  /* 0x000004e101007387 */ /* 0x000fe80000100800 */
[----:B------:R-:W-:Y:S04]  /*5350*/  STL [R1+0x8], R226 ;  /* 0x000008e201007387 */ /* 0x000fe80000100800 */
[----:B------:R0:W-:Y:S04]  /*5360*/  STL [R1+0xc], R227 ;  /* 0x00000ce301007387 */ /* 0x0001e80000100800 */
[----:B------:R-:W-:Y:S04]  /*5370*/  STL [R1+0x10], R0 ;  /* 0x0000100001007387 */ /* 0x000fe80000100800 */
[----:B------:R-:W-:Y:S04]  /*5380*/  STL [R1+0x14], R2 ;  /* 0x0000140201007387 */ /* 0x000fe80000100800 */
[----:B------:R-:W-:Y:S04]  /*5390*/  STL [R1+0x18], R3 ;  /* 0x0000180301007387 */ /* 0x000fe80000100800 */
[----:B------:R-:W-:Y:S04]  /*53a0*/  STL [R1+0x1c], R4 ;  /* 0x00001c0401007387 */ /* 0x000fe80000100800 */
[----:B0-----:R-:W2:Y:S04]  /*53b0*/  LDL.LU R227, [R1+0x2c] ;  /* 0x00002c0001e37983 */ /* 0x001ea80000300800 */
[----:B------:R-:W-:Y:S04]  /*53c0*/  STL [R1+0x20], R5 ;  /* 0x0000200501007387 */ /* 0x000fe80000100800 */
[----:B------:R-:W3:Y:S04]  /*53d0*/  LDL.LU R226, [R1+0x30] ;  /* 0x0000300001e27983 */ /* 0x000ee80000300800 */
[----:B------:R-:W-:Y:S04]  /*53e0*/  STL [R1+0x24], R6 ;  /* 0x0000240601007387 */ /* 0x000fe80000100800 */
[----:B------:R-:W4:Y:S04]  /*53f0*/  LDL.LU R225, [R1+0x34] ;  /* 0x0000340001e17983 */ /* 0x000f280000300800 */
[----:B------:R0:W-:Y:S04]  /*5400*/  STL [R1+0x28], R7 ;  /* 0x0000280701007387 */ /* 0x0001e80000100800 */
[----:B------:R-:W4:Y:S04]  /*5410*/  LDL.LU R224, [R1+0x38] ;  /* 0x0000380001e07983 */ /* 0x000f280000300800 */
[----:B------:R-:W4:Y:S04]  /*5420*/  LDL.LU R223, [R1+0x3c] ;  /* 0x00003c0001df7983 */ /* 0x000f280000300800 */
[----:B------:R-:W4:Y:S04]  /*5430*/  LDL.LU R222, [R1+0x40] ;  /* 0x0000400001de7983 */ /* 0x000f280000300800 */
[----:B------:R-:W4:Y:S04]  /*5440*/  LDL.LU R221, [R1+0x44] ;  /* 0x0000440001dd7983 */ /* 0x000f280000300800 */
[----:B------:R-:W4:Y:S04]  /*5450*/  LDL.LU R220, [R1+0x48] ;  /* 0x0000480001dc7983 */ /* 0x000f280000300800 */
[----:B------:R-:W4:Y:S04]  /*5460*/  LDL.LU R219, [R1+0x4c] ;  /* 0x00004c0001db7983 */ /* 0x000f280000300800 */
[----:B------:R-:W4:Y:S04]  /*5470*/  LDL.LU R218, [R1+0x50] ;  /* 0x0000500001da7983 */ /* 0x000f280000300800 */
[----:B0-----:R-:W4:Y:S04]  /*5480*/  LDL.LU R7, [R1+0x54] ;  /* 0x0000540001077983 */ /* 0x001f280000300800 */
[----:B------:R-:W4:Y:S04]  /*5490*/  LDL.LU R6, [R1+0x58] ;  /* 0x0000580001067983 */ /* 0x000f280000300800 */
[----:B------:R-:W4:Y:S04]  /*54a0*/  LDL.LU R5, [R1+0x5c] ;  /* 0x00005c0001057983 */ /* 0x000f280000300800 */
[----:B------:R-:W4:Y:S04]  /*54b0*/  LDL.LU R4, [R1+0x60] ;  /* 0x0000600001047983 */ /* 0x000f280000300800 */
[----:B------:R-:W4:Y:S04]  /*54c0*/  LDL.LU R3, [R1+0x64] ;  /* 0x0000640001037983 */ /* 0x000f280000300800 */
[----:B------:R-:W4:Y:S04]  /*54d0*/  LDL.LU R2, [R1+0x68] ;  /* 0x0000680001027983 */ /* 0x000f280000300800 */
[----:B------:R-:W4:Y:S01]  /*54e0*/  LDL.LU R0, [R1+0x6c] ;  /* 0x00006c0001007983 */ /* 0x000f220000300800 */
[----:B--2---:R-:W-:-:S05]  /*54f0*/  FADD R227, R191, R227 ;  /* 0x000000e3bfe37221 */ /* 0x004fca0000000000 */
[----:B------:R0:W-:Y:S01]  /*5500*/  STL [R1+0x2c], R227 ;  /* 0x00002ce301007387 */ /* 0x0001e20000100800 */
[----:B---3--:R-:W-:-:S05]  /*5510*/  FADD R226, R192, R226 ;  /* 0x000000e2c0e27221 */ /* 0x008fca0000000000 */
[----:B------:R2:W-:Y:S01]  /*5520*/  STL [R1+0x30], R226 ;  /* 0x000030e201007387 */ /* 0x0005e20000100800 */
[----:B----4-:R-:W-:-:S05]  /*5530*/  FADD R225, R193, R225 ;  /* 0x000000e1c1e17221 */ /* 0x010fca0000000000 */
[----:B------:R3:W-:Y:S01]  /*5540*/  STL [R1+0x34], R225 ;  /* 0x000034e101007387 */ /* 0x0007e20000100800 */
[----:B------:R-:W-:-:S01]  /*5550*/  FADD R224, R194, R224 ;  /* 0x000000e0c2e07221 */ /* 0x000fc20000000000 */
[----:B------:R-:W-:-:S04]  /*5560*/  FADD R223, R195, R223 ;  /* 0x000000dfc3df7221 */ /* 0x000fc80000000000 */
[----:B------:R4:W-:Y:S01]  /*5570*/  STL [R1+0x38], R224 ;  /* 0x000038e001007387 */ /* 0x0009e20000100800 */
[----:B------:R-:W-:-:S03]  /*5580*/  FADD R222, R196, R222 ;  /* 0x000000dec4de7221 */ /* 0x000fc60000000000 */
        /* <DEDUP_REMOVED lines=20> */
[----:B0-----:R-:W4:Y:S01]  /*56d0*/  LDL.LU R227, [R1+0x70] ;  /* 0x0000700001e37983 */ /* 0x001f220000300800 */
[----:B------:R-:W-:-:S03]  /*56e0*/  FADD R0, R207, R0 ;  /* 0x00000000cf007221 */ /* 0x000fc60000000000 */
[----:B------:R0:W-:Y:S04]  /*56f0*/  STL [R1+0x64], R3 ;  /* 0x0000640301007387 */ /* 0x0001e80000100800 */
[----:B--2---:R-:W2:Y:S04]  /*5700*/  LDL.LU R226, [R1+0x74] ;  /* 0x0000740001e27983 */ /* 0x004ea80000300800 */
[----:B------:R0:W-:Y:S04]  /*5710*/  STL [R1+0x68], R2 ;  /* 0x0000680201007387 */ /* 0x0001e80000100800 */
[----:B---3--:R-:W3:Y:S04]  /*5720*/  LDL.LU R225, [R1+0x78] ;  /* 0x0000780001e17983 */ /* 0x008ee80000300800 */
[----:B------:R0:W-:Y:S04]  /*5730*/  STL [R1+0x6c], R0 ;  /* 0x00006c0001007387 */ /* 0x0001e80000100800 */
[----:B----4-:R-:W4:Y:S04]  /*5740*/  LDL.LU R224, [R1+0x7c] ;  /* 0x00007c0001e07983 */ /* 0x010f280000300800 */
[----:B-1----:R-:W4:Y:S04]  /*5750*/  LDL.LU R223, [R1+0x80] ;  /* 0x0000800001df7983 */ /* 0x002f280000300800 */
[----:B------:R-:W4:Y:S04]  /*5760*/  LDL.LU R222, [R1+0x84] ;  /* 0x0000840001de7983 */ /* 0x000f280000300800 */
        /* <DEDUP_REMOVED lines=10> */
[----:B------:R-:W4:Y:S01]  /*5810*/  LDL.LU R0, [R1+0xb0] ;  /* 0x0000b00001007983 */ /* 0x000f220000300800 */
[----:B------:R-:W-:-:S01]  /*5820*/  FADD R227, R208, R227 ;  /* 0x000000e3d0e37221 */ /* 0x000fc20000000000 */
[----:B--2---:R-:W-:-:S04]  /*5830*/  FADD R226, R209, R226 ;  /* 0x000000e2d1e27221 */ /* 0x004fc80000000000 */
[----:B------:R0:W-:Y:S01]  /*5840*/  STL [R1+0x70], R227 ;  /* 0x000070e301007387 */ /* 0x0001e20000100800 */
[----:B---3--:R-:W-:-:S03]  /*5850*/  FADD R225, R210, R225 ;  /* 0x000000e1d2e17221 */ /* 0x008fc60000000000 */
[----:B------:R1:W-:Y:S01]  /*5860*/  STL [R1+0x74], R226 ;  /* 0x000074e201007387 */ /* 0x0003e20000100800 */
[----:B----4-:R-:W-:-:S03]  /*5870*/  FADD R224, R211, R224 ;  /* 0x000000e0d3e07221 */ /* 0x010fc60000000000 */
        /* <DEDUP_REMOVED lines=27> */
[----:B-1----:R-:W4:Y:S04]  /*5a30*/  LDL.LU R226, [R1+0xb8] ;  /* 0x0000b80001e27983 */ /* 0x002f280000300800 */
[----:B------:R1:W-:Y:S04]  /*5a40*/  STL [R1+0xac], R2 ;  /* 0x0000ac0201007387 */ /* 0x0003e80000100800 */
[----:B--2---:R-:W2:Y:S04]  /*5a50*/  LDL.LU R225, [R1+0xbc] ;  /* 0x0000bc0001e17983 */ /* 0x004ea80000300800 */
[----:B------:R1:W-:Y:S04]  /*5a60*/  STL [R1+0xb0], R0 ;  /* 0x0000b00001007387 */ /* 0x0003e80000100800 */
[----:B---3--:R-:W3:Y:S04]  /*5a70*/  LDL.LU R224, [R1+0xc0] ;  /* 0x0000c00001e07983 */ /* 0x008ee80000300800 */
[----:B----4-:R-:W4:Y:S04]  /*5a80*/  LDL.LU R223, [R1+0xc4] ;  /* 0x0000c40001df7983 */ /* 0x010f280000300800 */
        /* <DEDUP_REMOVED lines=10> */
[----:B-1----:R-:W4:Y:S04]  /*5b30*/  LDL.LU R2, [R1+0xf0] ;  /* 0x0000f00001027983 */ /* 0x002f280000300800 */
[----:B------:R-:W4:Y:S01]  /*5b40*/  LDL.LU R0, [R1+0xf4] ;  /* 0x0000f40001007983 */ /* 0x000f220000300800 */
[----:B------:R-:W-:-:S01]  /*5b50*/  FADD R227, R97, R227 ;  /* 0x000000e361e37221 */ /* 0x000fc20000000000 */
[----:B------:R-:W-:-:S04]  /*5b60*/  FADD R226, R98, R226 ;  /* 0x000000e262e27221 */ /* 0x000fc80000000000 */
[----:B------:R0:W-:Y:S01]  /*5b70*/  STL [R1+0xb4], R227 ;  /* 0x0000b4e301007387 */ /* 0x0001e20000100800 */
[----:B--2---:R-:W-:-:S03]  /*5b80*/  FADD R225, R99, R225 ;  /* 0x000000e163e17221 */ /* 0x004fc60000000000 */
        /* <DEDUP_REMOVED lines=253> */
[----:B------:R-:W-:Y:S01]  /*6b60*/  STL [R1+0x208], R227 ;  /* 0x000208e301007387 */ /* 0x000fe20000100800 */
[----:B--2---:R-:W-:-:S03]  /*6b70*/  FADD R225, R56, R225 ;  /* 0x000000e138e17221 */ /* 0x004fc60000000000 */
[----:B------:R-:W-:Y:S01]  /*6b80*/  STL [R1+0x20c], R226 ;  /* 0x00020ce201007387 */ /* 0x000fe20000100800 */
[----:B---3--:R-:W-:-:S03]  /*6b90*/  FADD R224, R57, R224 ;  /* 0x000000e039e07221 */ /* 0x008fc60000000000 */
[----:B------:R-:W-:Y:S01]  /*6ba0*/  STL [R1+0x210], R225 ;  /* 0x000210e101007387 */ /* 0x000fe20000100800 */
[----:B----4-:R-:W-:-:S03]  /*6bb0*/  FADD R223, R58, R223 ;  /* 0x000000df3adf7221 */ /* 0x010fc60000000000 */
[----:B------:R-:W-:Y:S01]  /*6bc0*/  STL [R1+0x214], R224 ;  /* 0x000214e001007387 */ /* 0x000fe20000100800 */
[----:B------:R-:W-:-:S03]  /*6bd0*/  FADD R222, R59, R222 ;  /* 0x000000de3bde7221 */ /* 0x000fc60000000000 */
        /* <DEDUP_REMOVED lines=23> */
[----:B------:R-:W4:Y:S04]  /*6d50*/  LDL.LU R219, [R1+0x250] ;  /* 0x0002500001db7983 */ /* 0x000f280000300800 */
[----:B------:R0:W-:Y:S04]  /*6d60*/  STL [R1+0x244], R2 ;  /* 0x0002440201007387 */ /* 0x0001e80000100800 */
        /* <DEDUP_REMOVED lines=9> */
[----:B-1----:R-:W4:Y:S04]  /*6e00*/  LDL.LU R7, [R1+0x274] ;  /* 0x0002740001077983 */ /* 0x002f280000300800 */
[----:B--2---:R-:W2:Y:S04]  /*6e10*/  LDL.LU R6, [R1+0x278] ;  /* 0x0002780001067983 */ /* 0x004ea80000300800 */
[----:B---3--:R-:W3:Y:S04]  /*6e20*/  LDL.LU R5, [R1+0x27c] ;  /* 0x00027c0001057983 */ /* 0x008ee80000300800 */
[----:B----4-:R-:W4:Y:S04]  /*6e30*/  LDL.LU R4, [R1+0x280] ;  /* 0x0002800001047983 */ /* 0x010f280000300800 */
[----:B0-----:R-:W4:Y:S04]  /*6e40*/  LDL.LU R3, [R1+0x284] ;  /* 0x0002840001037983 */ /* 0x001f280000300800 */
[----:B------:R-:W4:Y:S04]  /*6e50*/  LDL.LU R2, [R1+0x288] ;  /* 0x0002880001027983 */ /* 0x000f280000300800 */
[----:B------:R-:W4:Y:S01]  /*6e60*/  LDL.LU R0, [R1+0x28c] ;  /* 0x00028c0001007983 */ /* 0x000f220000300800 */
[----:B------:R-:W-:-:S05]  /*6e70*/  FADD R218, R71, R218 ;  /* 0x000000da47da7221 */ /* 0x000fca0000000000 */
[----:B------:R0:W-:Y:S01]  /*6e80*/  STL [R1+0x24c], R218 ;  /* 0x00024cda01007387 */ /* 0x0001e20000100800 */
[----:B------:R-:W-:-:S03]  /*6e90*/  FADD R219, R72, R219 ;  /* 0x000000db48db7221 */ /* 0x000fc60000000000 */
[----:B0-----:R0:W5:Y:S01]  /*6ea0*/  LDL.LU R218, [R1+0x2e0] ;  /* 0x0002e00001da7983 */ /* 0x0011620000300800 */
[----:B------:R-:W-:-:S03]  /*6eb0*/  FADD R220, R73, R220 ;  /* 0x000000dc49dc7221 */ /* 0x000fc60000000000 */
[----:B------:R1:W-:Y:S01]  /*6ec0*/  STL [R1+0x250], R219 ;  /* 0x000250db01007387 */ /* 0x0003e20000100800 */
[----:B------:R-:W-:-:S01]  /*6ed0*/  FADD R221, R74, R221 ;  /* 0x000000dd4add7221 */ /* 0x000fc20000000000 */
[----:B------:R-:W-:Y:S02]  /*6ee0*/  FADD R222, R75, R222 ;  /* 0x000000de4bde7221 */ /* 0x000fe40000000000 */
[----:B-1----:R0:W5:Y:S01]  /*6ef0*/  LDL.LU R219, [R1+0x2dc] ;  /* 0x0002dc0001db7983 */ /* 0x0021620000300800 */
[----:B------:R-:W-:-:S03]  /*6f00*/  FADD R223, R76, R223 ;  /* 0x000000df4cdf7221 */ /* 0x000fc60000000000 */
[----:B------:R1:W-:Y:S01]  /*6f10*/  STL [R1+0x254], R220 ;  /* 0x000254dc01007387 */ /* 0x0003e20000100800 */
[----:B------:R-:W-:-:S03]  /*6f20*/  FADD R224, R77, R224 ;  /* 0x000000e04de07221 */ /* 0x000fc60000000000 */
[----:B-1----:R0:W5:Y:S01]  /*6f30*/  LDL.LU R220, [R1+0x2d8] ;  /* 0x0002d80001dc7983 */ /* 0x0021620000300800 */
[----:B------:R-:W-:-:S03]  /*6f40*/  FADD R225, R78, R225 ;  /* 0x000000e14ee17221 */ /* 0x000fc60000000000 */
[----:B------:R1:W-:Y:S01]  /*6f50*/  STL [R1+0x258], R221 ;  /* 0x000258dd01007387 */ /* 0x0003e20000100800 */
[----:B------:R-:W-:-:S01]  /*6f60*/  FADD R226, R79, R226 ;  /* 0x000000e24fe27221 */ /* 0x000fc20000000000 */
[----:B------:R-:W-:Y:S02]  /*6f70*/  FADD R227, R80, R227 ;  /* 0x000000e350e37221 */ /* 0x000fe40000000000 */
[----:B-1----:R0:W5:Y:S04]  /*6f80*/  LDL.LU R221, [R1+0x2d4] ;  /* 0x0002d40001dd7983 */ /* 0x0021680000300800 */
[----:B------:R1:W-:Y:S01]  /*6f90*/  STL [R1+0x25c], R222 ;  /* 0x00025cde01007387 */ /* 0x0003e20000100800 */
[----:B------:R-:W-:-:S01]  /*6fa0*/  FADD R7, R81, R7 ;  /* 0x0000000751077221 */ /* 0x000fc20000000000 */
[----:B--2---:R-:W-:-:S02]  /*6fb0*/  FADD R6, R82, R6 ;  /* 0x0000000652067221 */ /* 0x004fc40000000000 */
[----:B-1----:R0:W5:Y:S04]  /*6fc0*/  LDL.LU R222, [R1+0x2d0] ;  /* 0x0002d00001de7983 */ /* 0x0021680000300800 */
[----:B------:R1:W-:Y:S01]  /*6fd0*/  STL [R1+0x260], R223 ;  /* 0x000260df01007387 */ /* 0x0003e20000100800 */
[----:B---3--:R-:W-:-:S03]  /*6fe0*/  FADD R5, R83, R5 ;  /* 0x0000000553057221 */ /* 0x008fc60000000000 */
[----:B-1----:R0:W5:Y:S04]  /*6ff0*/  LDL.LU R223, [R1+0x2cc] ;  /* 0x0002cc0001df7983 */ /* 0x0021680000300800 */
[----:B------:R1:W-:Y:S01]  /*7000*/  STL [R1+0x264], R224 ;  /* 0x000264e001007387 */ /* 0x0003e20000100800 */
[----:B----4-:R-:W-:-:S03]  /*7010*/  FADD R4, R84, R4 ;  /* 0x0000000454047221 */ /* 0x010fc60000000000 */
[----:B-1----:R0:W5:Y:S04]  /*7020*/  LDL.LU R224, [R1+0x2c8] ;  /* 0x0002c80001e07983 */ /* 0x0021680000300800 */
[----:B------:R1:W-:Y:S01]  /*7030*/  STL [R1+0x268], R225 ;  /* 0x000268e101007387 */ /* 0x0003e20000100800 */
[----:B------:R-:W-:-:S03]  /*7040*/  FADD R3, R85, R3 ;  /* 0x0000000355037221 */ /* 0x000fc60000000000 */
[----:B-1----:R0:W5:Y:S04]  /*7050*/  LDL.LU R225, [R1+0x2c4] ;  /* 0x0002c40001e17983 */ /* 0x0021680000300800 */
[----:B------:R1:W-:Y:S01]  /*7060*/  STL [R1+0x26c], R226 ;  /* 0x00026ce201007387 */ /* 0x0003e20000100800 */
[----:B------:R-:W-:-:S03]  /*7070*/  FADD R2, R86, R2 ;  /* 0x0000000256027221 */ /* 0x000fc60000000000 */
[----:B-1----:R0:W5:Y:S04]  /*7080*/  LDL.LU R226, [R1+0x2c0] ;  /* 0x0002c00001e27983 */ /* 0x0021680000300800 */
[----:B------:R1:W-:Y:S01]  /*7090*/  STL [R1+0x270], R227 ;  /* 0x000270e301007387 */ /* 0x0003e20000100800 */
[----:B------:R-:W-:-:S03]  /*70a0*/  FADD R0, R0, R87 ;  /* 0x0000005700007221 */ /* 0x000fc60000000000 */
[----:B-1----:R0:W5:Y:S04]  /*70b0*/  LDL.LU R227, [R1+0x2bc] ;  /* 0x0002bc0001e37983 */ /* 0x0021680000300800 */
[----:B------:R1:W-:Y:S04]  /*70c0*/  STL [R1+0x274], R7 ;  /* 0x0002740701007387 */ /* 0x0003e80000100800 */
        /* <DEDUP_REMOVED lines=12> */
[----:B-1----:R0:W5:Y:S01]  /*7190*/  LDL.LU R0, [R1+0x2a0] ;  /* 0x0002a00001007983 */ /* 0x0021620000300800 */
[----:B------:R-:W-:-:S05]  /*71a0*/  UMOV UR6, URZ ;  /* 0x0000003f00067c82 */ /* 0x000fca0008000000 */
.L_x_24:
[----:B------:R-:W-:Y:S05]  /*71b0*/  @!P1 BRA `(.L_x_25) ;  /* 0x0000000000049947 */ /* 0x000fea0003800000 */
[----:B------:R-:W-:Y:S01]  /*71c0*/  BPT.TRAP 0x1 ;  /* 0x000000040000795c */ /* 0x000fe20000300000 */
.L_x_25:
[----:B------:R-:W-:Y:S02]  /*71d0*/  UISETP.GT.U32.AND UP0, UPT, UR7, 0x1, UPT ;  /* 0x000000010700788c */ /* 0x000fe4000bf04070 */
[----:B------:R-:W-:-:S04]  /*71e0*/  ULEA UR20, UR11, UR13, 0x3 ;  /* 0x0000000d0b147291 */ /* 0x000fc8000f8e183f */
[----:B------:R-:W-:Y:S01]  /*71f0*/  UIADD3 UR20, UR20, 0x18, URZ ;  /* 0x0000001814147890 */ /* 0x000fe2000fffe03f */
[----:B------:R-:W-:-:S03]  /*7200*/  PLOP3.LUT P0, PT, PT, PT, UP0, 0x80, 0x0 ;  /* 0x000000000000781c */ /* 0x000fc60003f0f008 */
[----:B------:R-:W-:-:S09]  /*7210*/  UPRMT UR20, URZ, 0x654, UR20 ;  /* 0x000006543f147896 */ /* 0x000fd20008000014 */
[----:B------:R-:W-:Y:S01]  /*7220*/  SYNCS.ARRIVE.TRANS64.RED.A1T0 RZ, [UR20], RZ ;  /* 0x000000ffffff79a7 */ /* 0x000fe20008100414 */
[----:B------:R-:W-:Y:S05]  /*7230*/  @P0 BRA `(.L_x_26) ;  /* 0x0000000000040947 */ /* 0x000fea0003800000 */
[----:B------:R-:W-:Y:S01]  /*7240*/  BPT.TRAP 0x1 ;  /* 0x000000040000795c */ /* 0x000fe20000300000 */
.L_x_26:
[----:B------:R-:W-:Y:S02]  /*7250*/  UISETP.GT.AND UP2, UPT, UR16, 0x1, UPT ;  /* 0x000000011000788c */ /* 0x000fe4000bf44270 */
[----:B------:R-:W-:Y:S02]  /*7260*/  UIADD3 UR15, UR15, 0x1, URZ ;  /* 0x000000010f0f7890 */ /* 0x000fe4000fffe03f */
[----:B------:R-:W-:Y:S02]  /*7270*/  UIADD3 UR11, UR11, 0x1, URZ ;  /* 0x000000010b0b7890 */ /* 0x000fe4000fffe03f */
[----:B------:R-:W-:Y:S01]  /*7280*/  PLOP3.LUT P0, PT, PT, PT, UP2, 0x80, 0x0 ;  /* 0x000000000000781c */ /* 0x000fe20003f0f028 */
[----:B------:R-:W-:Y:S02]  /*7290*/  UISETP.NE.AND UP0, UPT, UR15, 0x3, UPT ;  /* 0x000000030f00788c */ /* 0x000fe4000bf05270 */
[----:B------:R-:W-:Y:S02]  /*72a0*/  UISETP.NE.AND UP1, UPT, UR11, 0x3, UPT ;  /* 0x000000030b00788c */ /* 0x000fe4000bf25270 */
[----:B------:R-:W-:-:S02]  /*72b0*/  USEL UR20, URZ, 0x1, UP0 ;  /* 0x000000013f147887 */ /* 0x000fc40008000000 */
[----:B------:R-:W-:Y:S02]  /*72c0*/  UIADD3 UR16, UR16, -0x1, URZ ;  /* 0xffffffff10107890 */ /* 0x000fe4000fffe03f */
[----:B------:R-:W-:Y:S02]  /*72d0*/  USEL UR15, UR15, URZ, UP0 ;  /* 0x0000003f0f0f7287 */ /* 0x000fe40008000000 */
[----:B------:R-:W-:Y:S01]  /*72e0*/  LOP3.LUT R228, R228, UR20, RZ, 0x3c, !PT ;  /* 0x00000014e4e47c12 */ /* 0x000fe2000f8e3cff */
[----:B------:R-:W-:Y:S01]  /*72f0*/  USEL UR11, UR11, URZ, UP1 ;  /* 0x0000003f0b0b7287 */ /* 0x000fe20008800000 */
[----:B------:R-:W-:Y:S01]  /*7300*/  UMOV UR20, 0x1 ;  /* 0x0000000100147882 */ /* 0x000fe20000000000 */
[----:B------:R-:W-:Y:S10]  /*7310*/  @P0 BRA `(.L_x_27) ;  /* 0xffffffd400c40947 */ /* 0x000ff4000383ffff */
.L_x_19:
[----:B------:R-:W-:-:S04]  /*7320*/  UISETP.NE.AND UP0, UPT, UR6, URZ, UPT ;  /* 0x0000003f0600728c */ /* 0x000fc8000bf05270 */
[----:B------:R-:W-:-:S06]  /*7330*/  USEL UR6, URZ, 0x1, !UP0 ;  /* 0x000000013f067887 */ /* 0x000fcc000c000000 */
[----:B------:R-:W-:-:S13]  /*7340*/  ISETP.NE.AND P0, PT, RZ, UR6, PT ;  /* 0x00000006ff007c0c */ /* 0x000fda000bf05270 */
[----:B------:R-:W-:Y:S05]  /*7350*/  @!P0 BRA `(.L_x_28) ;  /* 0x00000024001c8947 */ /* 0x000fea0003800000 */
[----:B-----5:R-:W-:Y:S04]  /*7360*/  STL [R1+0x2b8], R7 ;  /* 0x0002b80701007387 */ /* 0x020fe80000100800 */
[----:B------:R-:W-:Y:S04]  /*7370*/  STL [R1+0x2b4], R6 ;  /* 0x0002b40601007387 */ /* 0x000fe80000100800 */
[----:B------:R-:W-:Y:S04]  /*7380*/  STL [R1+0x2b0], R5 ;  /* 0x0002b00501007387 */ /* 0x000fe80000100800 */
[----:B------:R4:W-:Y:S01]  /*7390*/  STL [R1+0x2ac], R4 ;  /* 0x0002ac0401007387 */ /* 0x0009e20000100800 */
[----:B------:R-:W-:-:S02]  /*73a0*/  WARPGROUP.DEPBAR.LE gsb0, 0x0 ;  /* 0x00008000000079c5 */ /* 0x000fc40000010000 */
[----:B------:R-:W-:Y:S01]  /*73b0*/  FADD R227, R152, R227 ;  /* 0x000000e398e37221 */ /* 0x000fe20000000000 */
[----:B----4-:R-:W4:Y:S04]  /*73c0*/  LDL.LU R4, [R1+0x280] ;  /* 0x0002800001047983 */ /* 0x010f280000300800 */
[----:B------:R-:W2:Y:S04]  /*73d0*/  LDL.LU R5, [R1+0x27c] ;  /* 0x00027c0001057983 */ /* 0x000ea80000300800 */
[----:B------:R-:W3:Y:S04]  /*73e0*/  LDL.LU R6, [R1+0x278] ;  /* 0x0002780001067983 */ /* 0x000ee80000300800 */
[----:B------:R-:W4:Y:S01]  /*73f0*/  LDL.LU R7, [R1+0x274] ;  /* 0x0002740001077983 */ /* 0x000f220000300800 */
[----:B------:R-:W-:-:S03]  /*7400*/  FADD R226, R153, R226 ;  /* 0x000000e299e27221 */ /* 0x000fc60000000000 */
[----:B------:R0:W-:Y:S01]  /*7410*/  STL [R1+0x2a8], R3 ;  /* 0x0002a80301007387 */ /* 0x0001e20000100800 */
[----:B------:R-:W-:Y:S01]  /*7420*/  FADD R225, R154, R225 ;  /* 0x000000e19ae17221 */ /* 0x000fe20000000000 */
[----:B------:R-:W-:Y:S02]  /*7430*/  FADD R224, R155, R224 ;  /* 0x000000e09be07221 */ /* 0x000fe40000000000 */
[----:B0-----:R-:W2:Y:S04]  /*7440*/  LDL.LU R3, [R1+0x60] ;  /* 0x0000600001037983 */ /* 0x001ea80000300800 */
[----:B------:R0:W-:Y:S01]  /*7450*/  STL [R1+0x2a4], R2 ;  /* 0x0002a40201007387 */ /* 0x0001e20000100800 */
[----:B------:R-:W-:Y:S01]  /*7460*/  FADD R223, R156, R223 ;  /* 0x000000df9cdf7221 */ /* 0x000fe20000000000 */
[----:B------:R-:W-:-:S02]  /*7470*/  FADD R222, R157, R222 ;  /* 0x000000de9dde7221 */ /* 0x000fc40000000000 */
[----:B0-----:R-:W3:Y:S04]  /*7480*/  LDL.LU R2, [R1+0x5c] ;  /* 0x00005c0001027983 */ /* 0x001ee80000300800 */
[----:B------:R0:W-:Y:S01]  /*7490*/  STL [R1+0x2a0], R0 ;  /* 0x0002a00001007387 */ /* 0x0001e20000100800 */
[----:B------:R-:W-:-:S03]  /*74a0*/  FADD R221, R158, R221 ;  /* 0x000000dd9edd7221 */ /* 0x000fc60000000000 */
[----:B0-----:R-:W4:Y:S04]  /*74b0*/  LDL.LU R0, [R1+0x58] ;  /* 0x0000580001007983 */ /* 0x001f280000300800 */
[----:B------:R0:W-:Y:S01]  /*74c0*/  STL [R1+0x2bc], R227 ;  /* 0x0002bce301007387 */ /* 0x0001e20000100800 */
[----:B------:R-:W-:-:S03]  /*74d0*/  FADD R220, R159, R220 ;  /* 0x000000dc9fdc7221 */ /* 0x000fc60000000000 */
[----:B0-----:R-:W2:Y:S04]  /*74e0*/  LDL.LU R227, [R1+0x54] ;  /* 0x0000540001e37983 */ /* 0x001ea80000300800 */
        /* <DEDUP_REMOVED lines=42> */
[----:B------:R0:W-:Y:S04]  /*7790*/  STL [R1+0x2f8], R20 ;  /* 0x0002f81401007387 */ /* 0x0001e80000100800 */
        /* <DEDUP_REMOVED lines=12> */
[----:B0-----:R-:W2:Y:S01]  /*7860*/  LDL.LU R14, [R1] ;  /* 0x00000000010e7983 */ /* 0x001ea20000300800 */
[----:B------:R-:W-:Y:S01]  /*7870*/  FADD R13, R174, R13 ;  /* 0x0000000dae0d7221 */ /* 0x000fe20000000000 */
[----:B------:R-:W-:Y:S01]  /*7880*/  FADD R12, R175, R12 ;  /* 0x0000000caf0c7221 */ /* 0x000fe20000000000 */
[----:B----4-:R-:W-:Y:S01]  /*7890*/  FADD R0, R202, R0 ;  /* 0x00000000ca007221 */ /* 0x010fe20000000000 */
[----:B---3--:R-:W-:Y:S01]  /*78a0*/  FADD R2, R203, R2 ;  /* 0x00000002cb027221 */ /* 0x008fe20000000000 */
[----:B--2---:R-:W-:Y:S01]  /*78b0*/  FADD R3, R204, R3 ;  /* 0x00000003cc037221 */ /* 0x004fe20000000000 */
[----:B------:R-:W-:Y:S01]  /*78c0*/  STL [R1+0x314], R13 ;  /* 0x0003140d01007387 */ /* 0x000fe20000100800 */
[----:B------:R-:W-:Y:S01]  /*78d0*/  FADD R227, R201, R227 ;  /* 0x000000e3c9e37221 */ /* 0x000fe20000000000 */
[----:B------:R-:W-:Y:S01]  /*78e0*/  FADD R11, R176, R11 ;  /* 0x0000000bb00b7221 */ /* 0x000fe20000000000 */
[----:B------:R-:W-:Y:S01]  /*78f0*/  FADD R10, R177, R10 ;  /* 0x0000000ab10a7221 */ /* 0x000fe20000000000 */
[----:B------:R0:W-:Y:S01]  /*7900*/  STL [R1+0x318], R12 ;  /* 0x0003180c01007387 */ /* 0x0001e20000100800 */
[----:B------:R-:W-:Y:S01]  /*7910*/  FADD R9, R178, R9 ;  /* 0x00000009b2097221 */ /* 0x000fe20000000000 */
        /* <DEDUP_REMOVED lines=21> */
[----:B------:R-:W-:-:S05]  /*7a70*/  FADD R14, R180, R14 ;  /* 0x0000000eb40e7221 */ /* 0x000fca0000000000 */
[----:B------:R2:W-:Y:S04]  /*7a80*/  STL [R1], R14 ;  /* 0x0000000e01007387 */ /* 0x0005e80000100800 */
[----:B------:R3:W-:Y:S04]  /*7a90*/  STL [R1+0x4], R15 ;  /* 0x0000040f01007387 */ /* 0x0007e80000100800 */
        /* <DEDUP_REMOVED lines=20> */
[----:B0-----:R-:W4:Y:S04]  /*7be0*/  LDL.LU R12, [R1+0x64] ;  /* 0x00006400010c7983 */ /* 0x001f280000300800 */
[----:B------:R0:W-:Y:S04]  /*7bf0*/  STL [R1+0x58], R0 ;  /* 0x0000580001007387 */ /* 0x0001e80000100800 */
[----:B------:R-:W4:Y:S04]  /*7c00*/  LDL.LU R13, [R1+0x68] ;  /* 0x00006800010d7983 */ /* 0x000f280000300800 */
[----:B------:R0:W-:Y:S04]  /*7c10*/  STL [R1+0x5c], R2 ;  /* 0x00005c0201007387 */ /* 0x0001e80000100800 */
[----:B--2---:R-:W2:Y:S04]  /*7c20*/  LDL.LU R14, [R1+0x6c] ;  /* 0x00006c00010e7983 */ /* 0x004ea80000300800 */
[----:B------:R0:W-:Y:S04]  /*7c30*/  STL [R1+0x60], R3 ;  /* 0x0000600301007387 */ /* 0x0001e80000100800 */
[----:B---3--:R-:W3:Y:S04]  /*7c40*/  LDL.LU R15, [R1+0x70] ;  /* 0x00007000010f7983 */ /* 0x008ee80000300800 */
        /* <DEDUP_REMOVED lines=23> */
[----:B------:R-:W-:-:S05]  /*7dc0*/  FADD R12, R205, R12 ;  /* 0x0000000ccd0c7221 */ /* 0x000fca0000000000 */
[----:B------:R0:W-:Y:S01]  /*7dd0*/  STL [R1+0x64], R12 ;  /* 0x0000640c01007387 */ /* 0x0001e20000100800 */
[----:B------:R-:W-:-:S05]  /*7de0*/  FADD R13, R206, R13 ;  /* 0x0000000dce0d7221 */ /* 0x000fca0000000000 */
[----:B------:R1:W-:Y:S01]  /*7df0*/  STL [R1+0x68], R13 ;  /* 0x0000680d01007387 */ /* 0x0003e20000100800 */
[----:B--2---:R-:W-:-:S05]  /*7e00*/  FADD R14, R207, R14 ;  /* 0x0000000ecf0e7221 */ /* 0x004fca0000000000 */
[----:B------:R2:W-:Y:S01]  /*7e10*/  STL [R1+0x6c], R14 ;  /* 0x00006c0e01007387 */ /* 0x0005e20000100800 */
[----:B---3--:R-:W-:Y:S01]  /*7e20*/  FADD R15, R208, R15 ;  /* 0x0000000fd00f7221 */ /* 0x008fe20000000000 */
[----:B----4-:R-:W-:-:S04]  /*7e30*/  FADD R16, R209, R16 ;  /* 0x00000010d1107221 */ /* 0x010fc80000000000 */
        /* <DEDUP_REMOVED lines=73> */
[----:B------:R-:W-:Y:S01]  /*82d0*/  FADD R12, R104, R12 ;  /* 0x0000000c680c7221 */ /* 0x000fe20000000000 */
        /* <DEDUP_REMOVED lines=213> */
[----:B------:R-:W-:Y:S04]  /*9030*/  STL [R1+0x208], R0 ;  /* 0x0002080001007387 */ /* 0x000fe80000100800 */
[----:B-1----:R-:W4:Y:S04]  /*9040*/  LDL.LU R13, [R1+0x218] ;  /* 0x00021800010d7983 */ /* 0x002f280000300800 */
[----:B------:R-:W-:Y:S04]  /*9050*/  STL [R1+0x20c], R2 ;  /* 0x00020c0201007387 */ /* 0x000fe80000100800 */
        /* <DEDUP_REMOVED lines=26> */
[----:B------:R-:W-:Y:S01]  /*9200*/  FADD R7, R81, R7 ;  /* 0x0000000751077221 */ /* 0x000fe20000000000 */
[----:B------:R-:W-:Y:S01]  /*9210*/  FADD R6, R82, R6 ;  /* 0x0000000652067221 */ /* 0x000fe20000000000 */
[----:B------:R-:W-:Y:S01]  /*9220*/  FADD R5, R83, R5 ;  /* 0x0000000553057221 */ /* 0x000fe20000000000 */
[----:B------:R-:W-:Y:S01]  /*9230*/  FADD R4, R84, R4 ;  /* 0x0000000454047221 */ /* 0x000fe20000000000 */
[----:B------:R-:W-:-:S05]  /*9240*/  FADD R12, R57, R12 ;  /* 0x0000000c390c7221 */ /* 0x000fca0000000000 */
[----:B------:R0:W-:Y:S01]  /*9250*/  STL [R1+0x214], R12 ;  /* 0x0002140c01007387 */ /* 0x0001e20000100800 */
[----:B------:R-:W-:-:S03]  /*9260*/  FADD R13, R58, R13 ;  /* 0x0000000d3a0d7221 */ /* 0x000fc60000000000 */
[----:B0-----:R0:W5:Y:S01]  /*9270*/  LDL.LU R12, [R1+0x318] ;  /* 0x00031800010c7983 */ /* 0x0011620000300800 */
[----:B--2---:R-:W-:-:S03]  /*9280*/  FADD R14, R59, R14 ;  /* 0x0000000e3b0e7221 */ /* 0x004fc60000000000 */
[----:B------:R1:W-:Y:S01]  /*9290*/  STL [R1+0x218], R13 ;  /* 0x0002180d01007387 */ /* 0x0003e20000100800 */
[----:B---3--:R-:W-:Y:S01]  /*92a0*/  FADD R15, R60, R15 ;  /* 0x0000000f3c0f7221 */ /* 0x008fe20000000000 */
[----:B----4-:R-:W-:Y:S02]  /*92b0*/  FADD R16, R61, R16 ;  /* 0x000000103d107221 */ /* 0x010fe40000000000 */
[----:B-1----:R0:W5:Y:S01]  /*92c0*/  LDL.LU R13, [R1+0x314] ;  /* 0x00031400010d7983 */ /* 0x0021620000300800 */
[----:B------:R-:W-:-:S03]  /*92d0*/  FADD R17, R62, R17 ;  /* 0x000000113e117221 */ /* 0x000fc60000000000 */
[----:B------:R1:W-:Y:S01]  /*92e0*/  STL [R1+0x21c], R14 ;  /* 0x00021c0e01007387 */ /* 0x0003e20000100800 */
[----:B------:R-:W-:-:S03]  /*92f0*/  FADD R18, R63, R18 ;  /* 0x000000123f127221 */ /* 0x000fc60000000000 */
[----:B-1----:R0:W5:Y:S01]  /*9300*/  LDL.LU R14, [R1+0x310] ;  /* 0x00031000010e7983 */ /* 0x0021620000300800 */
[----:B------:R-:W-:-:S03]  /*9310*/  FADD R19, R64, R19 ;  /* 0x0000001340137221 */ /* 0x000fc60000000000 */
[----:B------:R1:W-:Y:S01]  /*9320*/  STL [R1+0x220], R15 ;  /* 0x0002200f01007387 */ /* 0x0003e20000100800 */
[----:B------:R-:W-:Y:S01]  /*9330*/  FADD R20, R65, R20 ;  /* 0x0000001441147221 */ /* 0x000fe20000000000 */
[----:B------:R-:W-:Y:S02]  /*9340*/  FADD R21, R66, R21 ;  /* 0x0000001542157221 */ /* 0x000fe40000000000 */
[----:B-1----:R0:W5:Y:S04]  /*9350*/  LDL.LU R15, [R1+0x30c] ;  /* 0x00030c00010f7983 */ /* 0x0021680000300800 */
[----:B------:R1:W-:Y:S01]  /*9360*/  STL [R1+0x224], R16 ;  /* 0x0002241001007387 */ /* 0x0003e20000100800 */
[----:B------:R-:W-:Y:S01]  /*9370*/  FADD R22, R67, R22 ;  /* 0x0000001643167221 */ /* 0x000fe20000000000 */
[----:B------:R-:W-:-:S02]  /*9380*/  FADD R23, R68, R23 ;  /* 0x0000001744177221 */ /* 0x000fc40000000000 */
        /* <DEDUP_REMOVED lines=67> */
[----:B-1----:R0:W5:Y:S02]  /*97c0*/  LDL.LU R0, [R1+0x2a0] ;  /* 0x0002a00001007983 */ /* 0x0021640000300800 */
.L_x_28:
[----:B------:R-:W-:Y:S02]  /*97d0*/  WARPGROUP.DEPBAR.LE gsb0, 0x0 ;  /* 0x00008000000079c5 */ /* 0x000fe40000010000 */
[----:B------:R-:W4:Y:S02]  /*97e0*/  LDC R24, c[0x0][0x28c] ;  /* 0x0000a300ff187b82 */ /* 0x000f240000000800 */
[----:B----4-:R-:W-:-:S13]  /*97f0*/  ISETP.GE.AND P0, PT, R24, 0x1, PT ;  /* 0x000000011800780c */ /* 0x010fda0003f06270 */
[----:B------:R-:W-:Y:S05]  /*9800*/  @!P0 BRA `(.L_x_29) ;  /* 0x0000000000488947 */ /* 0x000fea0003800000 */
[----:B------:R-:W-:-:S06]  /*9810*/  UISETP.NE.AND UP0, UPT, UR9, 0x3, UPT ;  /* 0x000000030900788c */ /* 0x000fcc000bf05270 */
[----:B------:R-:W-:-:S13]  /*9820*/  PLOP3.LUT P0, PT, PT, PT, UP0, 0x80, 0x0 ;  /* 0x000000000000781c */ /* 0x000fda0003f0f008 */
[----:B------:R-:W-:Y:S05]  /*9830*/  @!P0 BRA `(.L_x_30) ;  /* 0x0000000000048947 */ /* 0x000fea0003800000 */
[----:B------:R-:W-:Y:S01]  /*9840*/  BPT.TRAP 0x1 ;  /* 0x000000040000795c */ /* 0x000fe20000300000 */
.L_x_30:
[----:B------:R-:W-:-:S04]  /*9850*/  UISETP.LT.AND UP0, UPT, UR10, 0x1, UPT ;  /* 0x000000010a00788c */ /* 0x000fc8000bf01270 */
[----:B------:R-:W-:Y:S02]  /*9860*/  USEL UR6, UR10, 0x1, UP0 ;  /* 0x000000010a067887 */ /* 0x000fe40008000000 */
[----:B------:R-:W-:Y:S02]  /*9870*/  UISETP.GT.U32.AND UP0, UPT, UR7, 0x1, UPT ;  /* 0x000000010700788c */ /* 0x000fe4000bf04070 */
[----:B------:R-:W-:-:S04]  /*9880*/  UIADD3 UR6, UR5, UR10, -UR6 ;  /* 0x0000000a05067290 */ /* 0x000fc8000fffe806 */
[----:B------:R-:W-:Y:S01]  /*9890*/  UIMAD.WIDE.U32 UR14, UR6, -0x55555555, URZ ;  /* 0xaaaaaaab060e78a5 */ /* 0x000fe2000f8e003f */
[----:B------:R-:W-:-:S03]  /*98a0*/  PLOP3.LUT P0, PT, PT, PT, UP0, 0x80, 0x0 ;  /* 0x000000000000781c */ /* 0x000fc60003f0f008 */
[----:B------:R-:W-:-:S04]  /*98b0*/  USHF.R.U32.HI UR14, URZ, 0x1, UR15 ;  /* 0x000000013f0e7899 */ /* 0x000fc8000801160f */
[----:B------:R-:W-:-:S04]  /*98c0*/  UIMAD UR6, UR14, -0x3, UR6 ;  /* 0xfffffffd0e0678a4 */ /* 0x000fc8000f8e0206 */
[----:B------:R-:W-:-:S04]  /*98d0*/  ULEA UR6, UR6, UR13, 0x3 ;  /* 0x0000000d06067291 */ /* 0x000fc8000f8e183f */
[----:B------:R-:W-:-:S04]  /*98e0*/  UIADD3 UR6, UR6, 0x18, URZ ;  /* 0x0000001806067890 */ /* 0x000fc8000fffe03f */
[----:B------:R-:W-:-:S09]  /*98f0*/  UPRMT UR6, URZ, 0x654, UR6 ;  /* 0x000006543f067896 */ /* 0x000fd20008000006 */
[----:B------:R-:W-:Y:S01]  /*9900*/  SYNCS.ARRIVE.TRANS64.RED.A1T0 RZ, [UR6], RZ ;  /* 0x000000ffffff79a7 */ /* 0x000fe20008100406 */
[----:B------:R-:W-:Y:S05]  /*9910*/  @P0 BRA `(.L_x_29) ;  /* 0x0000000000040947 */ /* 0x000fea0003800000 */
[----:B------:R-:W-:Y:S01]  /*9920*/  BPT.TRAP 0x1 ;  /* 0x000000040000795c */ /* 0x000fe20000300000 */
.L_x_29:
[----:B-----5:R4:W-:Y:S01]  /*9930*/  STL [R1+0x2a8], R3 ;  /* 0x0002a80301007387 */ /* 0x0209e20000100800 */
[----:B------:R-:W0:Y:S01]  /*9940*/  LDC R29, c[0x0][0x288] ;  /* 0x0000a200ff1d7b82 */ /* 0x000e220000000800 */
[----:B------:R-:W-:Y:S02]  /*9950*/  UIADD3 UR5, UR10, UR5, URZ ;  /* 0x000000050a057290 */ /* 0x000fe4000fffe03f */
[----:B------:R-:W-:Y:S02]  /*9960*/  UISETP.GE.U32.AND UP1, UPT, UR10, 0x3, UPT ;  /* 0x000000030a00788c */ /* 0x000fe4000bf26070 */
[----:B------:R-:W-:Y:S01]  /*9970*/  USHF.R.S32.HI UR11, URZ, 0x1f, UR18 ;  /* 0x0000001f3f0b7899 */ /* 0x000fe20008011412 */
[----:B------:R-:W-:Y:S01]  /*9980*/  ULDC.64 UR12, c[0x0][0x5d0] ;  /* 0x00017400000c7ab9 */ /* 0x000fe20000000a00 */
[----:B------:R-:W-:Y:S01]  /*9990*/  ULDC UR14, c[0x0][0x284] ;  /* 0x0000a100000e7ab9 */ /* 0x000fe20000000800 */
[----:B----4-:R-:W4:Y:S01]  /*99a0*/  LDL.LU R3, [R1+0x298] ;  /* 0x0002980001037983 */ /* 0x010f220000300800 */
[----:B------:R-:W-:-:S03]  /*99b0*/  ULDC.64 UR20, c[0x0][0x5c8] ;  /* 0x0001720000147ab9 */ /* 0x000fc60000000a00 */
[----:B------:R1:W-:Y:S04]  /*99c0*/  STL [R1+0x2a4], R2 ;  /* 0x0002a40201007387 */ /* 0x0003e80000100800 */
[----:B------:R2:W-:Y:S01]  /*99d0*/  STL [R1+0x2a0], R0 ;  /* 0x0002a00001007387 */ /* 0x0005e20000100800 */
[----:B-1----:R-:W1:Y:S03]  /*99e0*/  S2R R2, SR_TID.X ;  /* 0x0000000000027919 */ /* 0x002e660000002100 */
[----:B--2---:R-:W2:Y:S01]  /*99f0*/  LDL.LU R0, [R1+0x294] ;  /* 0x0002940001007983 */ /* 0x004ea20000300800 */
[----:B-1----:R-:W-:Y:S02]  /*9a00*/  SHF.R.U32.HI R24, RZ, 0x2, R2 ;  /* 0x00000002ff187819 */ /* 0x002fe40000011602 */
[----:B------:R-:W-:-:S02]  /*9a10*/  LOP3.LUT R26, R2, 0x60, RZ, 0xc0, !PT ;  /* 0x00000060021a7812 */ /* 0x000fc400078ec0ff */
[----:B------:R-:W-:Y:S02]  /*9a20*/  SHF.R.U32.HI R27, RZ, 0x7, R2 ;  /* 0x00000007ff1b7819 */ /* 0x000fe40000011602 */
[----:B------:R-:W-:Y:S02]  /*9a30*/  LOP3.LUT R25, R24, 0x7, RZ, 0xc0, !PT ;  /* 0x0000000718197812 */ /* 0x000fe400078ec0ff */
[----:B------:R-:W-:Y:S02]  /*9a40*/  SHF.R.U32.HI R28, RZ, 0x1, R26 ;  /* 0x00000001ff1c7819 */ /* 0x000fe4000001161a */
[----:B------:R-:W-:Y:S02]  /*9a50*/  LOP3.LUT R24, R27, 0x1, RZ, 0xc0, !PT ;  /* 0x000000011b187812 */ /* 0x000fe400078ec0ff */
[----:B------:R-:W-:-:S03]  /*9a60*/  IADD3 R27, RZ, -R28, -R25 ;  /* 0x8000001cff1b7210 */ /* 0x000fc60007ffe819 */
[C---:B------:R-:W-:Y:S02]  /*9a70*/  IMAD.SHL.U32 R26, R24.reuse, 0x40, RZ ;  /* 0x00000040181a7824 */ /* 0x040fe400078e00ff */
[----:B------:R-:W-:Y:S01]  /*9a80*/  IMAD R33, R24, -0x40, R27 ;  /* 0xffffffc018217824 */ /* 0x000fe200078e021b */
[----:B------:R-:W-:Y:S02]  /*9a90*/  LOP3.LUT R24, R2, 0x3, RZ, 0xc0, !PT ;  /* 0x0000000302187812 */ /* 0x000fe400078ec0ff */
[----:B------:R-:W-:-:S03]  /*9aa0*/  LOP3.LUT R35, R26, 0x40, R25, 0xe2, !PT ;  /* 0x000000401a237812 */ /* 0x000fc600078ee219 */
[----:B0-----:R-:W-:Y:S02]  /*9ab0*/  IMAD R24, R24, -0x2, R29 ;  /* 0xfffffffe18187824 */ /* 0x001fe400078e021d */
[----:B------:R-:W-:Y:S02]  /*9ac0*/  IMAD.SHL.U32 R26, R2, 0x2, RZ ;  /* 0x00000002021a7824 */ /* 0x000fe400078e00ff */
[----:B----4-:R-:W-:Y:S02]  /*9ad0*/  IMAD.SHL.U32 R25, R3, 0x80, RZ ;  /* 0x0000008003197824 */ /* 0x010fe400078e00ff */
[----:B------:R0:W5:Y:S02]  /*9ae0*/  LDL.LU R3, [R1+0x2a8] ;  /* 0x0002a80001037983 */ /* 0x0001640000300800 */
[----:B------:R-:W-:Y:S02]  /*9af0*/  IMAD.IADD R32, R24, 0x1, -R25 ;  /* 0x0000000118207824 */ /* 0x000fe400078e0a19 */
[----:B------:R0:W5:Y:S01]  /*9b00*/  LDL.LU R2, [R1+0x2a4] ;  /* 0x0002a40001027983 */ /* 0x0001620000300800 */
[C---:B------:R-:W-:Y:S01]  /*9b10*/  LOP3.LUT R26, R25.reuse, 0x6, R26, 0xf8, !PT ;  /* 0x00000006191a7812 */ /* 0x040fe200078ef81a */
[----:B------:R-:W-:Y:S01]  /*9b20*/  UISETP.GT.U32.AND UP0, UPT, UR5, 0x2, UPT ;  /* 0x000000020500788c */ /* 0x000fe2000bf04070 */
[----:B------:R-:W-:Y:S01]  /*9b30*/  ISETP.GE.AND P0, PT, R25, R29, PT ;  /* 0x0000001d1900720c */ /* 0x000fe20003f06270 */
[----:B------:R-:W-:Y:S01]  /*9b40*/  UIMAD UR6, UR11, UR12, URZ ;  /* 0x0000000c0b0672a4 */ /* 0x000fe2000f8e023f */
[----:B------:R-:W-:Y:S01]  /*9b50*/  SHF.R.S32.HI R27, RZ, 0x1f, R26 ;  /* 0x0000001fff1b7819 */ /* 0x000fe2000001141a */
[----:B------:R-:W-:Y:S01]  /*9b60*/  IMAD.U32 R25, RZ, RZ, UR12 ;  /* 0x0000000cff197e24 */ /* 0x000fe2000f8e00ff */
[----:B------:R-:W-:-:S02]  /*9b70*/  UISETP.LT.U32.AND UP0, UPT, UR10, 0x3, UP0 ;  /* 0x000000030a00788c */ /* 0x000fc40008701070 */
[----:B------:R-:W-:Y:S02]  /*9b80*/  UIMAD UR6, UR18, UR13, UR6 ;  /* 0x0000000d120672a4 */ /* 0x000fe4000f8e0206 */
[----:B------:R-:W-:Y:S01]  /*9b90*/  @UP1 UIMAD.WIDE.U32 UR12, UR5, -0x55555555, URZ ;  /* 0xaaaaaaab050c18a5 */ /* 0x000fe2000f8e003f */
[C---:B--2---:R-:W-:Y:S02]  /*9ba0*/  IMAD R24, R0.reuse, 0x180, RZ ;  /* 0x0000018000187824 */ /* 0x044fe400078e02ff */
[----:B------:R-:W-:Y:S02]  /*9bb0*/  IMAD.WIDE R38, R0, 0x180, RZ ;  /* 0x0000018000267825 */ /* 0x000fe400078e02ff */
[----:B------:R0:W5:Y:S01]  /*9bc0*/  LDL.LU R0, [R1+0x2a0] ;  /* 0x0002a00001007983 */ /* 0x0001620000300800 */
[C---:B------:R-:W-:Y:S02]  /*9bd0*/  ISETP.GE.OR P0, PT, R24.reuse, UR14, P0 ;  /* 0x0000000e18007c0c */ /* 0x040fe40008706670 */
[----:B------:R-:W-:Y:S01]  /*9be0*/  IADD3 R33, -R24, UR14, R33 ;  /* 0x0000000e18217c10 */ /* 0x000fe2000fffe121 */
[----:B------:R-:W-:Y:S01]  /*9bf0*/  USEL UR14, URZ, 0x1, !UP0 ;  /* 0x000000013f0e7887 */ /* 0x000fe2000c000000 */
[----:B------:R-:W-:Y:S01]  /*9c00*/  IMAD.WIDE.U32 R24, R25, UR18, R26 ;  /* 0x0000001219187c25 */ /* 0x000fe2000f8e001a */
[----:B------:R-:W-:Y:S01]  /*9c10*/  LOP3.LUT R35, R38, R35, R28, 0xfe, !PT ;  /* 0x0000002326237212 */ /* 0x000fe200078efe1c */
[----:B------:R-:W-:-:S02]  /*9c20*/  @UP1 USHF.R.U32.HI UR12, URZ, 0x1, UR13 ;  /* 0x000000013f0c1899 */ /* 0x000fc4000801160d */
[----:B------:R-:W-:Y:S01]  /*9c30*/  ULOP3.LUT UR4, UR4, UR14, URZ, 0x3c, !UPT ;  /* 0x0000000e04047292 */ /* 0x000fe2000f8e3c3f */
[----:B------:R-:W-:Y:S02]  /*9c40*/  VIADD R25, R25, UR6 ;  /* 0x0000000619197c36 */ /* 0x000fe40008000000 */
[----:B------:R-:W-:Y:S01]  /*9c50*/  IMAD R28, R39, UR20, RZ ;  /* 0x00000014271c7c24 */ /* 0x000fe2000f8e02ff */
[----:B------:R-:W-:Y:S01]  /*9c60*/  @UP1 ULOP3.LUT UR4, UR4, 0x1, UR12, 0x78, !UPT ;  /* 0x0000000104041892 */ /* 0x000fe2000f8e780c */
[----:B------:R-:W-:-:S04]  /*9c70*/  IMAD.WIDE.U32 R24, R35, UR20, R24 ;  /* 0x0000001423187c25 */ /* 0x000fc8000f8e0018 */
[----:B------:R-:W-:Y:S02]  /*9c80*/  IMAD R29, R35, UR21, R28 ;  /* 0x00000015231d7c24 */ /* 0x000fe4000f8e021c */
[----:B------:R-:W-:Y:S01]  /*9c90*/  IMAD.MOV.U32 R163, RZ, RZ, -0x1 ;  /* 0xffffffffffa37424 */ /* 0x000fe200078e00ff */
[----:B0-----:R-:W-:Y:S06]  /*9ca0*/  @P0 BRA `(.L_x_31) ;  /* 0x0000013000380947 */ /* 0x001fec0003800000 */
[----:B------:R-:W-:Y:S01]  /*9cb0*/  FSETP.NEU.AND P0, PT, RZ, UR8, PT ;  /* 0x00000008ff007c0b */ /* 0x000fe2000bf0d000 */
[----:B------:R-:W-:Y:S01]  /*9cc0*/  BSSY B0, `(.L_x_31) ;  /* 0x000130c000007945 */ /* 0x000fe20003800000 */
[----:B------:R-:W-:-:S11]  /*9cd0*/  IMAD.IADD R34, R25, 0x1, R29 ;  /* 0x0000000119227824 */ /* 0x000fd600078e021d */
[----:B------:R-:W-:Y:S05]  /*9ce0*/  @!P0 BRA `(.L_x_32) ;  /* 0x000000b000808947 */ /* 0x000fea0003800000 */
[----:B------:R-:W-:Y:S01]  /*9cf0*/  ULDC.64 UR12, c[0x0][0x5b8] ;  /* 0x00016e00000c7ab9 */ /* 0x000fe20000000a00 */
[----:B------:R-:W-:Y:S01]  /*9d00*/  ISETP.GE.AND P1, PT, R33, 0x1, PT ;  /* 0x000000012100780c */ /* 0x000fe20003f26270 */
[----:B------:R-:W-:Y:S02]  /*9d10*/  UIMAD UR6, UR11, UR12, URZ ;  /* 0x0000000c0b0672a4 */ /* 0x000fe4000f8e023f */
[----:B------:R-:W-:Y:S01]  /*9d20*/  IMAD.U32 R29, RZ, RZ, UR12 ;  /* 0x0000000cff1d7e24 */ /* 0x000fe2000f8e00ff */
[----:B------:R-:W-:Y:S01]  /*9d30*/  ULDC.64 UR14, c[0x0][0x5a8] ;  /* 0x00016a00000e7ab9 */ /* 0x000fe20000000a00 */
[----:B------:R-:W-:Y:S01]  /*9d40*/  ISETP.LT.OR P2, PT, R32, 0x1, !P1 ;  /* 0x000000012000780c */ /* 0x000fe20004f41670 */
[----:B------:R-:W-:Y:S02]  /*9d50*/  UIMAD UR6, UR18, UR13, UR6 ;  /* 0x0000000d120672a4 */ /* 0x000fe4000f8e0206 */
[----:B------:R-:W-:Y:S01]  /*9d60*/  IMAD.WIDE.U32 R26, R29, UR18, R26 ;  /* 0x000000121d1a7c25 */ /* 0x000fe2000f8e001a */
[----:B------:R-:W-:Y:S01]  /*9d70*/  PRMT R36, RZ, 0x7610, R36 ;  /* 0x00007610ff247816 */ /* 0x000fe20000000024 */
[----:B------:R-:W-:-:S02]  /*9d80*/  ULDC.64 UR12, c[0x0][0x5b0] ;  /* 0x00016c00000c7ab9 */ /* 0x000fc40000000a00 */
[----:B------:R-:W-:Y:S02]  /*9d90*/  IMAD.MOV.U32 R30, RZ, RZ, R26 ;  /* 0x000000ffff1e7224 */ /* 0x000fe400078e001a */
[----:B------:R-:W-:Y:S02]  /*9da0*/  VIADD R31, R27, UR6 ;  /* 0x000000061b1f7c36 */ /* 0x000fe40008000000 */
[----:B------:R-:W-:Y:S02]  /*9db0*/  IMAD R28, R39, UR12, RZ ;  /* 0x0000000c271c7c24 */ /* 0x000fe4000f8e02ff */
[----:B------:R-:W-:-:S04]  /*9dc0*/  IMAD.WIDE.U32 R26, R35, UR12, R30 ;  /* 0x0000000c231a7c25 */ /* 0x000fc8000f8e001e */
[----:B------:R-:W-:Y:S01]  /*9dd0*/  IMAD R29, R35, UR13, R28 ;  /* 0x0000000d231d7c24 */ /* 0x000fe2000f8e021c */
[----:B------:R-:W-:-:S04]  /*9de0*/  IADD3 R26, P0, R26, UR14, RZ ;  /* 0x0000000e1a1a7c10 */ /* 0x000fc8000ff1e0ff */
[----:B------:R-:W-:Y:S02]  /*9df0*/  IADD3.X R27, R27, UR15, R29, P0, !PT ;  /* 0x0000000f1b1b7c10 */ /* 0x000fe400087fe41d */
[----:B------:R-:W0:Y:S03]  /*9e00*/  @!P2 LDC.64 R28, c[0x0][0x5c0] ;  /* 0x00017000ff1cab82 */ /* 0x000e260000000a00 */
[----:B------:R-:W2:Y:S01]  /*9e10*/  @!P2 LDG.E.U8 R36, desc[UR24][R26.64] ;  /* 0x000000181a24a981 */ /* 0x000ea2000c1e1100 */
[----:B------:R-:W-:Y:S02]  /*9e20*/  ISETP.LT.OR P3, PT, R32, 0x2, !P1 ;  /* 0x000000022000780c */ /* 0x000fe40004f61670 */
[----:B0-----:R-:W-:-:S05]  /*9e30*/  @!P2 IADD3 R28, P0, R24, R28, RZ ;  /* 0x0000001c181ca210 */ /* 0x001fca0007f1e0ff */
[----:B------:R-:W-:Y:S01]  /*9e40*/  @!P2 IMAD.X R29, R34, 0x1, R29, P0 ;  /* 0x00000001221da824 */ /* 0x000fe200000e061d */
[----:B--2---:R-:W-:-:S04]  /*9e50*/  LOP3.LUT R36, R36, 0xff, RZ, 0xc0, !PT ;  /* 0x000000ff24247812 */ /* 0x004fc800078ec0ff */
[----:B------:R-:W-:-:S05]  /*9e60*/  F2FP.F16.E4M3.UNPACK_B R36, R36 ;  /* 0x00000024ff24723e */ /* 0x000fca00020006ff */
[----:B------:R-:W-:-:S05]  /*9e70*/  HADD2.F32 R36, -RZ, R36.H0_H0 ;  /* 0x20000024ff247230 */ /* 0x000fca0000004100 */
[----:B------:R-:W-:-:S04]  /*9e80*/  FMUL R36, R36, UR8 ;  /* 0x0000000824247c20 */ /* 0x000fc80008400000 */
[----:B------:R-:W-:Y:S01]  /*9e90*/  FFMA R36, R227, UR17, R36 ;  /* 0x00000011e3247c23 */ /* 0x000fe20008000024 */
[----:B------:R-:W-:Y:S01]  /*9ea0*/  PRMT R38, RZ, 0x7610, R38 ;  /* 0x00007610ff267816 */ /* 0x000fe20000000026 */
[----:B------:R-:W2:Y:S03]  /*9eb0*/  LDL.LU R227, [R1+0x8] ;  /* 0x0000080001e37983 */ /* 0x000ea60000300800 */
[----:B------:R-:W-:Y:S02]  /*9ec0*/  F2FP.SATFINITE.E4M3.F32.PACK_AB_MERGE_C R41, RZ, R36, RZ ;  /* 0x00000024ff29723e */ /* 0x000fe400048070ff */
[----:B------:R-:W-:-:S03]  /*9ed0*/  PRMT R36, RZ, 0x7610, R36 ;  /* 0x00007610ff247816 */ /* 0x000fc60000000024 */
[----:B------:R0:W-:Y:S04]  /*9ee0*/  @!P2 STG.E.U8 desc[UR24][R28.64], R41 ;  /* 0x000000291c00a986 */ /* 0x0001e8000c101118 */
[----:B------:R-:W4:Y:S01]  /*9ef0*/  @!P3 LDG.E.U8 R36, desc[UR24][R26.64+0x1] ;  /* 0x000001181a24b981 */ /* 0x000f22000c1e1100 */
[----:B0-----:R-:W0:Y:S02]  /*9f00*/  @!P3 LDC.64 R28, c[0x0][0x5c0] ;  /* 0x00017000ff1cbb82 */ /* 0x001e240000000a00 */
[----:B0-----:R-:W-:-:S05]  /*9f10*/  @!P3 IADD3 R28, P0, R24, R28, RZ ;  /* 0x0000001c181cb210 */ /* 0x001fca0007f1e0ff */
[----:B------:R-:W-:Y:S01]  /*9f20*/  @!P3 IMAD.X R29, R34, 0x1, R29, P0 ;  /* 0x00000001221db824 */ /* 0x000fe200000e061d */
[----:B----4-:R-:W-:-:S04]  /*9f30*/  LOP3.LUT R36, R36, 0xff, RZ, 0xc0, !PT ;  /* 0x000000ff24247812 */ /* 0x010fc800078ec0ff */
[----:B------:R-:W-:-:S05]  /*9f40*/  F2FP.F16.E4M3.UNPACK_B R36, R36 ;  /* 0x00000024ff24723e */ /* 0x000fca00020006ff */
[----:B------:R-:W-:-:S05]  /*9f50*/  HADD2.F32 R36, -RZ, R36.H0_H0 ;  /* 0x20000024ff247230 */ /* 0x000fca0000004100 */
[----:B------:R-:W-:-:S04]  /*9f60*/  FMUL R37, R36, UR8 ;  /* 0x0000000824257c20 */ /* 0x000fc80008400000 */
[----:B------:R-:W-:Y:S02]  /*9f70*/  FFMA R37, R226, UR17, R37 ;  /* 0x00000011e2257c23 */ /* 0x000fe40008000025 */
[----:B------:R-:W4:Y:S03]  /*9f80*/  LDL.LU R226, [R1+0x4] ;  /* 0x0000040001e27983 */ /* 0x000f260000300800 */
[----:B------:R-:W-:Y:S02]  /*9f90*/  F2FP.SATFINITE.E4M3.F32.PACK_AB_MERGE_C R43, RZ, R37, RZ ;  /* 0x00000025ff2b723e */ /* 0x000fe400048070ff */
[----:B------:R-:W-:-:S03]  /*9fa0*/  IADD3 R37, P0, R35, 0x8, RZ ;  /* 0x0000000823257810 */ /* 0x000fc60007f1e0ff */
[----:B------:R0:W-:Y:S02]  /*9fb0*/  @!P3 STG.E.U8 desc[UR24][R28.64+0x1], R43 ;  /* 0x0000012b1c00b986 */ /* 0x0001e4000c101118 */
[----:B------:R-:W-:Y:S01]  /*9fc0*/  IMAD.X R36, RZ, RZ, R39, P0 ;  /* 0x000000ffff247224 */ /* 0x000fe200000e0627 */
[----:B------:R-:W-:-:S03]  /*9fd0*/  ISETP.GE.AND P0, PT, R33, 0x9, PT ;  /* 0x000000092100780c */ /* 0x000fc60003f06270 */
[----:B------:R-:W-:Y:S01]  /*9fe0*/  IMAD R36, R36, UR12, RZ ;  /* 0x0000000c24247c24 */ /* 0x000fe2000f8e02ff */
[----:B------:R-:W-:-:S03]  /*9ff0*/  ISETP.LT.OR P2, PT, R32, 0x1, !P0 ;  /* 0x000000012000780c */ /* 0x000fc60004741670 */
[C---:B------:R-:W-:Y:S02]  /*a000*/  IMAD R41, R37.reuse, UR13, R36 ;  /* 0x0000000d25297c24 */ /* 0x040fe4000f8e0224 */
[----:B0-----:R-:W-:-:S03]  /*a010*/  IMAD.WIDE.U32 R28, R37, UR12, R30 ;  /* 0x0000000c251c7c25 */ /* 0x001fc6000f8e001e */
[----:B------:R-:W-:-:S05]  /*a020*/  IADD3 R28, P3, R28, UR14, RZ ;  /* 0x0000000e1c1c7c10 */ /* 0x000fca000ff7e0ff */
[----:B------:R-:W0:Y:S01]  /*a030*/  @!P2 LDC.64 R36, c[0x0][0x5c0] ;  /* 0x00017000ff24ab82 */ /* 0x000e220000000a00 */
[----:B------:R-:W-:-:S05]  /*a040*/  IADD3.X R29, R29, UR15, R41, P3, !PT ;  /* 0x0000000f1d1d7c10 */ /* 0x000fca0009ffe429 */
[----:B------:R-:W3:Y:S01]  /*a050*/  @!P2 LDG.E.U8 R38, desc[UR24][R28.64] ;  /* 0x000000181c26a981 */ /* 0x000ee2000c1e1100 */
[----:B------:R-:W-:Y:S02]  /*a060*/  ISETP.LT.OR P3, PT, R32, 0x2, !P0 ;  /* 0x000000022000780c */ /* 0x000fe40004761670 */
[----:B0----5:R-:W-:-:S04]  /*a070*/  @!P2 IADD3 R36, P4, P5, R24, R36, R2 ;  /* 0x000000241824a210 */ /* 0x021fc80007d9e002 */
[----:B------:R-:W-:Y:S02]  /*a080*/  @!P2 IADD3.X R37, R34, R37, R6, P4, P5 ;  /* 0x000000252225a210 */ /* 0x000fe400027ea406 */
[----:B---3--:R-:W-:-:S04]  /*a090*/  LOP3.LUT R38, R38, 0xff, RZ, 0xc0, !PT ;  /* 0x000000ff26267812 */ /* 0x008fc800078ec0ff */
[----:B------:R-:W-:-:S05]  /*a0a0*/  F2FP.F16.E4M3.UNPACK_B R38, R38 ;  /* 0x00000026ff26723e */ /* 0x000fca00020006ff */
[----:B------:R-:W-:-:S05]  /*a0b0*/  HADD2.F32 R38, -RZ, R38.H0_H0 ;  /* 0x20000026ff267230 */ /* 0x000fca0000004100 */
[----:B------:R-:W-:-:S04]  /*a0c0*/  FMUL R38, R38, UR8 ;  /* 0x0000000826267c20 */ /* 0x000fc80008400000 */
[----:B------:R-:W-:Y:S02]  /*a0d0*/  FFMA R38, R225, UR17, R38 ;  /* 0x00000011e1267c23 */ /* 0x000fe40008000026 */
[----:B------:R-:W3:Y:S03]  /*a0e0*/  LDL.LU R225, [R1] ;  /* 0x0000000001e17983 */ /* 0x000ee60000300800 */
[----:B------:R-:W-:Y:S02]  /*a0f0*/  F2FP.SATFINITE.E4M3.F32.PACK_AB_MERGE_C R43, RZ, R38, RZ ;  /* 0x00000026ff2b723e */ /* 0x000fe400048070ff */
[----:B------:R-:W-:-:S03]  /*a100*/  PRMT R38, RZ, 0x7610, R38 ;  /* 0x00007610ff267816 */ /* 0x000fc60000000026 */
[----:B------:R0:W-:Y:S04]  /*a110*/  @!P2 STG.E.U8 desc[UR24][R36.64], R43 ;  /* 0x0000002b2400a986 */ /* 0x0001e8000c101118 */
[----:B------:R-:W2:Y:S01]  /*a120*/  @!P3 LDG.E.U8 R38, desc[UR24][R28.64+0x1] ;  /* 0x000001181c26b981 */ /* 0x000ea2000c1e1100 */
[----:B------:R-:W-:Y:S01]  /*a130*/  ISETP.LT.OR P2, PT, R32, 0x9, !P1 ;  /* 0x000000092000780c */ /* 0x000fe20004f41670 */
[----:B0-----:R-:W0:Y:S02]  /*a140*/  @!P3 LDC.64 R36, c[0x0][0x5c0] ;  /* 0x00017000ff24bb82 */ /* 0x001e240000000a00 */
[----:B0-----:R-:W-:-:S04]  /*a150*/  @!P3 IADD3 R36, P4, P5, R24, R36, R2 ;  /* 0x000000241824b210 */ /* 0x001fc80007d9e002 */
[----:B------:R-:W-:Y:S02]  /*a160*/  @!P3 IADD3.X R37, R34, R37, R6, P4, P5 ;  /* 0x000000252225b210 */ /* 0x000fe400027ea406 */
[----:B--2---:R-:W-:-:S04]  /*a170*/  LOP3.LUT R38, R38, 0xff, RZ, 0xc0, !PT ;  /* 0x000000ff26267812 */ /* 0x004fc800078ec0ff */
[----:B------:R-:W-:-:S05]  /*a180*/  F2FP.F16.E4M3.UNPACK_B R38, R38 ;  /* 0x00000026ff26723e */ /* 0x000fca00020006ff */
[----:B------:R-:W-:-:S05]  /*a190*/  HADD2.F32 R38, -RZ, R38.H0_H0 ;  /* 0x20000026ff267230 */ /* 0x000fca0000004100 */
[----:B------:R-:W-:Y:S01]  /*a1a0*/  FMUL R41, R38, UR8 ;  /* 0x0000000826297c20 */ /* 0x000fe20008400000 */
[----:B------:R-:W-:-:S03]  /*a1b0*/  PRMT R38, RZ, 0x7610, R38 ;  /* 0x00007610ff267816 */ /* 0x000fc60000000026 */
[----:B------:R-:W-:-:S05]  /*a1c0*/  FFMA R41, R224, UR17, R41 ;  /* 0x00000011e0297c23 */ /* 0x000fca0008000029 */
[----:B------:R-:W-:-:S05]  /*a1d0*/  F2FP.SATFINITE.E4M3.F32.PACK_AB_MERGE_C R41, RZ, R41, RZ ;  /* 0x00000029ff29723e */ /* 0x000fca00048070ff */
[----:B------:R0:W-:Y:S04]  /*a1e0*/  @!P3 STG.E.U8 desc[UR24][R36.64+0x1], R41 ;  /* 0x000001292400b986 */ /* 0x0001e8000c101118 */
[----:B------:R-:W2:Y:S01]  /*a1f0*/  @!P2 LDG.E.U8 R38, desc[UR24][R26.64+0x8] ;  /* 0x000008181a26a981 */ /* 0x000ea2000c1e1100 */
[----:B------:R-:W-:Y:S01]  /*a200*/  ISETP.LT.OR P3, PT, R32, 0xa, !P1 ;  /* 0x0000000a2000780c */ /* 0x000fe20004f61670 */
[----:B0-----:R-:W0:Y:S02]  /*a210*/  @!P2 LDC.64 R36, c[0x0][0x5c0] ;  /* 0x00017000ff24ab82 */ /* 0x001e240000000a00 */
[----:B0-----:R-:W-:-:S05]  /*a220*/  @!P2 IADD3 R36, P4, R24, R36, RZ ;  /* 0x000000241824a210 */ /* 0x001fca0007f9e0ff */
[----:B------:R-:W-:Y:S01]  /*a230*/  @!P2 IMAD.X R37, R34, 0x1, R37, P4 ;  /* 0x000000012225a824 */ /* 0x000fe200020e0625 */
[----:B--2---:R-:W-:-:S04]  /*a240*/  LOP3.LUT R38, R38, 0xff, RZ, 0xc0, !PT ;  /* 0x000000ff26267812 */ /* 0x004fc800078ec0ff */
[----:B------:R-:W-:-:S05]  /*a250*/  F2FP.F16.E4M3.UNPACK_B R38, R38 ;  /* 0x00000026ff26723e */ /* 0x000fca00020006ff */
[----:B------:R-:W-:-:S05]  /*a260*/  HADD2.F32 R38, -RZ, R38.H0_H0 ;  /* 0x20000026ff267230 */ /* 0x000fca0000004100 */
[----:B------:R-:W-:-:S04]  /*a270*/  FMUL R38, R38, UR8 ;  /* 0x0000000826267c20 */ /* 0x000fc80008400000 */
[----:B------:R-:W-:-:S05]  /*a280*/  FFMA R38, R223, UR17, R38 ;  /* 0x00000011df267c23 */ /* 0x000fca0008000026 */
[----:B------:R-:W-:Y:S02]  /*a290*/  F2FP.SATFINITE.E4M3.F32.PACK_AB_MERGE_C R43, RZ, R38, RZ ;  /* 0x00000026ff2b723e */ /* 0x000fe400048070ff */
[----:B------:R-:W-:-:S03]  /*a2a0*/  PRMT R38, RZ, 0x7610, R38 ;  /* 0x00007610ff267816 */ /* 0x000fc60000000026 */
        /* <DEDUP_REMOVED lines=101> */
[----:B------:R-:W-:Y:S01]  /*a900*/  FFMA R38, R23, UR17, R38 ;  /* 0x0000001117267c23 */ /* 0x000fe20008000026 */
[----:B------:R-:W-:-:S04]  /*a910*/  PRMT R23, RZ, 0x7610, R23 ;  /* 0x00007610ff177816 */ /* 0x000fc80000000017 */
[----:B------:R-:W-:-:S05]  /*a920*/  F2FP.SATFINITE.E4M3.F32.PACK_AB_MERGE_C R41, RZ, R38, RZ ;  /* 0x00000026ff29723e */ /* 0x000fca00048070ff */
[----:B------:R0:W-:Y:S04]  /*a930*/  @!P2 STG.E.U8 desc[UR24][R36.64+0x18], R41 ;  /* 0x000018292400a986 */ /* 0x0001e8000c101118 */
[----:B------:R-:W2:Y:S01]  /*a940*/  @!P3 LDG.E.U8 R23, desc[UR24][R26.64+0x19] ;  /* 0x000019181a17b981 */ /* 0x000ea2000c1e1100 */
[----:B------:R-:W-:Y:S02]  /*a950*/  ISETP.LT.OR P2, PT, R32, 0x19, !P0 ;  /* 0x000000192000780c */ /* 0x000fe40004741670 */
[----:B------:R-:W-:Y:S01]  /*a960*/  PRMT R38, RZ, 0x7610, R38 ;  /* 0x00007610ff267816 */ /* 0x000fe20000000026 */
        /* <DEDUP_REMOVED lines=9> */
[----:B------:R-:W0:Y:S03]  /*aa00*/  @!P2 LDC.64 R22, c[0x0][0x5c0] ;  /* 0x00017000ff16ab82 */ /* 0x000e260000000a00 */
[----:B------:R1:W-:Y:S04]  /*aa10*/  @!P3 STG.E.U8 desc[UR24][R36.64+0x19], R41 ;  /* 0x000019292400b986 */ /* 0x0003e8000c101118 */
[----:B------:R-:W2:Y:S01]  /*aa20*/  @!P2 LDG.E.U8 R38, desc[UR24][R28.64+0x18] ;  /* 0x000018181c26a981 */ /* 0x000ea2000c1e1100 */
[----:B------:R-:W-:-:S02]  /*aa30*/  ISETP.LT.OR P3, PT, R32, 0x1a, !P0 ;  /* 0x0000001a2000780c */ /* 0x000fc40004761670 */
[----:B0-----:R-:W-:-:S04]  /*aa40*/  @!P2 IADD3 R22, P4, P5, R24, R22, R2 ;  /* 0x000000161816a210 */ /* 0x001fc80007d9e002 */
[----:B------:R-:W-:Y:S02]  /*aa50*/  @!P2 IADD3.X R23, R34, R23, R6, P4, P5 ;  /* 0x000000172217a210 */ /* 0x000fe400027ea406 */
[----:B--2---:R-:W-:-:S04]  /*aa60*/  LOP3.LUT R38, R38, 0xff, RZ, 0xc0, !PT ;  /* 0x000000ff26267812 */ /* 0x004fc800078ec0ff */
[----:B------:R-:W-:-:S05]  /*aa70*/  F2FP.F16.E4M3.UNPACK_B R38, R38 ;  /* 0x00000026ff26723e */ /* 0x000fca00020006ff */
[----:B------:R-:W-:-:S05]  /*aa80*/  HADD2.F32 R38, -RZ, R38.H0_H0 ;  /* 0x20000026ff267230 */ /* 0x000fca0000004100 */
[----:B------:R-:W-:-:S04]  /*aa90*/  FMUL R38, R38, UR8 ;  /* 0x0000000826267c20 */ /* 0x000fc80008400000 */
[----:B------:R-:W-:Y:S01]  /*aaa0*/  FFMA R38, R21, UR17, R38 ;  /* 0x0000001115267c23 */ /* 0x000fe20008000026 */
[----:B------:R-:W-:-:S04]  /*aab0*/  PRMT R21, RZ, 0x7610, R21 ;  /* 0x00007610ff157816 */ /* 0x000fc80000000015 */
[----:B-1----:R-:W-:-:S05]  /*aac0*/  F2FP.SATFINITE.E4M3.F32.PACK_AB_MERGE_C R37, RZ, R38, RZ ;  /* 0x00000026ff25723e */ /* 0x002fca00048070ff */
[----:B------:R0:W-:Y:S04]  /*aad0*/  @!P2 STG.E.U8 desc[UR24][R22.64+0x18], R37 ;  /* 0x000018251600a986 */ /* 0x0001e8000c101118 */
[----:B------:R-:W2:Y:S01]  /*aae0*/  @!P3 LDG.E.U8 R21, desc[UR24][R28.64+0x19] ;  /* 0x000019181c15b981 */ /* 0x000ea2000c1e1100 */
[----:B------:R-:W-:Y:S02]  /*aaf0*/  ISETP.LT.OR P2, PT, R32, 0x21, !P1 ;  /* 0x000000212000780c */ /* 0x000fe40004f41670 */
[----:B------:R-:W-:Y:S01]  /*ab00*/  PRMT R36, RZ, 0x7610, R36 ;  /* 0x00007610ff247816 */ /* 0x000fe20000000024 */
        /* <DEDUP_REMOVED lines=169> */
[----:B-1----:R-:W-:Y:S02]  /*b5a0*/  PRMT R10, RZ, 0x7610, R10 ;  /* 0x00007610ff0a7816 */ /* 0x002fe4000000000a */
[----:B0-----:R-:W-:-:S05]  /*b5b0*/  @!P2 IADD3 R8, P4, R24, R8, RZ ;  /* 0x000000081808a210 */ /* 0x001fca0007f9e0ff */
[----:B------:R-:W-:Y:S01]  /*b5c0*/  @!P2 IMAD.X R9, R34, 0x1, R9, P4 ;  /* 0x000000012209a824 */ /* 0x000fe200020e0609 */
[----:B--2---:R-:W-:-:S04]  /*b5d0*/  LOP3.LUT R12, R12, 0xff, RZ, 0xc0, !PT ;  /* 0x000000ff0c0c7812 */ /* 0x004fc800078ec0ff */
[----:B------:R-:W-:-:S05]  /*b5e0*/  F2FP.F16.E4M3.UNPACK_B R12, R12 ;  /* 0x0000000cff0c723e */ /* 0x000fca00020006ff */
[----:B------:R-:W-:-:S05]  /*b5f0*/  HADD2.F32 R12, -RZ, R12.H0_H0 ;  /* 0x2000000cff0c7230 */ /* 0x000fca0000004100 */
[----:B------:R-:W-:-:S04]  /*b600*/  FMUL R12, R12, UR8 ;  /* 0x000000080c0c7c20 */ /* 0x000fc80008400000 */
[----:B---3--:R-:W-:Y:S02]  /*b610*/  FFMA R12, R225, UR17, R12 ;  /* 0x00000011e10c7c23 */ /* 0x008fe4000800000c */
[----:B------:R-:W2:Y:S03]  /*b620*/  LDL.LU R225, [R1+0xc] ;  /* 0x00000c0001e17983 */ /* 0x000ea60000300800 */
[----:B------:R-:W-:-:S05]  /*b630*/  F2FP.SATFINITE.E4M3.F32.PACK_AB_MERGE_C R11, RZ, R12, RZ ;  /* 0x0000000cff0b723e */ /* 0x000fca00048070ff */
[----:B------:R0:W-:Y:S04]  /*b640*/  @!P2 STG.E.U8 desc[UR24][R8.64+0x38], R11 ;  /* 0x0000380b0800a986 */ /* 0x0001e8000c101118 */
[----:B------:R-:W3:Y:S01]  /*b650*/  @!P3 LDG.E.U8 R10, desc[UR24][R26.64+0x39] ;  /* 0x000039181a0ab981 */ /* 0x000ee2000c1e1100 */
[----:B------:R-:W-:Y:S01]  /*b660*/  ISETP.LT.OR P2, PT, R32, 0x39, !P0 ;  /* 0x000000392000780c */ /* 0x000fe20004741670 */
[----:B0-----:R-:W0:Y:S02]  /*b670*/  @!P3 LDC.64 R8, c[0x0][0x5c0] ;  /* 0x00017000ff08bb82 */ /* 0x001e240000000a00 */
[----:B0-----:R-:W-:-:S05]  /*b680*/  @!P3 IADD3 R8, P4, R24, R8, RZ ;  /* 0x000000081808b210 */ /* 0x001fca0007f9e0ff */
[----:B------:R-:W-:Y:S01]  /*b690*/  @!P3 IMAD.X R9, R34, 0x1, R9, P4 ;  /* 0x000000012209b824 */ /* 0x000fe200020e0609 */
[----:B---3--:R-:W-:-:S04]  /*b6a0*/  LOP3.LUT R10, R10, 0xff, RZ, 0xc0, !PT ;  /* 0x000000ff0a0a7812 */ /* 0x008fc800078ec0ff */
[----:B------:R-:W-:-:S05]  /*b6b0*/  F2FP.F16.E4M3.UNPACK_B R10, R10 ;  /* 0x0000000aff0a723e */ /* 0x000fca00020006ff */
[----:B------:R-:W-:-:S05]  /*b6c0*/  HADD2.F32 R10, -RZ, R10.H0_H0 ;  /* 0x2000000aff0a7230 */ /* 0x000fca0000004100 */
[----:B------:R-:W-:-:S04]  /*b6d0*/  FMUL R10, R10, UR8 ;  /* 0x000000080a0a7c20 */ /* 0x000fc80008400000 */
[----:B----4-:R-:W-:Y:S02]  /*b6e0*/  FFMA R10, R226, UR17, R10 ;  /* 0x00000011e20a7c23 */ /* 0x010fe4000800000a */
[----:B------:R-:W3:Y:S03]  /*b6f0*/  LDL.LU R226, [R1+0x10] ;  /* 0x0000100001e27983 */ /* 0x000ee60000300800 */
[----:B------:R-:W-:Y:S02]  /*b700*/  F2FP.SATFINITE.E4M3.F32.PACK_AB_MERGE_C R11, RZ, R10, RZ ;  /* 0x0000000aff0b723e */ /* 0x000fe400048070ff */
[----:B------:R-:W-:-:S03]  /*b710*/  PRMT R10, RZ, 0x7610, R10 ;  /* 0x00007610ff0a7816 */ /* 0x000fc6000000000a */
[----:B------:R0:W-:Y:S04]  /*b720*/  @!P3 STG.E.U8 desc[UR24][R8.64+0x39], R11 ;  /* 0x0000390b0800b986 */ /* 0x0001e8000c101118 */
[----:B------:R-:W4:Y:S01]  /*b730*/  @!P2 LDG.E.U8 R10, desc[UR24][R28.64+0x38] ;  /* 0x000038181c0aa981 */ /* 0x000f22000c1e1100 */
[----:B------:R-:W-:Y:S01]  /*b740*/  ISETP.LT.OR P3, PT, R32, 0x3a, !P0 ;  /* 0x0000003a2000780c */ /* 0x000fe20004761670 */
[----:B0-----:R-:W0:Y:S02]  /*b750*/  @!P2 LDC.64 R8, c[0x0][0x5c0] ;  /* 0x00017000ff08ab82 */ /* 0x001e240000000a00 */
[----:B0-----:R-:W-:-:S04]  /*b760*/  @!P2 IADD3 R8, P4, P5, R24, R8, R2 ;  /* 0x000000081808a210 */ /* 0x001fc80007d9e002 */
[----:B------:R-:W-:Y:S02]  /*b770*/  @!P2 IADD3.X R9, R34, R9, R6, P4, P5 ;  /* 0x000000092209a210 */ /* 0x000fe400027ea406 */
[----:B----4-:R-:W-:-:S04]  /*b780*/  LOP3.LUT R10, R10, 0xff, RZ, 0xc0, !PT ;  /* 0x000000ff0a0a7812 */ /* 0x010fc800078ec0ff */
[----:B------:R-:W-:-:S05]  /*b790*/  F2FP.F16.E4M3.UNPACK_B R10, R10 ;  /* 0x0000000aff0a723e */ /* 0x000fca00020006ff */
[----:B------:R-:W-:-:S05]  /*b7a0*/  HADD2.F32 R10, -RZ, R10.H0_H0 ;  /* 0x2000000aff0a7230 */ /* 0x000fca0000004100 */
[----:B------:R-:W-:-:S04]  /*b7b0*/  FMUL R10, R10, UR8 ;  /* 0x000000080a0a7c20 */ /* 0x000fc80008400000 */
[----:B------:R-:W-:Y:S02]  /*b7c0*/  FFMA R10, R227, UR17, R10 ;  /* 0x00000011e30a7c23 */ /* 0x000fe4000800000a */
[----:B------:R-:W4:Y:S03]  /*b7d0*/  LDL.LU R227, [R1+0x14] ;  /* 0x0000140001e37983 */ /* 0x000f260000300800 */
        /* <DEDUP_REMOVED lines=12> */
[----:B------:R-:W-:Y:S02]  /*b8a0*/  FFMA R10, R225, UR17, R10 ;  /* 0x00000011e10a7c23 */ /* 0x000fe4000800000a */
[----:B------:R-:W2:Y:S03]  /*b8b0*/  LDL.LU R225, [R1+0x18] ;  /* 0x0000180001e17983 */ /* 0x000ea60000300800 */
[----:B------:R-:W-:Y:S02]  /*b8c0*/  F2FP.SATFINITE.E4M3.F32.PACK_AB_MERGE_C R11, RZ, R10, RZ ;  /* 0x0000000aff0b723e */ /* 0x000fe400048070ff */
[----:B------:R-:W-:-:S03]  /*b8d0*/  PRMT R10, RZ, 0x7610, R10 ;  /* 0x00007610ff0a7816 */ /* 0x000fc6000000000a */
        /* <DEDUP_REMOVED lines=10> */
[----:B------:R-:W-:Y:S02]  /*b980*/  FFMA R10, R226, UR17, R10 ;  /* 0x00000011e20a7c23 */ /* 0x000fe4000800000a */
[----:B------:R-:W3:Y:S03]  /*b990*/  LDL.LU R226, [R1+0x1c] ;  /* 0x00001c0001e27983 */ /* 0x000ee60000300800 */
[----:B------:R-:W-:Y:S02]  /*b9a0*/  F2FP.SATFINITE.E4M3.F32.PACK_AB_MERGE_C R11, RZ, R10, RZ ;  /* 0x0000000aff0b723e */ /* 0x000fe400048070ff */
[----:B------:R-:W-:-:S03]  /*b9b0*/  PRMT R10, RZ, 0x7610, R10 ;  /* 0x00007610ff0a7816 */ /* 0x000fc6000000000a */
[----:B------:R0:W-:Y:S04]  /*b9c0*/  @!P2 STG.E.U8 desc[UR24][R8.64+0x40], R11 ;  /* 0x0000400b0800a986 */ /* 0x0001e8000c101118 */
[----:B------:R-:W4:Y:S01]  /*b9d0*/  @!P3 LDG.E.U8 R10, desc[UR24][R26.64+0x41] ;  /* 0x000041181a0ab981 */ /* 0x000f22000c1e1100 */
[----:B------:R-:W-:Y:S01]  /*b9e0*/  ISETP.LT.OR P2, PT, R32, 0x41, !P0 ;  /* 0x000000412000780c */ /* 0x000fe20004741670 */
        /* <DEDUP_REMOVED lines=29> */
[----:B0-----:R-:W-:-:S04]  /*bbc0*/  @!P3 IADD3 R8, P4, P5, R24, R8, R2 ;  /* 0x000000081808b210 */ /* 0x001fc80007d9e002 */
[----:B------:R-:W-:Y:S02]  /*bbd0*/  @!P3 IADD3.X R9, R34, R9, R6, P4, P5 ;  /* 0x000000092209b210 */ /* 0x000fe400027ea406 */
        /* <DEDUP_REMOVED lines=340> */
[----:B------:R-:W-:Y:S01]  /*d120*/  FFMA R10, R226, UR17, R10 ;  /* 0x00000011e20a7c23 */ /* 0x000fe2000800000a */
[----:B------:R-:W-:Y:S01]  /*d130*/  ISETP.LT.OR P1, PT, R32, 0x7a, !P1 ;  /* 0x0000007a2000780c */ /* 0x000fe20004f21670 */
[----:B------:R-:W3:Y:S03]  /*d140*/  LDL.LU R226, [R1+0x88] ;  /* 0x0000880001e27983 */ /* 0x000ee60000300800 */
        /* <DEDUP_REMOVED lines=11> */
[----:B------:R-:W-:Y:S01]  /*d200*/  FFMA R10, R227, UR17, R10 ;  /* 0x00000011e30a7c23 */ /* 0x000fe2000800000a */
[----:B------:R-:W-:Y:S01]  /*d210*/  PRMT R12, RZ, 0x7610, R12 ;  /* 0x00007610ff0c7816 */ /* 0x000fe2000000000c */
        /* <DEDUP_REMOVED lines=26> */
[----:B---3--:R-:W-:Y:S01]  /*d3c0*/  FFMA R10, R226, UR17, R10 ;  /* 0x00000011e20a7c23 */ /* 0x008fe2000800000a */
[----:B------:R-:W-:Y:S01]  /*d3d0*/  IADD3 R13, P0, R35, 0x80, RZ ;  /* 0x00000080230d7810 */ /* 0x000fe20007f1e0ff */
[----:B------:R-:W2:Y:S03]  /*d3e0*/  LDL.LU R226, [R1+0x90] ;  /* 0x0000900001e27983 */ /* 0x000ea60000300800 */
[----:B------:R-:W-:Y:S02]  /*d3f0*/  F2FP.SATFINITE.E4M3.F32.PACK_AB_MERGE_C R15, RZ, R10, RZ ;  /* 0x0000000aff0f723e */ /* 0x000fe400048070ff */
[----:B------:R-:W0:Y:S03]  /*d400*/  @!P1 LDC.64 R10, c[0x0][0x5c0] ;  /* 0x00017000ff0a9b82 */ /* 0x000e260000000a00 */
[----:B------:R1:W-:Y:S04]  /*d410*/  @!P2 STG.E.U8 desc[UR24][R8.64+0x78], R15 ;  /* 0x0000780f0800a986 */ /* 0x0003e8000c101118 */
[----:B------:R-:W3:Y:S01]  /*d420*/  @!P1 LDG.E.U8 R12, desc[UR24][R28.64+0x79] ;  /* 0x000079181c0c9981 */ /* 0x000ee2000c1e1100 */
[----:B------:R-:W-:Y:S01]  /*d430*/  IMAD.X R14, RZ, RZ, R39, P0 ;  /* 0x000000ffff0e7224 */ /* 0x000fe200000e0627 */
[----:B------:R-:W-:-:S03]  /*d440*/  ISETP.GE.AND P0, PT, R33, 0x81, PT ;  /* 0x000000812100780c */ /* 0x000fc60003f06270 */
[----:B------:R-:W-:Y:S01]  /*d450*/  IMAD R14, R14, UR12, RZ ;  /* 0x0000000c0e0e7c24 */ /* 0x000fe2000f8e02ff */
[----:B------:R-:W-:Y:S01]  /*d460*/  ISETP.LT.OR P3, PT, R32, 0x1, !P0 ;  /* 0x000000012000780c */ /* 0x000fe20004761670 */
[----:B-1----:R-:W-:-:S04]  /*d470*/  IMAD.WIDE.U32 R8, R13, UR12, R30 ;  /* 0x0000000c0d087c25 */ /* 0x002fc8000f8e001e */
[----:B------:R-:W-:Y:S01]  /*d480*/  IMAD R13, R13, UR13, R14 ;  /* 0x0000000d0d0d7c24 */ /* 0x000fe2000f8e020e */
[----:B------:R-:W-:Y:S02]  /*d490*/  IADD3 R8, P2, R8, UR14, RZ ;  /* 0x0000000e08087c10 */ /* 0x000fe4000ff5e0ff */
[----:B0-----:R-:W-:Y:S02]  /*d4a0*/  @!P1 IADD3 R10, P4, P5, R24, R10, R2 ;  /* 0x0000000a180a9210 */ /* 0x001fe40007d9e002 */
[----:B------:R-:W-:Y:S02]  /*d4b0*/  IADD3.X R9, R9, UR15, R13, P2, !PT ;  /* 0x0000000f09097c10 */ /* 0x000fe400097fe40d */
[----:B------:R-:W-:Y:S02]  /*d4c0*/  @!P1 IADD3.X R11, R34, R11, R6, P4, P5 ;  /* 0x0000000b220b9210 */ /* 0x000fe400027ea406 */
[----:B---3--:R-:W-:-:S04]  /*d4d0*/  LOP3.LUT R12, R12, 0xff, RZ, 0xc0, !PT ;  /* 0x000000ff0c0c7812 */ /* 0x008fc800078ec0ff */
[----:B------:R-:W-:-:S05]  /*d4e0*/  F2FP.F16.E4M3.UNPACK_B R12, R12 ;  /* 0x0000000cff0c723e */ /* 0x000fca00020006ff */
[----:B------:R-:W-:-:S05]  /*d4f0*/  HADD2.F32 R12, -RZ, R12.H0_H0 ;  /* 0x2000000cff0c7230 */ /* 0x000fca0000004100 */
[----:B------:R-:W-:-:S04]  /*d500*/  FMUL R12, R12, UR8 ;  /* 0x000000080c0c7c20 */ /* 0x000fc80008400000 */
[----:B----4-:R-:W-:Y:S01]  /*d510*/  FFMA R12, R227, UR17, R12 ;  /* 0x00000011e30c7c23 */ /* 0x010fe2000800000c */
[----:B------:R-:W-:Y:S01]  /*d520*/  ISETP.LT.OR P2, PT, R32, 0x2, !P0 ;  /* 0x000000022000780c */ /* 0x000fe20004741670 */
[----:B------:R-:W3:Y:S03]  /*d530*/  LDL.LU R227, [R1+0x94] ;  /* 0x0000940001e37983 */ /* 0x000ee60000300800 */
[----:B------:R-:W-:Y:S02]  /*d540*/  F2FP.SATFINITE.E4M3.F32.PACK_AB_MERGE_C R15, RZ, R12, RZ ;  /* 0x0000000cff0f723e */ /* 0x000fe400048070ff */
[----:B------:R-:W-:-:S03]  /*d550*/  PRMT R12, RZ, 0x7610, R12 ;  /* 0x00007610ff0c7816 */ /* 0x000fc6000000000c */
[----:B------:R0:W-:Y:S04]  /*d560*/  @!P1 STG.E.U8 desc[UR24][R10.64+0x79], R15 ;  /* 0x0000790f0a009986 */ /* 0x0001e8000c101118 */
[----:B------:R-:W4:Y:S01]  /*d570*/  @!P3 LDG.E.U8 R12, desc[UR24][R8.64] ;  /* 0x00000018080cb981 */ /* 0x000f22000c1e1100 */
[----:B0-----:R-:W0:Y:S02]  /*d580*/  @!P3 LDC.64 R10, c[0x0][0x5c0] ;  /* 0x00017000ff0abb82 */ /* 0x001e240000000a00 */
[----:B0-----:R-:W-:-:S04]  /*d590*/  @!P3 IADD3 R10, P1, P4, R24, R10, R5 ;  /* 0x0000000a180ab210 */ /* 0x001fc80007c3e005 */
[----:B------:R-:W-:Y:S02]  /*d5a0*/  @!P3 IADD3.X R11, R34, R11, R7, P1, P4 ;  /* 0x0000000b220bb210 */ /* 0x000fe40000fe8407 */
[----:B----4-:R-:W-:-:S04]  /*d5b0*/  LOP3.LUT R12, R12, 0xff, RZ, 0xc0, !PT ;  /* 0x000000ff0c0c7812 */ /* 0x010fc800078ec0ff */
[----:B------:R-:W-:-:S05]  /*d5c0*/  F2FP.F16.E4M3.UNPACK_B R12, R12 ;  /* 0x0000000cff0c723e */ /* 0x000fca00020006ff */
[----:B------:R-:W-:-:S05]  /*d5d0*/  HADD2.F32 R12, -RZ, R12.H0_H0 ;  /* 0x2000000cff0c7230 */ /* 0x000fca0000004100 */
[----:B------:R-:W-:-:S04]  /*d5e0*/  FMUL R12, R12, UR8 ;  /* 0x000000080c0c7c20 */ /* 0x000fc80008400000 */
[----:B--2---:R-:W-:Y:S01]  /*d5f0*/  FFMA R12, R226, UR17, R12 ;  /* 0x00000011e20c7c23 */ /* 0x004fe2000800000c */
[----:B------:R-:W-:Y:S01]  /*d600*/  IADD3 R15, P1, R35, 0x88, RZ ;  /* 0x00000088230f7810 */ /* 0x000fe20007f3e0ff */
[----:B------:R-:W2:Y:S03]  /*d610*/  LDL.LU R226, [R1+0x98] ;  /* 0x0000980001e27983 */ /* 0x000ea60000300800 */
[----:B------:R-:W-:Y:S02]  /*d620*/  F2FP.SATFINITE.E4M3.F32.PACK_AB_MERGE_C R17, RZ, R12, RZ ;  /* 0x0000000cff11723e */ /* 0x000fe400048070ff */
[----:B------:R-:W-:-:S03]  /*d630*/  PRMT R12, RZ, 0x7610, R12 ;  /* 0x00007610ff0c7816 */ /* 0x000fc6000000000c */
[----:B------:R0:W-:Y:S04]  /*d640*/  @!P3 STG.E.U8 desc[UR24][R10.64], R17 ;  /* 0x000000110a00b986 */ /* 0x0001e8000c101118 */
[----:B------:R-:W4:Y:S01]  /*d650*/  @!P2 LDG.E.U8 R12, desc[UR24][R8.64+0x1] ;  /* 0x00000118080ca981 */ /* 0x000f22000c1e1100 */
[----:B------:R-:W-:Y:S01]  /*d660*/  IMAD.X R13, RZ, RZ, R39, P1 ;  /* 0x000000ffff0d7224 */ /* 0x000fe200008e0627 */
[----:B------:R-:W-:-:S03]  /*d670*/  ISETP.GE.AND P1, PT, R33, 0x89, PT ;  /* 0x000000892100780c */ /* 0x000fc60003f26270 */
[----:B------:R-:W-:Y:S01]  /*d680*/  IMAD R16, R13, UR12, RZ ;  /* 0x0000000c0d107c24 */ /* 0x000fe2000f8e02ff */
[----:B------:R-:W-:Y:S01]  /*d690*/  ISETP.LT.OR P3, PT, R32, 0x1, !P1 ;  /* 0x000000012000780c */ /* 0x000fe20004f61670 */
[----:B0-----:R-:W0:Y:S02]  /*d6a0*/  @!P2 LDC.64 R10, c[0x0][0x5c0] ;  /* 0x00017000ff0aab82 */ /* 0x001e240000000a00 */
[----:B------:R-:W-:Y:S01]  /*d6b0*/  IMAD R17, R15, UR13, R16 ;  /* 0x0000000d0f117c24 */ /* 0x000fe2000f8e0210 */
[----:B0-----:R-:W-:Y:S02]  /*d6c0*/  @!P2 IADD3 R14, P4, P5, R24, R10, R5 ;  /* 0x0000000a180ea210 */ /* 0x001fe40007d9e005 */
[----:B----4-:R-:W-:-:S04]  /*d6d0*/  LOP3.LUT R12, R12, 0xff, RZ, 0xc0, !PT ;  /* 0x000000ff0c0c7812 */ /* 0x010fc800078ec0ff */
[----:B------:R-:W-:-:S05]  /*d6e0*/  F2FP.F16.E4M3.UNPACK_B R12, R12 ;  /* 0x0000000cff0c723e */ /* 0x000fca00020006ff */
[----:B------:R-:W-:-:S05]  /*d6f0*/  HADD2.F32 R12, -RZ, R12.H0_H0 ;  /* 0x2000000cff0c7230 */ /* 0x000fca0000004100 */
[----:B------:R-:W-:Y:S01]  /*d700*/  FMUL R10, R12, UR8 ;  /* 0x000000080c0a7c20 */ /* 0x000fe20008400000 */
[----:B------:R-:W-:Y:S01]  /*d710*/  IMAD.WIDE.U32 R12, R15, UR12, R30 ;  /* 0x0000000c0f0c7c25 */ /* 0x000fe2000f8e001e */
[----:B------:R-:W-:-:S03]  /*d720*/  @!P2 IADD3.X R15, R34, R11, R7, P4, P5 ;  /* 0x0000000b220fa210 */ /* 0x000fc600027ea407 */
[----:B---3--:R-:W-:Y:S01]  /*d730*/  FFMA R16, R227, UR17, R10 ;  /* 0x00000011e3107c23 */ /* 0x008fe2000800000a */
[----:B------:R-:W-:Y:S01]  /*d740*/  IADD3 R10, P4, R12, UR14, RZ ;  /* 0x0000000e0c0a7c10 */ /* 0x000fe2000ff9e0ff */
[----:B------:R-:W3:Y:S03]  /*d750*/  LDL.LU R227, [R1+0x9c] ;  /* 0x00009c0001e37983 */ /* 0x000ee60000300800 */
[----:B------:R-:W-:Y:S02]  /*d760*/  F2FP.SATFINITE.E4M3.F32.PACK_AB_MERGE_C R19, RZ, R16, RZ ;  /* 0x00000010ff13723e */ /* 0x000fe400048070ff */
[----:B------:R-:W-:Y:S01]  /*d770*/  PRMT R16, RZ, 0x7610, R16 ;  /* 0x00007610ff107816 */ /* 0x000fe20000000010 */
[----:B------:R-:W4:Y:S01]  /*d780*/  LDL.LU R225, [R1+0xa0] ;  /* 0x0000a00001e17983 */ /* 0x000f220000300800 */
[----:B------:R-:W-:Y:S02]  /*d790*/  IADD3.X R11, R13, UR15, R17, P4, !PT ;  /* 0x0000000f0d0b7c10 */ /* 0x000fe4000a7fe411 */
[----:B------:R-:W0:Y:S01]  /*d7a0*/  @!P3 LDC.64 R12, c[0x0][0x5c0] ;  /* 0x00017000ff0cbb82 */ /* 0x000e220000000a00 */
[----:B------:R1:W-:Y:S04]  /*d7b0*/  @!P2 STG.E.U8 desc[UR24][R14.64+0x1], R19 ;  /* 0x000001130e00a986 */ /* 0x0003e8000c101118 */
[----:B------:R-:W2:Y:S01]  /*d7c0*/  @!P3 LDG.E.U8 R16, desc[UR24][R10.64] ;  /* 0x000000180a10b981 */ /* 0x000ea2000c1e1100 */
[----:B------:R-:W-:-:S02]  /*d7d0*/  @!P3 IADD3 R17, P4, P5, R5, R24, R2 ;  /* 0x000000180511b210 */ /* 0x000fc40007d9e002 */
[----:B------:R-:W-:Y:S02]  /*d7e0*/  ISETP.LT.OR P2, PT, R32, 0x2, !P1 ;  /* 0x000000022000780c */ /* 0x000fe40004f41670 */
[----:B------:R-:W-:Y:S02]  /*d7f0*/  @!P3 IADD3.X R18, R7, R34, R6, P4, P5 ;  /* 0x000000220712b210 */ /* 0x000fe400027ea406 */
[----:B-1----:R-:W-:Y:S02]  /*d800*/  PRMT R14, RZ, 0x7610, R14 ;  /* 0x00007610ff0e7816 */ /* 0x002fe4000000000e */
[----:B0-----:R-:W-:-:S05]  /*d810*/  @!P3 IADD3 R12, P4, R17, R12, RZ ;  /* 0x0000000c110cb210 */ /* 0x001fca0007f9e0ff */
[----:B------:R-:W-:Y:S01]  /*d820*/  @!P3 IMAD.X R13, R18, 0x1, R13, P4 ;  /* 0x00000001120db824 */ /* 0x000fe200020e060d */
[----:B--2---:R-:W-:-:S04]  /*d830*/  LOP3.LUT R16, R16, 0xff, RZ, 0xc0, !PT ;  /* 0x000000ff10107812 */ /* 0x004fc800078ec0ff */
[----:B------:R-:W-:-:S05]  /*d840*/  F2FP.F16.E4M3.UNPACK_B R16, R16 ;  /* 0x00000010ff10723e */ /* 0x000fca00020006ff */
[----:B------:R-:W-:-:S05]  /*d850*/  HADD2.F32 R16, -RZ, R16.H0_H0 ;  /* 0x20000010ff107230 */ /* 0x000fca0000004100 */
[----:B------:R-:W-:-:S04]  /*d860*/  FMUL R16, R16, UR8 ;  /* 0x0000000810107c20 */ /* 0x000fc80008400000 */
[----:B------:R-:W-:Y:S01]  /*d870*/  FFMA R16, R226, UR17, R16 ;  /* 0x00000011e2107c23 */ /* 0x000fe20008000010 */
[----:B------:R-:W-:Y:S01]  /*d880*/  @!P2 IADD3 R17, P4, P5, R5, R24, R2 ;  /* 0x000000180511a210 */ /* 0x000fe20007d9e002 */
[----:B------:R-:W2:Y:S03]  /*d890*/  LDL.LU R226, [R1+0xa4] ;  /* 0x0000a40001e27983 */ /* 0x000ea60000300800 */
[----:B------:R-:W-:-:S05]  /*d8a0*/  F2FP.SATFINITE.E4M3.F32.PACK_AB_MERGE_C R15, RZ, R16, RZ ;  /* 0x00000010ff0f723e */ /* 0x000fca00048070ff */
[----:B------:R0:W-:Y:S04]  /*d8b0*/  @!P3 STG.E.U8 desc[UR24][R12.64], R15 ;  /* 0x0000000f0c00b986 */ /* 0x0001e8000c101118 */
[----:B------:R-:W3:Y:S01]  /*d8c0*/  @!P2 LDG.E.U8 R14, desc[UR24][R10.64+0x1] ;  /* 0x000001180a0ea981 */ /* 0x000ee2000c1e1100 */
[----:B------:R-:W-:Y:S02]  /*d8d0*/  ISETP.LT.OR P3, PT, R32, 0x9, !P0 ;  /* 0x000000092000780c */ /* 0x000fe40004761670 */
[----:B------:R-:W-:Y:S01]  /*d8e0*/  @!P2 IADD3.X R16, R7, R34, R6, P4, P5 ;  /* 0x000000220710a210 */ /* 0x000fe200027ea406 */
        /* <DEDUP_REMOVED lines=21> */
[----:B------:R-:W-:-:S05]  /*da40*/  FFMA R14, R225, UR17, R14 ;  /* 0x00000011e10e7c23 */ /* 0x000fca000800000e */
        /* <DEDUP_REMOVED lines=13> */
[----:B------:R-:W-:Y:S01]  /*db20*/  @!P3 IADD3 R17, P4, P5, R5, R24, R2 ;  /* 0x000000180511b210 */ /* 0x000fe20007d9e002 */
[----:B------:R-:W2:Y:S03]  /*db30*/  LDL.LU R226, [R1+0xac] ;  /* 0x0000ac0001e27983 */ /* 0x000ea60000300800 */
[----:B------:R-:W-:Y:S01]  /*db40*/  F2FP.SATFINITE.E4M3.F32.PACK_AB_MERGE_C R15, RZ, R14, RZ ;  /* 0x0000000eff0f723e */ /* 0x000fe200048070ff */
[----:B------:R-:W4:Y:S01]  /*db50*/  LDL.LU R225, [R1+0xb0] ;  /* 0x0000b00001e17983 */ /* 0x000f220000300800 */
[----:B------:R-:W-:-:S03]  /*db60*/  PRMT R14, RZ, 0x7610, R14 ;  /* 0x00007610ff0e7816 */ /* 0x000fc6000000000e */
        /* <DEDUP_REMOVED lines=11> */
[----:B------:R-:W-:Y:S01]  /*dc20*/  FFMA R14, R227, UR17, R14 ;  /* 0x00000011e30e7c23 */ /* 0x000fe2000800000e */
[----:B------:R-:W-:Y:S01]  /*dc30*/  @!P2 IADD3 R17, P4, P5, R5, R24, R2 ;  /* 0x000000180511a210 */ /* 0x000fe20007d9e002 */
[----:B------:R-:W3:Y:S03]  /*dc40*/  LDL.LU R227, [R1+0xb4] ;  /* 0x0000b40001e37983 */ /* 0x000ee60000300800 */
[----:B------:R-:W-:Y:S02]  /*dc50*/  F2FP.SATFINITE.E4M3.F32.PACK_AB_MERGE_C R15, RZ, R14, RZ ;  /* 0x0000000eff0f723e */ /* 0x000fe400048070ff */
[----:B------:R-:W-:-:S03]  /*dc60*/  PRMT R14, RZ, 0x7610, R14 ;  /* 0x00007610ff0e7816 */ /* 0x000fc6000000000e */
[----:B------:R0:W-:Y:S04]  /*dc70*/  @!P3 STG.E.U8 desc[UR24][R12.64+0x8], R15 ;  /* 0x0000080f0c00b986 */ /* 0x0001e8000c101118 */
[----:B------:R-:W2:Y:S01]  /*dc80*/  @!P2 LDG.E.U8 R14, desc[UR24][R10.64+0x9] ;  /* 0x000009180a0ea981 */ /* 0x000ea2000c1e1100 */
[----:B------:R-:W-:Y:S02]  /*dc90*/  ISETP.LT.OR P3, PT, R32, 0x11, !P0 ;  /* 0x000000112000780c */ /* 0x000fe40004761670 */
[----:B------:R-:W-:Y:S01]  /*dca0*/  @!P2 IADD3.X R16, R7, R34, R6, P4, P5 ;  /* 0x000000220710a210 */ /* 0x000fe200027ea406 */
        /* <DEDUP_REMOVED lines=34> */
[----:B---3--:R-:W-:Y:S01]  /*ded0*/  FFMA R14, R227, UR17, R14 ;  /* 0x00000011e30e7c23 */ /* 0x008fe2000800000e */
[----:B------:R-:W-:Y:S01]  /*dee0*/  @!P3 IADD3 R17, P4, P5, R5, R24, R2 ;  /* 0x000000180511b210 */ /* 0x000fe20007d9e002 */
[----:B------:R-:W3:Y:S03]  /*def0*/  LDL.LU R227, [R1+0xbc] ;  /* 0x0000bc0001e37983 */ /* 0x000ee60000300800 */
[----:B------:R-:W-:Y:S01]  /*df00*/  F2FP.SATFINITE.E4M3.F32.PACK_AB_MERGE_C R15, RZ, R14, RZ ;  /* 0x0000000eff0f723e */ /* 0x000fe200048070ff */
[----:B------:R-:W4:Y:S01]  /*df10*/  LDL.LU R225, [R1+0xc0] ;  /* 0x0000c00001e17983 */ /* 0x000f220000300800 */
        /* <DEDUP_REMOVED lines=15> */
[----:B------:R-:W-:Y:S02]  /*e010*/  F2FP.SATFINITE.E4M3.F32.PACK_AB_MERGE_C R15, RZ, R14, RZ ;  /* 0x0000000eff0f723e */ /* 0x000fe400048070ff */
        /* <DEDUP_REMOVED lines=373> */
[----:B------:R-:W-:Y:S01]  /*f770*/  PRMT R16, RZ, 0x7610, R16 ;  /* 0x00007610ff107816 */ /* 0x000fe20000000010 */
        /* <DEDUP_REMOVED lines=15> */
[----:B------:R-:W0:Y:S03]  /*f870*/  @!P2 LDC.64 R14, c[0x0][0x5c0] ;  /* 0x00017000ff0eab82 */ /* 0x000e260000000a00 */
[----:B------:R1:W-:Y:S04]  /*f880*/  @!P3 STG.E.U8 desc[UR24][R12.64+0x48], R17 ;  /* 0x000048110c00b986 */ /* 0x0003e8000c101118 */
[----:B------:R-:W4:Y:S01]  /*f890*/  @!P2 LDG.E.U8 R16, desc[UR24][R8.64+0x49] ;  /* 0x000049180810a981 */ /* 0x000f22000c1e1100 */
[----:B------:R-:W-:-:S13]  /*f8a0*/  ISETP.LT.OR P3, PT, R32, 0x49, !P1 ;  /* 0x000000492000780c */ /* 0x000fda0004f61670 */
[----:B-1----:R-:W1:Y:S01]  /*f8b0*/  @!P3 LDC.64 R12, c[0x0][0x5c0] ;  /* 0x00017000ff0cbb82 */ /* 0x002e620000000a00 */
        /* <DEDUP_REMOVED lines=15> */
[----:B------:R-:W-:Y:S02]  /*f9b0*/  @!P3 IADD3.X R18, R7, R34, R6, P4, P5 ;  /* 0x000000220712b210 */ /* 0x000fe400027ea406 */
[----:B-1----:R-:W-:-:S05]  /*f9c0*/  @!P3 IADD3 R12, P4, R19, R12, RZ ;  /* 0x0000000c130cb210 */ /* 0x002fca0007f9e0ff */
[----:B------:R-:W-:-:S04]  /*f9d0*/  @!P3 IMAD.X R13, R18, 0x1, R13, P4 ;  /* 0x00000001120db824 */ /* 0x000fc800020e060d */
[----:B0-----:R-:W0:Y:S01]  /*f9e0*/  @!P2 LDC.64 R14, c[0x0][0x5c0] ;  /* 0x00017000ff0eab82 */ /* 0x001e220000000a00 */
        /* <DEDUP_REMOVED lines=12> */
[----:B------:R-:W-:Y:S02]  /*fab0*/  @!P2 IADD3.X R18, R7, R34, R6, P4, P5 ;  /* 0x000000220712a210 */ /* 0x000fe400027ea406 */
[----:B0-----:R-:W-:-:S05]  /*fac0*/  @!P2 IADD3 R14, P4, R19, R14, RZ ;  /* 0x0000000e130ea210 */ /* 0x001fca0007f9e0ff */
[----:B------:R-:W-:-:S04]  /*fad0*/  @!P2 IMAD.X R15, R18, 0x1, R15, P4 ;  /* 0x00000001120fa824 */ /* 0x000fc800020e060f */
[----:B-1----:R-:W0:Y:S01]  /*fae0*/  @!P3 LDC.64 R12, c[0x0][0x5c0] ;  /* 0x00017000ff0cbb82 */ /* 0x002e220000000a00 */
        /* <DEDUP_REMOVED lines=10> */
[----:B------:R-:W-:Y:S02]  /*fb90*/  ISETP.LT.OR P2, PT, R32, 0x52, !P0 ;  /* 0x000000522000780c */ /* 0x000fe40004741670 */
[----:B-1----:R-:W-:Y:S02]  /*fba0*/  PRMT R14, RZ, 0x7610, R14 ;  /* 0x00007610ff0e7816 */ /* 0x002fe4000000000e */
[----:B----4-:R-:W-:-:S04]  /*fbb0*/  LOP3.LUT R16, R16, 0xff, RZ, 0xc0, !PT ;  /* 0x000000ff10107812 */ /* 0x010fc800078ec0ff */
[----:B------:R-:W-:-:S05]  /*fbc0*/  F2FP.F16.E4M3.UNPACK_B R16, R16 ;  /* 0x00000010ff10723e */ /* 0x000fca00020006ff */
[----:B------:R-:W-:-:S05]  /*fbd0*/  HADD2.F32 R16, -RZ, R16.H0_H0 ;  /* 0x20000010ff107230 */ /* 0x000fca0000004100 */
[----:B------:R-:W-:Y:S01]  /*fbe0*/  FMUL R17, R16, UR8 ;  /* 0x0000000810117c20 */ /* 0x000fe20008400000 */
[----:B0-----:R-:W-:-:S03]  /*fbf0*/  @!P3 IADD3 R16, P4, P5, R24, R12, R5 ;  /* 0x0000000c1810b210 */ /* 0x001fc60007d9e005 */
[----:B------:R-:W-:Y:S01]  /*fc00*/  FFMA R12, R225, UR17, R17 ;  /* 0x00000011e10c7c23 */ /* 0x000fe20008000011 */
[----:B------:R-:W-:-:S04]  /*fc10*/  @!P3 IADD3.X R17, R34, R13, R7, P4, P5 ;  /* 0x0000000d2211b210 */ /* 0x000fc800027ea407 */
[----:B------:R-:W-:Y:S02]  /*fc20*/  F2FP.SATFINITE.E4M3.F32.PACK_AB_MERGE_C R19, RZ, R12, RZ ;  /* 0x0000000cff13723e */ /* 0x000fe400048070ff */
[----:B------:R-:W0:Y:S03]  /*fc30*/  @!P2 LDC.64 R12, c[0x0][0x5c0] ;  /* 0x00017000ff0cab82 */ /* 0x000e260000000a00 */
[----:B------:R1:W-:Y:S04]  /*fc40*/  @!P3 STG.E.U8 desc[UR24][R16.64+0x50], R19 ;  /* 0x000050131000b986 */ /* 0x0003e8000c101118 */
[----:B------:R-:W4:Y:S01]  /*fc50*/  @!P2 LDG.E.U8 R14, desc[UR24][R8.64+0x51] ;  /* 0x00005118080ea981 */ /* 0x000f22000c1e1100 */
[----:B------:R-:W-:-:S02]  /*fc60*/  ISETP.LT.OR P3, PT, R32, 0x51, !P1 ;  /* 0x000000512000780c */ /* 0x000fc40004f61670 */
[----:B-1----:R-:W-:Y:S02]  /*fc70*/  PRMT R16, RZ, 0x7610, R16 ;  /* 0x00007610ff107816 */ /* 0x002fe40000000010 */
[----:B----4-:R-:W-:-:S04]  /*fc80*/  LOP3.LUT R14, R14, 0xff, RZ, 0xc0, !PT ;  /* 0x000000ff0e0e7812 */ /* 0x010fc800078ec0ff */
[----:B------:R-:W-:-:S05]  /*fc90*/  F2FP.F16.E4M3.UNPACK_B R14, R14 ;  /* 0x0000000eff0e723e */ /* 0x000fca00020006ff */
[----:B------:R-:W-:-:S05]  /*fca0*/  HADD2.F32 R14, -RZ, R14.H0_H0 ;  /* 0x2000000eff0e7230 */ /* 0x000fca0000004100 */
[----:B------:R-:W-:Y:S01]  /*fcb0*/  FMUL R15, R14, UR8 ;  /* 0x000000080e0f7c20 */ /* 0x000fe20008400000 */
[----:B0-----:R-:W-:-:S03]  /*fcc0*/  @!P2 IADD3 R14, P4, P5, R24, R12, R5 ;  /* 0x0000000c180ea210 */ /* 0x001fc60007d9e005 */
[----:B---3--:R-:W-:Y:S01]  /*fcd0*/  FFMA R12, R227, UR17, R15 ;  /* 0x00000011e30c7c23 */ /* 0x008fe2000800000f */
[----:B------:R-:W-:Y:S01]  /*fce0*/  @!P2 IADD3.X R15, R34, R13, R7, P4, P5 ;  /* 0x0000000d220fa210 */ /* 0x000fe200027ea407 */
[----:B------:R-:W3:Y:S03]  /*fcf0*/  LDL.LU R227, [R1+0x13c] ;  /* 0x00013c0001e37983 */ /* 0x000ee60000300800 */
[----:B------:R-:W-:Y:S01]  /*fd00*/  F2FP.SATFINITE.E4M3.F32.PACK_AB_MERGE_C R19, RZ, R12, RZ ;  /* 0x0000000cff13723e */ /* 0x000fe200048070ff */
[----:B------:R-:W4:Y:S01]  /*fd10*/  LDL.LU R225, [R1+0x140] ;  /* 0x0001400001e17983 */ /* 0x000f220000300800 */
[----:B------:R-:W0:Y:S03]  /*fd20*/  @!P3 LDC.64 R12, c[0x0][0x5c0] ;  /* 0x00017000ff0cbb82 */ /* 0x000e260000000a00 */
[----:B------:R1:W-:Y:S04]  /*fd30*/  @!P2 STG.E.U8 desc[UR24][R14.64+0x51], R19 ;  /* 0x000051130e00a986 */ /* 0x0003e8000c101118 */
[----:B------:R-:W2:Y:S01]  /*fd40*/  @!P3 LDG.E.U8 R16, desc[UR24][R10.64+0x50] ;  /* 0x000050180a10b981 */ /* 0x000ea2000c1e1100 */
[----:B------:R-:W-:-:S02]  /*fd50*/  @!P3 IADD3 R21, P4, P5, R5, R24, R2 ;  /* 0x000000180515b210 */ /* 0x000fc40007d9e002 */
[----:B------:R-:W-:Y:S02]  /*fd60*/  ISETP.LT.OR P2, PT, R32, 0x52, !P1 ;  /* 0x000000522000780c */ /* 0x000fe40004f41670 */
[----:B------:R-:W-:Y:S02]  /*fd70*/  @!P3 IADD3.X R18, R7, R34, R6, P4, P5 ;  /* 0x000000220712b210 */ /* 0x000fe400027ea406 */
[----:B-1----:R-:W-:Y:S02]  /*fd80*/  PRMT R14, RZ, 0x7610, R14 ;  /* 0x00007610ff0e7816 */ /* 0x002fe4000000000e */
[----:B--2---:R-:W-:-:S04]  /*fd90*/  LOP3.LUT R16, R16, 0xff, RZ, 0xc0, !PT ;  /* 0x000000ff10107812 */ /* 0x004fc800078ec0ff */
[----:B------:R-:W-:-:S05]  /*fda0*/  F2FP.F16.E4M3.UNPACK_B R16, R16 ;  /* 0x00000010ff10723e */ /* 0x000fca00020006ff */
[----:B------:R-:W-:-:S05]  /*fdb0*/  HADD2.F32 R16, -RZ, R16.H0_H0 ;  /* 0x20000010ff107230 */ /* 0x000fca0000004100 */
[----:B------:R-:W-:Y:S01]  /*fdc0*/  FMUL R17, R16, UR8 ;  /* 0x0000000810117c20 */ /* 0x000fe20008400000 */
[----:B0-----:R-:W-:-:S03]  /*fdd0*/  @!P3 IADD3 R16, P4, R21, R12, RZ ;  /* 0x0000000c1510b210 */ /* 0x001fc60007f9e0ff */
[----:B------:R-:W-:Y:S02]  /*fde0*/  FFMA R12, R226, UR17, R17 ;  /* 0x00000011e20c7c23 */ /* 0x000fe40008000011 */
[----:B------:R-:W-:Y:S01]  /*fdf0*/  @!P3 IMAD.X R17, R18, 0x1, R13, P4 ;  /* 0x000000011211b824 */ /* 0x000fe200020e060d */
[----:B------:R-:W2:Y:S02]  /*fe00*/  LDL.LU R226, [R1+0x144] ;  /* 0x0001440001e27983 */ /* 0x000ea40000300800 */
[----:B------:R-:W-:Y:S02]  /*fe10*/  F2FP.SATFINITE.E4M3.F32.PACK_AB_MERGE_C R15, RZ, R12, RZ ;  /* 0x0000000cff0f723e */ /* 0x000fe400048070ff */
[----:B------:R-:W0:Y:S03]  /*fe20*/  @!P2 LDC.64 R12, c[0x0][0x5c0] ;  /* 0x00017000ff0cab82 */ /* 0x000e260000000a00 */
[----:B------:R1:W-:Y:S04]  /*fe30*/  @!P3 STG.E.U8 desc[UR24][R16.64+0x50], R15 ;  /* 0x0000500f1000b986 */ /* 0x0003e8000c101118 */
[----:B------:R-:W3:Y:S01]  /*fe40*/  @!P2 LDG.E.U8 R14, desc[UR24][R10.64+0x51] ;  /* 0x000051180a0ea981 */ /* 0x000ee2000c1e1100 */
[----:B------:R-:W-:-:S02]  /*fe50*/  @!P2 IADD3 R19, P4, P5, R5, R24, R2 ;  /* 0x000000180513a210 */ /* 0x000fc40007d9e002 */
[----:B------:R-:W-:Y:S02]  /*fe60*/  ISETP.LT.OR P3, PT, R32, 0x59, !P0 ;  /* 0x000000592000780c */ /* 0x000fe40004761670 */
[----:B------:R-:W-:Y:S02]  /*fe70*/  @!P2 IADD3.X R18, R7, R34, R6, P4, P5 ;  /* 0x000000220712a210 */ /* 0x000fe400027ea406 */
[----:B0-----:R-:W-:-:S05]  /*fe80*/  @!P2 IADD3 R12, P4, R19, R12, RZ ;  /* 0x0000000c130ca210 */ /* 0x001fca0007f9e0ff */
[----:B------:R-:W-:-:S04]  /*fe90*/  @!P2 IMAD.X R13, R18, 0x1, R13, P4 ;  /* 0x00000001120da824 */ /* 0x000fc800020e060d */
[----:B------:R-:W0:Y:S01]  /*fea0*/  @!P3 LDC.64 R18, c[0x0][0x5c0] ;  /* 0x00017000ff12bb82 */ /* 0x000e220000000a00 */
[----:B---3--:R-:W-:-:S04]  /*feb0*/  LOP3.LUT R14, R14, 0xff, RZ, 0xc0, !PT ;  /* 0x000000ff0e0e7812 */ /* 0x008fc800078ec0ff */
[----:B------:R-:W-:-:S05]  /*fec0*/  F2FP.F16.E4M3.UNPACK_B R14, R14 ;  /* 0x0000000eff0e723e */ /* 0x000fca00020006ff */
[----:B------:R-:W-:-:S05]  /*fed0*/  HADD2.F32 R14, -RZ, R14.H0_H0 ;  /* 0x2000000eff0e7230 */ /* 0x000fca0000004100 */
[----:B------:R-:W-:-:S04]  /*fee0*/  FMUL R14, R14, UR8 ;  /* 0x000000080e0e7c20 */ /* 0x000fc80008400000 */
[----:B------:R-:W-:Y:S02]  /*fef0*/  FFMA R14, R227, UR17, R14 ;  /* 0x00000011e30e7c23 */ /* 0x000fe4000800000e */
[----:B------:R-:W3:Y:S03]  /*ff00*/  LDL.LU R227, [R1+0x148] ;  /* 0x0001480001e37983 */ /* 0x000ee60000300800 */
[----:B-1----:R-:W-:Y:S02]  /*ff10*/  F2FP.SATFINITE.E4M3.F32.PACK_AB_MERGE_C R17, RZ, R14, RZ ;  /* 0x0000000eff11723e */ /* 0x002fe400048070ff */
        /* <DEDUP_REMOVED lines=11> */
[----:B------:R-:W-:Y:S02]  /*ffd0*/  @!P3 IADD3.X R15, R34, R19, R7, P4, P5 ;  /* 0x00000013220fb210 */ /* 0x000fe400027ea407 */
[----:B------:R-:W0:Y:S02]  /*ffe0*/  @!P2 LDC.64 R18, c[0x0][0x5c0] ;  /* 0x00017000ff12ab82 */ /* 0x000e240000000a00 */
[----:B------:R-:W-:-:S05]  /*fff0*/  F2FP.SATFINITE.E4M3.F32.PACK_AB_MERGE_C R17, RZ, R16, RZ ;  /* 0x00000010ff11723e */ /* 0x000fca00048070ff */
[----:B------:R1:W-:Y:S04]  /*10000*/  @!P3 STG.E.U8 desc[UR24][R14.64+0x58], R17 ;  /* 0x000058110e00b986 */ /* 0x0003e8000c101118 */
[----:B------:R-:W4:Y:S01]  /*10010*/  @!P2 LDG.E.U8 R12, desc[UR24][R8.64+0x59] ;  /* 0x00005918080ca981 */ /* 0x000f22000c1e1100 */
[----:B------:R-:W-:Y:S02]  /*10020*/  ISETP.LT.OR P3, PT, R32, 0x59, !P1 ;  /* 0x000000592000780c */ /* 0x000fe40004f61670 */
[----:B-1----:R-:W-:-:S11]  /*10030*/  PRMT R14, RZ, 0x7610, R14 ;  /* 0x00007610ff0e7816 */ /* 0x002fd6000000000e */
[----:B------:R-:W1:Y:S01]  /*10040*/  @!P3 LDC.64 R20, c[0x0][0x5c0] ;  /* 0x00017000ff14bb82 */ /* 0x000e620000000a00 */
[----:B----4-:R-:W-:-:S04]  /*10050*/  LOP3.LUT R12, R12, 0xff, RZ, 0xc0, !PT ;  /* 0x000000ff0c0c7812 */ /* 0x010fc800078ec0ff */
[----:B------:R-:W-:-:S05]  /*10060*/  F2FP.F16.E4M3.UNPACK_B R12, R12 ;  /* 0x0000000cff0c723e */ /* 0x000fca00020006ff */
[----:B------:R-:W-:-:S05]  /*10070*/  HADD2.F32 R12, -RZ, R12.H0_H0 ;  /* 0x2000000cff0c7230 */ /* 0x000fca0000004100 */
[----:B------:R-:W-:Y:S01]  /*10080*/  FMUL R13, R12, UR8 ;  /* 0x000000080c0d7c20 */ /* 0x000fe20008400000 */
[----:B0-----:R-:W-:-:S03]  /*10090*/  @!P2 IADD3 R12, P4, P5, R24, R18, R5 ;  /* 0x00000012180ca210 */ /* 0x001fc60007d9e005 */
[----:B--2---:R-:W-:Y:S01]  /*100a0*/  FFMA R16, R226, UR17, R13 ;  /* 0x00000011e2107c23 */ /* 0x004fe2000800000d */
[----:B------:R-:W-:Y:S01]  /*100b0*/  @!P2 IADD3.X R13, R34, R19, R7, P4, P5 ;  /* 0x00000013220da210 */ /* 0x000fe200027ea407 */
[----:B------:R-:W2:Y:S03]  /*100c0*/  LDL.LU R226, [R1+0x14c] ;  /* 0x00014c0001e27983 */ /* 0x000ea60000300800 */
[----:B------:R-:W-:Y:S01]  /*100d0*/  F2FP.SATFINITE.E4M3.F32.PACK_AB_MERGE_C R17, RZ, R16, RZ ;  /* 0x00000010ff11723e */ /* 0x000fe200048070ff */
[----:B------:R-:W4:Y:S04]  /*100e0*/  LDL.LU R225, [R1+0x150] ;  /* 0x0001500001e17983 */ /* 0x000f280000300800 */
[----:B------:R3:W-:Y:S04]  /*100f0*/  @!P2 STG.E.U8 desc[UR24][R12.64+0x59], R17 ;  /* 0x000059110c00a986 */ /* 0x0007e8000c101118 */
[----:B------:R-:W3:Y:S01]  /*10100*/  @!P3 LDG.E.U8 R14, desc[UR24][R10.64+0x58] ;  /* 0x000058180a0eb981 */ /* 0x000ee2000c1e1100 */
[----:B------:R-:W-:-:S02]  /*10110*/  @!P3 IADD3 R19, P4, P5, R5, R24, R2 ;  /* 0x000000180513b210 */ /* 0x000fc40007d9e002 */
[----:B------:R-:W-:Y:S02]  /*10120*/  ISETP.LT.OR P2, PT, R32, 0x5a, !P1 ;  /* 0x0000005a2000780c */ /* 0x000fe40004f41670 */
[----:B------:R-:W-:Y:S02]  /*10130*/  @!P3 IADD3.X R16, R7, R34, R6, P4, P5 ;  /* 0x000000220710b210 */ /* 0x000fe400027ea406 */
[----:B---3--:R-:W-:-:S04]  /*10140*/  LOP3.LUT R14, R14, 0xff, RZ, 0xc0, !PT ;  /* 0x000000ff0e0e7812 */ /* 0x008fc800078ec0ff */
[----:B------:R-:W-:-:S05]  /*10150*/  F2FP.F16.E4M3.UNPACK_B R14, R14 ;  /* 0x0000000eff0e723e */ /* 0x000fca00020006ff */
[----:B------:R-:W-:-:S05]  /*10160*/  HADD2.F32 R14, -RZ, R14.H0_H0 ;  /* 0x2000000eff0e7230 */ /* 0x000fca0000004100 */
[----:B------:R-:W-:Y:S01]  /*10170*/  FMUL R15, R14, UR8 ;  /* 0x000000080e0f7c20 */ /* 0x000fe20008400000 */
[----:B-1----:R-:W-:-:S03]  /*10180*/  @!P3 IADD3 R14, P4, R19, R20, RZ ;  /* 0x00000014130eb210 */ /* 0x002fc60007f9e0ff */
[----:B------:R-:W-:Y:S02]  /*10190*/  FFMA R12, R227, UR17, R15 ;  /* 0x00000011e30c7c23 */ /* 0x000fe4000800000f */
[----:B------:R-:W-:Y:S01]  /*101a0*/  @!P3 IMAD.X R15, R16, 0x1, R21, P4 ;  /* 0x00000001100fb824 */ /* 0x000fe200020e0615 */
[----:B------:R-:W3:Y:S01]  /*101b0*/  LDL.LU R227, [R1+0x154] ;  /* 0x0001540001e37983 */ /* 0x000ee20000300800 */
[----:B------:R-:W0:Y:S01]  /*101c0*/  @!P2 LDC.64 R20, c[0x0][0x5c0] ;  /* 0x00017000ff14ab82 */ /* 0x000e220000000a00 */
[----:B------:R-:W-:Y:S02]  /*101d0*/  F2FP.SATFINITE.E4M3.F32.PACK_AB_MERGE_C R17, RZ, R12, RZ ;  /* 0x0000000cff11723e */ /* 0x000fe400048070ff */
[----:B------:R-:W-:-:S03]  /*101e0*/  PRMT R12, RZ, 0x7610, R12 ;  /* 0x00007610ff0c7816 */ /* 0x000fc6000000000c */
[----:B------:R2:W-:Y:S04]  /*101f0*/  @!P3 STG.E.U8 desc[UR24][R14.64+0x58], R17 ;  /* 0x000058110e00b986 */ /* 0x0005e8000c101118 */
[----:B------:R-:W4:Y:S01]  /*10200*/  @!P2 LDG.E.U8 R12, desc[UR24][R10.64+0x59] ;  /* 0x000059180a0ca981 */ /* 0x000f22000c1e1100 */
[----:B------:R-:W-:Y:S02]  /*10210*/  @!P2 IADD3 R19, P4, P5, R5, R24, R2 ;  /* 0x000000180513a210 */ /* 0x000fe40007d9e002 */
[----:B------:R-:W-:Y:S02]  /*10220*/  ISETP.LT.OR P3, PT, R32, 0x61, !P0 ;  /* 0x000000612000780c */ /* 0x000fe40004761670 */
[----:B------:R-:W-:Y:S02]  /*10230*/  @!P2 IADD3.X R16, R7, R34, R6, P4, P5 ;  /* 0x000000220710a210 */ /* 0x000fe400027ea406 */
[----:B----4-:R-:W-:-:S04]  /*10240*/  LOP3.LUT R12, R12, 0xff, RZ, 0xc0, !PT ;  /* 0x000000ff0c0c7812 */ /* 0x010fc800078ec0ff */
[----:B------:R-:W-:-:S05]  /*10250*/  F2FP.F16.E4M3.UNPACK_B R12, R12 ;  /* 0x0000000cff0c723e */ /* 0x000fca00020006ff */
[----:B------:R-:W-:-:S05]  /*10260*/  HADD2.F32 R12, -RZ, R12.H0_H0 ;  /* 0x2000000cff0c7230 */ /* 0x000fca0000004100 */
[----:B------:R-:W-:Y:S01]  /*10270*/  FMUL R13, R12, UR8 ;  /* 0x000000080c0d7c20 */ /* 0x000fe20008400000 */
[----:B0-----:R-:W-:Y:S02]  /*10280*/  @!P2 IADD3 R12, P4, R19, R20, RZ ;  /* 0x00000014130ca210 */ /* 0x001fe40007f9e0ff */
[----:B------:R-:W0:Y:S01]  /*10290*/  @!P3 LDC.64 R18, c[0x0][0x5c0] ;  /* 0x00017000ff12bb82 */ /* 0x000e220000000a00 */
[----:B--2---:R-:W-:Y:S02]  /*102a0*/  FFMA R14, R226, UR17, R13 ;  /* 0x00000011e20e7c23 */ /* 0x004fe4000800000d */
[----:B------:R-:W-:Y:S01]  /*102b0*/  @!P2 IMAD.X R13, R16, 0x1, R21, P4 ;  /* 0x00000001100da824 */ /* 0x000fe200020e0615 */
[----:B------:R-:W2:Y:S02]  /*102c0*/  LDL.LU R226, [R1+0x158] ;  /* 0x0001580001e27983 */ /* 0x000ea40000300800 */
        /* <DEDUP_REMOVED lines=29> */
[----:B------:R-:W4:Y:S04]  /*104a0*/  LDL.LU R225, [R1+0x160] ;  /* 0x0001600001e17983 */ /* 0x000f280000300800 */
[----:B------:R2:W-:Y:S04]  /*104b0*/  @!P2 STG.E.U8 desc[UR24][R12.64+0x61], R17 ;  /* 0x000061110c00a986 */ /* 0x0005e8000c101118 */
[----:B------:R-:W2:Y:S01]  /*104c0*/  @!P3 LDG.E.U8 R14, desc[UR24][R10.64+0x60] ;  /* 0x000060180a0eb981 */ /* 0x000ea2000c1e1100 */
[----:B------:R-:W-:-:S02]  /*104d0*/  @!P3 IADD3 R19, P4, P5, R5, R24, R2 ;  /* 0x000000180513b210 */ /* 0x000fc40007d9e002 */
[----:B------:R-:W-:Y:S02]  /*104e0*/  ISETP.LT.OR P2, PT, R32, 0x62, !P1 ;  /* 0x000000622000780c */ /* 0x000fe40004f41670 */
[----:B------:R-:W-:Y:S02]  /*104f0*/  @!P3 IADD3.X R16, R7, R34, R6, P4, P5 ;  /* 0x000000220710b210 */ /* 0x000fe400027ea406 */
[----:B--2---:R-:W-:-:S04]  /*10500*/  LOP3.LUT R14, R14, 0xff, RZ, 0xc0, !PT ;  /* 0x000000ff0e0e7812 */ /* 0x004fc800078ec0ff */
[----:B------:R-:W-:-:S05]  /*10510*/  F2FP.F16.E4M3.UNPACK_B R14, R14 ;  /* 0x0000000eff0e723e */ /* 0x000fca00020006ff */
[----:B------:R-:W-:-:S05]  /*10520*/  HADD2.F32 R14, -RZ, R14.H0_H0 ;  /* 0x2000000eff0e7230 */ /* 0x000fca0000004100 */
[----:B------:R-:W-:Y:S01]  /*10530*/  FMUL R15, R14, UR8 ;  /* 0x000000080e0f7c20 */ /* 0x000fe20008400000 */
[----:B-1----:R-:W-:-:S03]  /*10540*/  @!P3 IADD3 R14, P4, R19, R20, RZ ;  /* 0x00000014130eb210 */ /* 0x002fc60007f9e0ff */
[----:B------:R-:W-:Y:S02]  /*10550*/  FFMA R12, R226, UR17, R15 ;  /* 0x00000011e20c7c23 */ /* 0x000fe4000800000f */
[----:B------:R-:W-:Y:S01]  /*10560*/  @!P3 IMAD.X R15, R16, 0x1, R21, P4 ;  /* 0x00000001100fb824 */ /* 0x000fe200020e0615 */
[----:B------:R-:W2:Y:S01]  /*10570*/  LDL.LU R226, [R1+0x164] ;  /* 0x0001640001e27983 */ /* 0x000ea20000300800 */
        /* <DEDUP_REMOVED lines=14> */
[----:B---3--:R-:W-:Y:S02]  /*10660*/  FFMA R14, R227, UR17, R13 ;  /* 0x00000011e30e7c23 */ /* 0x008fe4000800000d */
[----:B------:R-:W-:Y:S01]  /*10670*/  @!P2 IMAD.X R13, R16, 0x1, R21, P4 ;  /* 0x00000001100da824 */ /* 0x000fe200020e0615 */
[----:B------:R-:W3:Y:S02]  /*10680*/  LDL.LU R227, [R1+0x168] ;  /* 0x0001680001e37983 */ /* 0x000ee40000300800 */
        /* <DEDUP_REMOVED lines=12> */
[----:B------:R-:W-:Y:S01]  /*10750*/  @!P3 IADD3.X R15, R34, R19, R7, P4, P5 ;  /* 0x00000013220fb210 */ /* 0x000fe200027ea407 */
[----:B------:R-:W4:Y:S01]  /*10760*/  LDL.LU R225, [R1+0x16c] ;  /* 0x00016c0001e17983 */ /* 0x000f220000300800 */
[----:B------:R-:W0:Y:S02]  /*10770*/  @!P2 LDC.64 R18, c[0x0][0x5c0] ;  /* 0x00017000ff12ab82 */ /* 0x000e240000000a00 */
[----:B------:R-:W-:-:S05]  /*10780*/  F2FP.SATFINITE.E4M3.F32.PACK_AB_MERGE_C R17, RZ, R16, RZ ;  /* 0x00000010ff11723e */ /* 0x000fca00048070ff */
[----:B------:R1:W-:Y:S04]  /*10790*/  @!P3 STG.E.U8 desc[UR24][R14.64+0x68], R17 ;  /* 0x000068110e00b986 */ /* 0x0003e8000c101118 */
[----:B------:R-:W2:Y:S01]  /*107a0*/  @!P2 LDG.E.U8 R12, desc[UR24][R8.64+0x69] ;  /* 0x00006918080ca981 */ /* 0x000ea2000c1e1100 */
[----:B------:R-:W-:Y:S02]  /*107b0*/  ISETP.LT.OR P3, PT, R32, 0x69, !P1 ;  /* 0x000000692000780c */ /* 0x000fe40004f61670 */
[----:B-1----:R-:W-:-:S11]  /*107c0*/  PRMT R14, RZ, 0x7610, R14 ;  /* 0x00007610ff0e7816 */ /* 0x002fd6000000000e */
[----:B------:R-:W1:Y:S01]  /*107d0*/  @!P3 LDC.64 R20, c[0x0][0x5c0] ;  /* 0x00017000ff14bb82 */ /* 0x000e620000000a00 */
[----:B--2---:R-:W-:-:S04]  /*107e0*/  LOP3.LUT R12, R12, 0xff, RZ, 0xc0, !PT ;  /* 0x000000ff0c0c7812 */ /* 0x004fc800078ec0ff */
[----:B------:R-:W-:-:S05]  /*107f0*/  F2FP.F16.E4M3.UNPACK_B R12, R12 ;  /* 0x0000000cff0c723e */ /* 0x000fca00020006ff */
[----:B------:R-:W-:-:S05]  /*10800*/  HADD2.F32 R12, -RZ, R12.H0_H0 ;  /* 0x2000000cff0c7230 */ /* 0x000fca0000004100 */
[----:B------:R-:W-:Y:S01]  /*10810*/  FMUL R13, R12, UR8 ;  /* 0x000000080c0d7c20 */ /* 0x000fe20008400000 */
[----:B0-----:R-:W-:-:S03]  /*10820*/  @!P2 IADD3 R12, P4, P5, R24, R18, R5 ;  /* 0x00000012180ca210 */ /* 0x001fc60007d9e005 */
[----:B------:R-:W-:Y:S01]  /*10830*/  FFMA R16, R226, UR17, R13 ;  /* 0x00000011e2107c23 */ /* 0x000fe2000800000d */
[----:B------:R-:W-:Y:S01]  /*10840*/  @!P2 IADD3.X R13, R34, R19, R7, P4, P5 ;  /* 0x00000013220da210 */ /* 0x000fe200027ea407 */
[----:B------:R-:W2:Y:S03]  /*10850*/  LDL.LU R226, [R1+0x170] ;  /* 0x0001700001e27983 */ /* 0x000ea60000300800 */
[----:B------:R-:W-:-:S05]  /*10860*/  F2FP.SATFINITE.E4M3.F32.PACK_AB_MERGE_C R17, RZ, R16, RZ ;  /* 0x00000010ff11723e */ /* 0x000fca00048070ff */
        /* <DEDUP_REMOVED lines=9> */
[----:B-1----:R-:W-:-:S03]  /*10900*/  @!P3 IADD3 R14, P4, R19, R20, RZ ;  /* 0x00000014130eb210 */ /* 0x002fc60007f9e0ff */
[----:B---3--:R-:W-:Y:S02]  /*10910*/  FFMA R12, R227, UR17, R15 ;  /* 0x00000011e30c7c23 */ /* 0x008fe4000800000f */
        /* <DEDUP_REMOVED lines=16> */
[----:B-1----:R-:W-:Y:S02]  /*10a20*/  FFMA R14, R225, UR17, R13 ;  /* 0x00000011e10e7c23 */ /* 0x002fe4000800000d */
[----:B------:R-:W-:Y:S01]  /*10a30*/  @!P2 IMAD.X R13, R16, 0x1, R21, P4 ;  /* 0x00000001100da824 */ /* 0x000fe200020e0615 */
[----:B------:R-:W4:Y:S02]  /*10a40*/  LDL.LU R225, [R1+0x178] ;  /* 0x0001780001e17983 */ /* 0x000f240000300800 */
[----:B------:R-:W-:Y:S02]  /*10a50*/  F2FP.SATFINITE.E4M3.F32.PACK_AB_MERGE_C R17, RZ, R14, RZ ;  /* 0x0000000eff11723e */ /* 0x000fe400048070ff */
[----:B------:R-:W-:-:S03]  /*10a60*/  PRMT R14, RZ, 0x7610, R14 ;  /* 0x00007610ff0e7816 */ /* 0x000fc6000000000e */
[----:B------:R1:W-:Y:S04]  /*10a70*/  @!P2 STG.E.U8 desc[UR24][R12.64+0x69], R17 ;  /* 0x000069110c00a986 */ /* 0x0003e8000c101118 */
[----:B------:R-:W2:Y:S01]  /*10a80*/  @!P3 LDG.E.U8 R14, desc[UR24][R8.64+0x70] ;  /* 0x00007018080eb981 */ /* 0x000ea2000c1e1100 */
[----:B------:R-:W-:Y:S02]  /*10a90*/  ISETP.LT.OR P2, PT, R32, 0x72, !P0 ;  /* 0x000000722000780c */ /* 0x000fe40004741670 */
[----:B-1----:R-:W-:Y:S02]  /*10aa0*/  PRMT R12, RZ, 0x7610, R12 ;  /* 0x00007610ff0c7816 */ /* 0x002fe4000000000c */
[----:B--2---:R-:W-:-:S04]  /*10ab0*/  LOP3.LUT R14, R14, 0xff, RZ, 0xc0, !PT ;  /* 0x000000ff0e0e7812 */ /* 0x004fc800078ec0ff */
[----:B------:R-:W-:-:S05]  /*10ac0*/  F2FP.F16.E4M3.UNPACK_B R14, R14 ;  /* 0x0000000eff0e723e */ /* 0x000fca00020006ff */
[----:B------:R-:W-:-:S05]  /*10ad0*/  HADD2.F32 R14, -RZ, R14.H0_H0 ;  /* 0x2000000eff0e7230 */ /* 0x000fca0000004100 */
[----:B------:R-:W-:Y:S01]  /*10ae0*/  FMUL R15, R14, UR8 ;  /* 0x000000080e0f7c20 */ /* 0x000fe20008400000 */
[----:B0-----:R-:W-:-:S03]  /*10af0*/  @!P3 IADD3 R14, P4, P5, R24, R18, R5 ;  /* 0x00000012180eb210 */ /* 0x001fc60007d9e005 */
[----:B------:R-:W-:Y:S01]  /*10b00*/  FFMA R16, R226, UR17, R15 ;  /* 0x00000011e2107c23 */ /* 0x000fe2000800000f */
[----:B------:R-:W-:Y:S01]  /*10b10*/  @!P3 IADD3.X R15, R34, R19, R7, P4, P5 ;  /* 0x00000013220fb210 */ /* 0x000fe200027ea407 */
[----:B------:R-:W2:Y:S01]  /*10b20*/  LDL.LU R226, [R1+0x17c] ;  /* 0x00017c0001e27983 */ /* 0x000ea20000300800 */
[----:B------:R-:W0:Y:S02]  /*10b30*/  @!P2 LDC.64 R18, c[0x0][0x5c0] ;  /* 0x00017000ff12ab82 */ /* 0x000e240000000a00 */
[----:B------:R-:W-:-:S05]  /*10b40*/  F2FP.SATFINITE.E4M3.F32.PACK_AB_MERGE_C R17, RZ, R16, RZ ;  /* 0x00000010ff11723e */ /* 0x000fca00048070ff */
[----:B------:R1:W-:Y:S04]  /*10b50*/  @!P3 STG.E.U8 desc[UR24][R14.64+0x70], R17 ;  /* 0x000070110e00b986 */ /* 0x0003e8000c101118 */
[----:B------:R-:W3:Y:S01]  /*10b60*/  @!P2 LDG.E.U8 R12, desc[UR24][R8.64+0x71] ;  /* 0x00007118080ca981 */ /* 0x000ee2000c1e1100 */
[----:B------:R-:W-:Y:S02]  /*10b70*/  ISETP.LT.OR P3, PT, R32, 0x71, !P1 ;  /* 0x000000712000780c */ /* 0x000fe40004f61670 */
[----:B-1----:R-:W-:-:S11]  /*10b80*/  PRMT R14, RZ, 0x7610, R14 ;  /* 0x00007610ff0e7816 */ /* 0x002fd6000000000e */
[----:B------:R-:W1:Y:S01]  /*10b90*/  @!P3 LDC.64 R20, c[0x0][0x5c0] ;  /* 0x00017000ff14bb82 */ /* 0x000e620000000a00 */
[----:B---3--:R-:W-:-:S04]  /*10ba0*/  LOP3.LUT R12, R12, 0xff, RZ, 0xc0, !PT ;  /* 0x000000ff0c0c7812 */ /* 0x008fc800078ec0ff */
[----:B------:R-:W-:-:S05]  /*10bb0*/  F2FP.F16.E4M3.UNPACK_B R12, R12 ;  /* 0x0000000cff0c723e */ /* 0x000fca00020006ff */
[----:B------:R-:W-:-:S05]  /*10bc0*/  HADD2.F32 R12, -RZ, R12.H0_H0 ;  /* 0x2000000cff0c7230 */ /* 0x000fca0000004100 */
[----:B------:R-:W-:Y:S01]  /*10bd0*/  FMUL R13, R12, UR8 ;  /* 0x000000080c0d7c20 */ /* 0x000fe20008400000 */
[----:B0-----:R-:W-:-:S03]  /*10be0*/  @!P2 IADD3 R12, P4, P5, R24, R18, R5 ;  /* 0x00000012180ca210 */ /* 0x001fc60007d9e005 */
[----:B------:R-:W-:Y:S01]  /*10bf0*/  FFMA R16, R227, UR17, R13 ;  /* 0x00000011e3107c23 */ /* 0x000fe2000800000d */
[----:B------:R-:W-:Y:S01]  /*10c00*/  @!P2 IADD3.X R13, R34, R19, R7, P4, P5 ;  /* 0x00000013220da210 */ /* 0x000fe200027ea407 */
[----:B------:R-:W3:Y:S03]  /*10c10*/  LDL.LU R227, [R1+0x180] ;  /* 0x0001800001e37983 */ /* 0x000ee60000300800 */
[----:B------:R-:W-:-:S05]  /*10c20*/  F2FP.SATFINITE.E4M3.F32.PACK_AB_MERGE_C R17, RZ, R16, RZ ;  /* 0x00000010ff11723e */ /* 0x000fca00048070ff */
[----:B------:R4:W-:Y:S04]  /*10c30*/  @!P2 STG.E.U8 desc[UR24][R12.64+0x71], R17 ;  /* 0x000071110c00a986 */ /* 0x0009e8000c101118 */
[----:B------:R-:W2:Y:S01]  /*10c40*/  @!P3 LDG.E.U8 R14, desc[UR24][R10.64+0x70] ;  /* 0x000070180a0eb981 */ /* 0x000ea2000c1e1100 */
[----:B------:R-:W-:Y:S02]  /*10c50*/  @!P3 IADD3 R19, P4, P5, R5, R24, R2 ;  /* 0x000000180513b210 */ /* 0x000fe40007d9e002 */
[----:B------:R-:W-:Y:S02]  /*10c60*/  ISETP.LT.OR P2, PT, R32, 0x72, !P1 ;  /* 0x000000722000780c */ /* 0x000fe40004f41670 */
[----:B------:R-:W-:Y:S02]  /*10c70*/  @!P3 IADD3.X R16, R7, R34, R6, P4, P5 ;  /* 0x000000220710b210 */ /* 0x000fe400027ea406 */
[----:B--2---:R-:W-:-:S04]  /*10c80*/  LOP3.LUT R14, R14, 0xff, RZ, 0xc0, !PT ;  /* 0x000000ff0e0e7812 */ /* 0x004fc800078ec0ff */
[----:B------:R-:W-:-:S05]  /*10c90*/  F2FP.F16.E4M3.UNPACK_B R14, R14 ;  /* 0x0000000eff0e723e */ /* 0x000fca00020006ff */
[----:B------:R-:W-:-:S05]  /*10ca0*/  HADD2.F32 R14, -RZ, R14.H0_H0 ;  /* 0x2000000eff0e7230 */ /* 0x000fca0000004100 */
[----:B------:R-:W-:Y:S01]  /*10cb0*/  FMUL R15, R14, UR8 ;  /* 0x000000080e0f7c20 */ /* 0x000fe20008400000 */
[----:B-1----:R-:W-:-:S03]  /*10cc0*/  @!P3 IADD3 R14, P4, R19, R20, RZ ;  /* 0x00000014130eb210 */ /* 0x002fc60007f9e0ff */
[----:B----4-:R-:W-:Y:S02]  /*10cd0*/  FFMA R12, R225, UR17, R15 ;  /* 0x00000011e10c7c23 */ /* 0x010fe4000800000f */
        /* <DEDUP_REMOVED lines=18> */
[----:B------:R-:W-:Y:S01]  /*10e00*/  ISETP.LT.OR P0, PT, R32, 0x7a, !P0 ;  /* 0x0000007a2000780c */ /* 0x000fe20004701670 */
[----:B------:R-:W4:Y:S01]  /*10e10*/  LDL.LU R226, [R1+0x188] ;  /* 0x0001880001e27983 */ /* 0x000f220000300800 */
[----:B------:R-:W-:Y:S02]  /*10e20*/  F2FP.SATFINITE.E4M3.F32.PACK_AB_MERGE_C R17, RZ, R14, RZ ;  /* 0x0000000eff11723e */ /* 0x000fe400048070ff */
[----:B------:R-:W-:-:S03]  /*10e30*/  PRMT R14, RZ, 0x7610, R14 ;  /* 0x00007610ff0e7816 */ /* 0x000fc6000000000e */
[----:B------:R1:W-:Y:S04]  /*10e40*/  @!P2 STG.E.U8 desc[UR24][R12.64+0x71], R17 ;  /* 0x000071110c00a986 */ /* 0x0003e8000c101118 */
[----:B------:R-:W3:Y:S01]  /*10e50*/  @!P3 LDG.E.U8 R14, desc[UR24][R8.64+0x78] ;  /* 0x00007818080eb981 */ /* 0x000ee2000c1e1100 */
[----:B-1----:R-:W-:Y:S02]  /*10e60*/  PRMT R12, RZ, 0x7610, R12 ;  /* 0x00007610ff0c7816 */ /* 0x002fe4000000000c */
[----:B---3--:R-:W-:-:S04]  /*10e70*/  LOP3.LUT R14, R14, 0xff, RZ, 0xc0, !PT ;  /* 0x000000ff0e0e7812 */ /* 0x008fc800078ec0ff */
[----:B------:R-:W-:-:S05]  /*10e80*/  F2FP.F16.E4M3.UNPACK_B R14, R14 ;  /* 0x0000000eff0e723e */ /* 0x000fca00020006ff */
[----:B------:R-:W-:-:S05]  /*10e90*/  HADD2.F32 R14, -RZ, R14.H0_H0 ;  /* 0x2000000eff0e7230 */ /* 0x000fca0000004100 */
[----:B------:R-:W-:Y:S01]  /*10ea0*/  FMUL R15, R14, UR8 ;  /* 0x000000080e0f7c20 */ /* 0x000fe20008400000 */
[----:B0-----:R-:W-:-:S03]  /*10eb0*/  @!P3 IADD3 R14, P2, P4, R24, R18, R5 ;  /* 0x00000012180eb210 */ /* 0x001fc60007c5e005 */
[----:B------:R-:W-:Y:S01]  /*10ec0*/  FFMA R16, R227, UR17, R15 ;  /* 0x00000011e3107c23 */ /* 0x000fe2000800000f */
[----:B------:R-:W-:Y:S01]  /*10ed0*/  @!P3 IADD3.X R15, R34, R19, R7, P2, P4 ;  /* 0x00000013220fb210 */ /* 0x000fe200017e8407 */
[----:B------:R-:W3:Y:S01]  /*10ee0*/  LDL.LU R227, [R1+0x18c] ;  /* 0x00018c0001e37983 */ /* 0x000ee20000300800 */
[----:B------:R-:W0:Y:S02]  /*10ef0*/  @!P0 LDC.64 R18, c[0x0][0x5c0] ;  /* 0x00017000ff128b82 */ /* 0x000e240000000a00 */
[----:B------:R-:W-:-:S05]  /*10f00*/  F2FP.SATFINITE.E4M3.F32.PACK_AB_MERGE_C R17, RZ, R16, RZ ;  /* 0x00000010ff11723e */ /* 0x000fca00048070ff */
[----:B------:R1:W-:Y:S04]  /*10f10*/  @!P3 STG.E.U8 desc[UR24][R14.64+0x78], R17 ;  /* 0x000078110e00b986 */ /* 0x0003e8000c101118 */
[----:B------:R2:W4:Y:S01]  /*10f20*/  @!P0 LDG.E.U8 R12, desc[UR24][R8.64+0x79] ;  /* 0x00007918080c8981 */ /* 0x000522000c1e1100 */
[----:B------:R-:W-:Y:S02]  /*10f30*/  ISETP.LT.OR P2, PT, R32, 0x79, !P1 ;  /* 0x000000792000780c */ /* 0x000fe40004f41670 */
[----:B--2---:R-:W-:Y:S02]  /*10f40*/  PRMT R8, RZ, 0x7610, R8 ;  /* 0x00007610ff087816 */ /* 0x004fe40000000008 */
        /* <DEDUP_REMOVED lines=8> */
[----:B-1----:R-:W-:-:S05]  /*10fd0*/  F2FP.SATFINITE.E4M3.F32.PACK_AB_MERGE_C R15, RZ, R16, RZ ;  /* 0x00000010ff0f723e */ /* 0x002fca00048070ff */
[----:B------:R1:W-:Y:S04]  /*10fe0*/  @!P0 STG.E.U8 desc[UR24][R12.64+0x79], R15 ;  /* 0x0000790f0c008986 */ /* 0x0003e8000c101118 */
[----:B------:R-:W2:Y:S01]  /*10ff0*/  @!P2 LDG.E.U8 R8, desc[UR24][R10.64+0x78] ;  /* 0x000078180a08a981 */ /* 0x000ea2000c1e1100 */
[----:B------:R-:W-:Y:S02]  /*11000*/  @!P2 IADD3 R17, P0, P3, R5, R24, R2 ;  /* 0x000000180511a210 */ /* 0x000fe40007b1e002 */
[----:B------:R-:W-:Y:S02]  /*11010*/  ISETP.LT.OR P1, PT, R32, 0x7a, !P1 ;  /* 0x0000007a2000780c */ /* 0x000fe40004f21670 */
[----:B-1----:R-:W-:-:S11]  /*11020*/  @!P2 IADD3.X R12, R7, R34, R6, P0, P3 ;  /* 0x00000022070ca210 */ /* 0x002fd600007e6406 */
[----:B------:R-:W1:Y:S01]  /*11030*/  @!P1 LDC.64 R20, c[0x0][0x5c0] ;  /* 0x00017000ff149b82 */ /* 0x000e620000000a00 */
[----:B--2---:R-:W-:-:S04]  /*11040*/  LOP3.LUT R8, R8, 0xff, RZ, 0xc0, !PT ;  /* 0x000000ff08087812 */ /* 0x004fc800078ec0ff */
[----:B------:R-:W-:-:S05]  /*11050*/  F2FP.F16.E4M3.UNPACK_B R8, R8 ;  /* 0x00000008ff08723e */ /* 0x000fca00020006ff */
[----:B------:R-:W-:-:S05]  /*11060*/  HADD2.F32 R8, -RZ, R8.H0_H0 ;  /* 0x20000008ff087230 */ /* 0x000fca0000004100 */
[----:B------:R-:W-:Y:S01]  /*11070*/  FMUL R9, R8, UR8 ;  /* 0x0000000808097c20 */ /* 0x000fe20008400000 */
[----:B0-----:R-:W-:-:S03]  /*11080*/  @!P2 IADD3 R8, P4, R17, R18, RZ ;  /* 0x000000121108a210 */ /* 0x001fc60007f9e0ff */
[----:B------:R-:W-:Y:S02]  /*11090*/  FFMA R14, R226, UR17, R9 ;  /* 0x00000011e20e7c23 */ /* 0x000fe40008000009 */
[----:B------:R-:W-:Y:S01]  /*110a0*/  @!P2 IMAD.X R9, R12, 0x1, R19, P4 ;  /* 0x000000010c09a824 */ /* 0x000fe200020e0613 */
[----:B------:R-:W-:Y:S01]  /*110b0*/  PRMT R12, RZ, 0x7610, R12 ;  /* 0x00007610ff0c7816 */ /* 0x000fe2000000000c */
[----:B------:R-:W2:Y:S01]  /*110c0*/  LDL.LU R226, [R1+0x190] ;  /* 0x0001900001e27983 */ /* 0x000ea20000300800 */
[----:B------:R-:W-:-:S05]  /*110d0*/  F2FP.SATFINITE.E4M3.F32.PACK_AB_MERGE_C R17, RZ, R14, RZ ;  /* 0x0000000eff11723e */ /* 0x000fca00048070ff */
[----:B------:R0:W-:Y:S04]  /*110e0*/  @!P2 STG.E.U8 desc[UR24][R8.64+0x78], R17 ;  /* 0x000078110800a986 */ /* 0x0001e8000c101118 */
[----:B------:R4:W3:Y:S01]  /*110f0*/  @!P1 LDG.E.U8 R12, desc[UR24][R10.64+0x79] ;  /* 0x000079180a0c9981 */ /* 0x0008e2000c1e1100 */
[----:B------:R-:W-:Y:S02]  /*11100*/  IADD3 R13, P0, R35, 0x100, RZ ;  /* 0x00000100230d7810 */ /* 0x000fe40007f1e0ff */
[----:B------:R-:W-:-:S03]  /*11110*/  @!P1 IADD3 R19, P4, P5, R5, R24, R2 ;  /* 0x0000001805139210 */ /* 0x000fc60007d9e002 */
[----:B------:R-:W-:Y:S01]  /*11120*/  IMAD.X R15, RZ, RZ, R39, P0 ;  /* 0x000000ffff0f7224 */ /* 0x000fe200000e0627 */
[----:B------:R-:W-:Y:S01]  /*11130*/  ISETP.GE.AND P0, PT, R33, 0x101, PT ;  /* 0x000001012100780c */ /* 0x000fe20003f06270 */
[----:B0-----:R-:W-:Y:S01]  /*11140*/  IMAD.WIDE.U32 R8, R13, UR12, R30 ;  /* 0x0000000c0d087c25 */ /* 0x001fe2000f8e001e */
[----:B------:R-:W-:Y:S02]  /*11150*/  @!P1 IADD3.X R16, R7, R34, R6, P4, P5 ;  /* 0x0000002207109210 */ /* 0x000fe400027ea406 */
[----:B------:R-:W-:Y:S01]  /*11160*/  ISETP.LT.OR P2, PT, R32, 0x1, !P0 ;  /* 0x000000012000780c */ /* 0x000fe20004741670 */
[----:B----4-:R-:W-:Y:S01]  /*11170*/  IMAD R10, R15, UR12, RZ ;  /* 0x0000000c0f0a7c24 */ /* 0x010fe2000f8e02ff */
[----:B------:R-:W-:-:S03]  /*11180*/  IADD3 R8, P4, R8, UR14, RZ ;  /* 0x0000000e08087c10 */ /* 0x000fc6000ff9e0ff */
[--C-:B------:R-:W-:Y:S01]  /*11190*/  IMAD R11, R13, UR13, R10.reuse ;  /* 0x0000000d0d0b7c24 */ /* 0x100fe2000f8e020a */
[----:B------:R-:W-:-:S04]  /*111a0*/  PRMT R10, RZ, 0x7610, R10 ;  /* 0x00007610ff0a7816 */ /* 0x000fc8000000000a */
[----:B------:R-:W-:Y:S02]  /*111b0*/  IADD3.X R9, R9, UR15, R11, P4, !PT ;  /* 0x0000000f09097c10 */ /* 0x000fe4000a7fe40b */
[----:B---3--:R-:W-:-:S04]  /*111c0*/  LOP3.LUT R12, R12, 0xff, RZ, 0xc0, !PT ;  /* 0x000000ff0c0c7812 */ /* 0x008fc800078ec0ff */
[----:B------:R-:W-:-:S05]  /*111d0*/  F2FP.F16.E4M3.UNPACK_B R12, R12 ;  /* 0x0000000cff0c723e */ /* 0x000fca00020006ff */
[----:B------:R-:W-:-:S05]  /*111e0*/  HADD2.F32 R12, -RZ, R12.H0_H0 ;  /* 0x2000000cff0c7230 */ /* 0x000fca0000004100 */
[----:B------:R-:W-:-:S04]  /*111f0*/  FMUL R12, R12, UR8 ;  /* 0x000000080c0c7c20 */ /* 0x000fc80008400000 */
[----:B------:R-:W-:Y:S01]  /*11200*/  FFMA R14, R227, UR17, R12 ;  /* 0x00000011e30e7c23 */ /* 0x000fe2000800000c */
[----:B-1----:R-:W-:Y:S01]  /*11210*/  @!P1 IADD3 R12, P3, R19, R20, RZ ;  /* 0x00000014130c9210 */ /* 0x002fe20007f7e0ff */
[----:B------:R-:W3:Y:S03]  /*11220*/  LDL.LU R227, [R1+0x194] ;  /* 0x0001940001e37983 */ /* 0x000ee60000300800 */
[----:B------:R-:W-:Y:S01]  /*11230*/  F2FP.SATFINITE.E4M3.F32.PACK_AB_MERGE_C R15, RZ, R14, RZ ;  /* 0x0000000eff0f723e */ /* 0x000fe200048070ff */
[----:B------:R-:W-:Y:S02]  /*11240*/  @!P1 IMAD.X R13, R16, 0x1, R21, P3 ;  /* 0x00000001100d9824 */ /* 0x000fe400018e0615 */
        /* <DEDUP_REMOVED lines=13> */
[----:B------:R-:W-:Y:S02]  /*11320*/  F2FP.SATFINITE.E4M3.F32.PACK_AB_MERGE_C R13, RZ, R14, RZ ;  /* 0x0000000eff0d723e */ /* 0x000fe400048070ff */
[----:B------:R-:W0:Y:S03]  /*11330*/  @!P3 LDC.64 R14, c[0x0][0x5c0] ;  /* 0x00017000ff0ebb82 */ /* 0x000e260000000a00 */
[----:B------:R1:W-:Y:S04]  /*11340*/  @!P2 STG.E.U8 desc[UR24][R10.64], R13 ;  /* 0x0000000d0a00a986 */ /* 0x0003e8000c101118 */
[----:B------:R-:W4:Y:S01]  /*11350*/  @!P3 LDG.E.U8 R12, desc[UR24][R8.64+0x1] ;  /* 0x00000118080cb981 */ /* 0x000f22000c1e1100 */
[----:B------:R-:W-:-:S05]  /*11360*/  IADD3 R35, P1, R35, 0x108, RZ ;  /* 0x0000010823237810 */ /* 0x000fca0007f3e0ff */
[----:B------:R-:W-:Y:S01]  /*11370*/  IMAD.X R38, RZ, RZ, R39, P1 ;  /* 0x000000ffff267224 */ /* 0x000fe200008e0627 */
[----:B------:R-:W-:Y:S01]  /*11380*/  ISETP.GE.AND P1, PT, R33, 0x109, PT ;  /* 0x000001092100780c */ /* 0x000fe20003f26270 */
[----:B------:R-:W-:-:S03]  /*11390*/  IMAD.WIDE.U32 R30, R35, UR12, R30 ;  /* 0x0000000c231e7c25 */ /* 0x000fc6000f8e001e */
[----:B------:R-:W-:Y:S01]  /*113a0*/  ISETP.LT.OR P2, PT, R32, 0x1, !P1 ;  /* 0x000000012000780c */ /* 0x000fe20004f41670 */
[----:B------:R-:W-:Y:S01]  /*113b0*/  IMAD R38, R38, UR12, RZ ;  /* 0x0000000c26267c24 */ /* 0x000fe2000f8e02ff */
[----:B0-----:R-:W-:-:S03]  /*113c0*/  @!P3 IADD3 R14, P4, P5, R24, R14, R3 ;  /* 0x0000000e180eb210 */ /* 0x001fc60007d9e003 */
[----:B------:R-:W-:Y:S01]  /*113d0*/  IMAD R35, R35, UR13, R38 ;  /* 0x0000000d23237c24 */ /* 0x000fe2000f8e0226 */
[----:B------:R-:W-:Y:S02]  /*113e0*/  @!P3 IADD3.X R15, R34, R15, R4, P4, P5 ;  /* 0x0000000f220fb210 */ /* 0x000fe400027ea404 */
[----:B-1----:R-:W-:-:S05]  /*113f0*/  IADD3 R10, P4, R30, UR14, RZ ;  /* 0x0000000e1e0a7c10 */ /* 0x002fca000ff9e0ff */
[----:B------:R-:W0:Y:S01]  /*11400*/  @!P2 LDC.64 R20, c[0x0][0x5c0] ;  /* 0x00017000ff14ab82 */ /* 0x000e220000000a00 */
[----:B------:R-:W-:Y:S02]  /*11410*/  IADD3.X R11, R31, UR15, R35, P4, !PT ;  /* 0x0000000f1f0b7c10 */ /* 0x000fe4000a7fe423 */
        /* <DEDUP_REMOVED lines=13> */
[----:B------:R-:W-:Y:S02]  /*114f0*/  @!P2 IADD3.X R16, R4, R34, R6, P4, P5 ;  /* 0x000000220410a210 */ /* 0x000fe400027ea406 */
[----:B--2---:R-:W-:-:S04]  /*11500*/  LOP3.LUT R12, R12, 0xff, RZ, 0xc0, !PT ;  /* 0x000000ff0c0c7812 */ /* 0x004fc800078ec0ff */
[----:B------:R-:W-:-:S05]  /*11510*/  F2FP.F16.E4M3.UNPACK_B R12, R12 ;  /* 0x0000000cff0c723e */ /* 0x000fca00020006ff */
[----:B------:R-:W-:-:S05]  /*11520*/  HADD2.F32 R12, -RZ, R12.H0_H0 ;  /* 0x2000000cff0c7230 */ /* 0x000fca0000004100 */
[----:B------:R-:W-:Y:S01]  /*11530*/  FMUL R13, R12, UR8 ;  /* 0x000000080c0d7c20 */ /* 0x000fe20008400000 */
[----:B0-----:R-:W-:-:S03]  /*11540*/  @!P2 IADD3 R12, P4, R17, R20, RZ ;  /* 0x00000014110ca210 */ /* 0x001fc60007f9e0ff */
        /* <DEDUP_REMOVED lines=859> */
[----:B------:R-:W-:Y:S01]  /*14b00*/  ISETP.LT.OR P0, PT, R32, 0x7a, !P0 ;  /* 0x0000007a2000780c */ /* 0x000fe20004701670 */
[----:B------:R-:W3:Y:S01]  /*14b10*/  LDL.LU R227, [R1+0x288] ;  /* 0x0002880001e37983 */ /* 0x000ee20000300800 */
[----:B------:R-:W-:Y:S02]  /*14b20*/  F2FP.SATFINITE.E4M3.F32.PACK_AB_MERGE_C R17, RZ, R12, RZ ;  /* 0x0000000cff11723e */ /* 0x000fe400048070ff */
[----:B------:R-:W-:-:S03]  /*14b30*/  PRMT R12, RZ, 0x7610, R12 ;  /* 0x00007610ff0c7816 */ /* 0x000fc6000000000c */
[----:B------:R1:W-:Y:S04]  /*14b40*/  @!P3 STG.E.U8 desc[UR24][R14.64+0x71], R17 ;  /* 0x000071110e00b986 */ /* 0x0003e8000c101118 */
[----:B------:R-:W4:Y:S01]  /*14b50*/  @!P2 LDG.E.U8 R12, desc[UR24][R8.64+0x78] ;  /* 0x00007818080ca981 */ /* 0x000f22000c1e1100 */
        /* <DEDUP_REMOVED lines=11> */
[----:B------:R4:W2:Y:S01]  /*14c10*/  @!P0 LDG.E.U8 R14, desc[UR24][R8.64+0x79] ;  /* 0x00007918080e8981 */ /* 0x0008a2000c1e1100 */
[----:B------:R-:W-:Y:S02]  /*14c20*/  ISETP.LT.OR P2, PT, R32, 0x79, !P1 ;  /* 0x000000792000780c */ /* 0x000fe40004f41670 */
[----:B----4-:R-:W-:Y:S02]  /*14c30*/  PRMT R8, RZ, 0x7610, R8 ;  /* 0x00007610ff087816 */ /* 0x010fe40000000008 */
[----:B--2---:R-:W-:-:S04]  /*14c40*/  LOP3.LUT R14, R14, 0xff, RZ, 0xc0, !PT ;  /* 0x000000ff0e0e7812 */ /* 0x004fc800078ec0ff */
        /* <DEDUP_REMOVED lines=10> */
[----:B------:R-:W-:-:S04]  /*14cf0*/  @!P2 IADD3 R17, P0, P3, R3, R24, R2 ;  /* 0x000000180311a210 */ /* 0x000fc80007b1e002 */
[----:B------:R-:W-:Y:S02]  /*14d00*/  @!P2 IADD3.X R16, R4, R34, R6, P0, P3 ;  /* 0x000000220410a210 */ /* 0x000fe400007e6406 */
[----:B------:R-:W-:Y:S01]  /*14d10*/  ISETP.LT.OR P1, PT, R32, 0x7a, !P1 ;  /* 0x0000007a2000780c */ /* 0x000fe20004f21670 */
[----:B------:R-:W-:Y:S01]  /*14d20*/  BSSY B1, `(.L_x_33) ;  /* 0x000000d000017945 */ /* 0x000fe20003800000 */
[----:B--2---:R-:W-:-:S04]  /*14d30*/  LOP3.LUT R8, R8, 0xff, RZ, 0xc0, !PT ;  /* 0x000000ff08087812 */ /* 0x004fc800078ec0ff */
[----:B------:R-:W-:-:S05]  /*14d40*/  F2FP.F16.E4M3.UNPACK_B R8, R8 ;  /* 0x00000008ff08723e */ /* 0x000fca00020006ff */
[----:B------:R-:W-:-:S05]  /*14d50*/  HADD2.F32 R8, -RZ, R8.H0_H0 ;  /* 0x20000008ff087230 */ /* 0x000fca0000004100 */
[----:B------:R-:W-:Y:S01]  /*14d60*/  FMUL R9, R8, UR8 ;  /* 0x0000000808097c20 */ /* 0x000fe20008400000 */
[----:B0-----:R-:W-:-:S03]  /*14d70*/  @!P2 IADD3 R8, P4, R17, R18, RZ ;  /* 0x000000121108a210 */ /* 0x001fc60007f9e0ff */
[----:B---3--:R-:W-:Y:S02]  /*14d80*/  FFMA R12, R227, UR17, R9 ;  /* 0x00000011e30c7c23 */ /* 0x008fe40008000009 */
[----:B------:R-:W-:-:S03]  /*14d90*/  @!P2 IMAD.X R9, R16, 0x1, R19, P4 ;  /* 0x000000011009a824 */ /* 0x000fc600020e0613 */
[----:B-1----:R-:W-:-:S05]  /*14da0*/  F2FP.SATFINITE.E4M3.F32.PACK_AB_MERGE_C R13, RZ, R12, RZ ;  /* 0x0000000cff0d723e */ /* 0x002fca00048070ff */
[----:B------:R0:W-:Y:S01]  /*14db0*/  @!P2 STG.E.U8 desc[UR24][R8.64+0x78], R13 ;  /* 0x0000780d0800a986 */ /* 0x0001e2000c101118 */
[----:B------:R-:W-:Y:S01]  /*14dc0*/  PRMT R12, RZ, 0x7610, R12 ;  /* 0x00007610ff0c7816 */ /* 0x000fe2000000000c */
[----:B------:R-:W-:Y:S06]  /*14dd0*/  @P1 BRA `(.L_x_34) ;  /* 0x0000000000041947 */ /* 0x000fec0003800000 */
[----:B------:R1:W5:Y:S02]  /*14de0*/  LDG.E.U8 R12, desc[UR24][R10.64+0x79] ;  /* 0x000079180a0c7981 */ /* 0x000364000c1e1100 */
.L_x_34:
[----:B------:R-:W-:Y:S05]  /*14df0*/  BSYNC B1 ;  /* 0x0000000000017941 */ /* 0x000fea0003800000 */
.L_x_33:
[----:B------:R-:W-:Y:S05]  /*14e00*/  @P1 BRA `(.L_x_35) ;  /* 0x0000007c00dc1947 */ /* 0x000fea0003800000 */
[----:B-1----:R-:W2:Y:S01]  /*14e10*/  LDL.LU R10, [R1+0x28c] ;  /* 0x00028c00010a7983 */ /* 0x002ea20000300800 */
[----:B-----5:R-:W-:Y:S01]  /*14e20*/  LOP3.LUT R12, R12, 0xff, RZ, 0xc0, !PT ;  /* 0x000000ff0c0c7812 */ /* 0x020fe200078ec0ff */
[----:B------:R-:W-:Y:S01]  /*14e30*/  ULDC.64 UR12, c[0x0][0x5c0] ;  /* 0x00017000000c7ab9 */ /* 0x000fe20000000a00 */
[----:B0-----:R-:W-:Y:S02]  /*14e40*/  IADD3 R8, P0, P1, R3, R24, R2 ;  /* 0x0000001803087210 */ /* 0x001fe4000791e002 */
[----:B------:R-:W-:Y:S02]  /*14e50*/  F2FP.F16.E4M3.UNPACK_B R12, R12 ;  /* 0x0000000cff0c723e */ /* 0x000fe400020006ff */
[----:B------:R-:W-:Y:S02]  /*14e60*/  IADD3.X R34, R4, R34, R6, P0, P1 ;  /* 0x0000002204227210 */ /* 0x000fe400007e2406 */
[----:B------:R-:W-:Y:S01]  /*14e70*/  IADD3 R8, P0, R8, UR12, RZ ;  /* 0x0000000c08087c10 */ /* 0x000fe2000ff1e0ff */
[----:B------:R-:W-:-:S03]  /*14e80*/  HADD2.F32 R12, -RZ, R12.H0_H0 ;  /* 0x2000000cff0c7230 */ /* 0x000fc60000004100 */
[----:B------:R-:W-:Y:S02]  /*14e90*/  IADD3.X R9, R34, UR13, RZ, P0, !PT ;  /* 0x0000000d22097c10 */ /* 0x000fe400087fe4ff */
[----:B------:R-:W-:-:S04]  /*14ea0*/  FMUL R12, R12, UR8 ;  /* 0x000000080c0c7c20 */ /* 0x000fc80008400000 */
[----:B--2---:R-:W-:-:S05]  /*14eb0*/  FFMA R12, R10, UR17, R12 ;  /* 0x000000110a0c7c23 */ /* 0x004fca000800000c */
[----:B------:R-:W-:-:S05]  /*14ec0*/  F2FP.SATFINITE.E4M3.F32.PACK_AB_MERGE_C R11, RZ, R12, RZ ;  /* 0x0000000cff0b723e */ /* 0x000fca00048070ff */
[----:B------:R2:W-:Y:S01]  /*14ed0*/  STG.E.U8 desc[UR24][R8.64+0x79], R11 ;  /* 0x0000790b08007986 */ /* 0x0005e2000c101118 */
[----:B------:R-:W-:Y:S05]  /*14ee0*/  BRA `(.L_x_35) ;  /* 0x0000007c00a47947 */ /* 0x000fea0003800000 */
.L_x_32:
[----:B------:R-:W-:Y:S01]  /*14ef0*/  ISETP.GE.AND P1, PT, R33, 0x9, PT ;  /* 0x000000092100780c */ /* 0x000fe20003f26270 */
[----:B------:R-:W-:Y:S01]  /*14f00*/  FMUL R227, R227, UR17 ;  /* 0x00000011e3e37c20 */ /* 0x000fe20008400000 */
[----:B------:R-:W-:Y:S02]  /*14f10*/  LOP3.LUT R26, R26, 0xfffffdff, RZ, 0xc0, !PT ;  /* 0xfffffdff1a1a7812 */ /* 0x000fe400078ec0ff */
[C---:B------:R-:W-:Y:S02]  /*14f20*/  ISETP.LT.OR P5, PT, R32.reuse, 0x1, !P1 ;  /* 0x000000012000780c */ /* 0x040fe40004fa1670 */
[C---:B------:R-:W-:Y:S02]  /*14f30*/  ISETP.LT.OR P4, PT, R32.reuse, 0x2, !P1 ;  /* 0x000000022000780c */ /* 0x040fe40004f81670 */
[----:B------:R-:W-:Y:S02]  /*14f40*/  ISETP.LT.OR P2, PT, R32, 0x9, !P1 ;  /* 0x000000092000780c */ /* 0x000fe40004f41670 */
[----:B------:R-:W-:-:S07]  /*14f50*/  F2FP.SATFINITE.E4M3.F32.PACK_AB_MERGE_C R227, RZ, R227, RZ ;  /* 0x000000e3ffe3723e */ /* 0x000fce00048070ff */
[----:B------:R-:W0:Y:S01]  /*14f60*/  @!P5 LDC.64 R36, c[0x0][0x5c0] ;  /* 0x00017000ff24db82 */ /* 0x000e220000000a00 */
[----:B------:R-:W-:-:S04]  /*14f70*/  @P5 LOP3.LUT R26, R26, 0x200, RZ, 0xfc, !PT ;  /* 0x000002001a1a5812 */ /* 0x000fc800078efcff */
[----:B------:R-:W-:-:S03]  /*14f80*/  LOP3.LUT R26, R26, 0xfffffeff, RZ, 0xc0, !PT ;  /* 0xfffffeff1a1a7812 */ /* 0x000fc600078ec0ff */
[----:B------:R-:W1:Y:S01]  /*14f90*/  @!P4 LDC.64 R30, c[0x0][0x5c0] ;  /* 0x00017000ff1ecb82 */ /* 0x000e620000000a00 */
[----:B------:R-:W-:-:S07]  /*14fa0*/  @P4 LOP3.LUT R26, R26, 0x100, RZ, 0xfc, !PT ;  /* 0x000001001a1a4812 */ /* 0x000fce00078efcff */
[----:B------:R-:W2:Y:S01]  /*14fb0*/  @!P2 LDC.64 R28, c[0x0][0x5c0] ;  /* 0x00017000ff1cab82 */ /* 0x000ea20000000a00 */
[----:B0----5:R-:W-:-:S04]  /*14fc0*/  @!P5 IADD3 R36, P0, P3, R24, R36, R2 ;  /* 0x000000241824d210 */ /* 0x021fc80007b1e002 */
[----:B------:R-:W-:Y:S02]  /*14fd0*/  @!P5 IADD3.X R37, R34, R37, R6, P0, P3 ;  /* 0x000000252225d210 */ /* 0x000fe400007e6406 */
[----:B------:R-:W-:Y:S02]  /*14fe0*/  ISETP.LT.OR P5, PT, R32, 0x11, !P1 ;  /* 0x000000112000780c */ /* 0x000fe40004fa1670 */
[----:B-1----:R-:W-:-:S04]  /*14ff0*/  @!P4 IADD3 R30, P0, P3, R24, R30, R2 ;  /* 0x0000001e181ec210 */ /* 0x002fc80007b1e002 */
[----:B------:R-:W-:Y:S02]  /*15000*/  @!P4 IADD3.X R31, R34, R31, R6, P0, P3 ;  /* 0x0000001f221fc210 */ /* 0x000fe400007e6406 */
[----:B------:R-:W-:Y:S02]  /*15010*/  ISETP.LT.OR P4, PT, R32, 0x12, !P1 ;  /* 0x000000122000780c */ /* 0x000fe40004f81670 */
[----:B--2---:R-:W-:-:S04]  /*15020*/  @!P2 IADD3 R38, P0, P3, R24, R28, R2 ;  /* 0x0000001c1826a210 */ /* 0x004fc80007b1e002 */
[----:B------:R-:W-:Y:S02]  /*15030*/  @!P2 IADD3.X R39, R34, R29, R6, P0, P3 ;  /* 0x0000001d2227a210 */ /* 0x000fe400007e6406 */
[----:B------:R-:W-:-:S13]  /*15040*/  ISETP.LT.OR P3, PT, R32, 0xa, !P1 ;  /* 0x0000000a2000780c */ /* 0x000fda0004f61670 */
[----:B------:R-:W0:Y:S02]  /*15050*/  @!P3 LDC.64 R28, c[0x0][0x5c0] ;  /* 0x00017000ff1cbb82 */ /* 0x000e240000000a00 */
[----:B0-----:R-:W-:-:S04]  /*15060*/  @!P3 IADD3 R40, P0, P6, R24, R28, R2 ;  /* 0x0000001c1828b210 */ /* 0x001fc80007e1e002 */
[----:B------:R-:W-:Y:S02]  /*15070*/  @!P3 IADD3.X R41, R34, R29, R6, P0, P6 ;  /* 0x0000001d2229b210 */ /* 0x000fe400007ec406 */
[----:B------:R-:W0:Y:S02]  /*15080*/  @!P5 LDC.64 R28, c[0x0][0x5c0] ;  /* 0x00017000ff1cdb82 */ /* 0x000e240000000a00 */
[----:B0-----:R-:W-:-:S04]  /*15090*/  @!P5 IADD3 R42, P0, P6, R24, R28, R2 ;  /* 0x0000001c182ad210 */ /* 0x001fc80007e1e002 */
[----:B------:R-:W-:Y:S02]  /*150a0*/  @!P5 IADD3.X R43, R34, R29, R6, P0, P6 ;  /* 0x0000001d222bd210 */ /* 0x000fe400007ec406 */
[----:B------:R-:W0:Y:S02]  /*150b0*/  @!P4 LDC.64 R28, c[0x0][0x5c0] ;  /* 0x00017000ff1ccb82 */ /* 0x000e240000000a00 */
[----:B0-----:R-:W-:-:S04]  /*150c0*/  @!P4 IADD3 R44, P0, P6, R24, R28, R2 ;  /* 0x0000001c182cc210 */ /* 0x001fc80007e1e002 */
[----:B------:R-:W-:Y:S02]  /*150d0*/  @!P4 IADD3.X R45, R34, R29, R6, P0, P6 ;  /* 0x0000001d222dc210 */ /* 0x000fe400007ec406 */
[----:B------:R-:W-:-:S13]  /*150e0*/  ISETP.LT.OR P4, PT, R32, 0x19, !P1 ;  /* 0x000000192000780c */ /* 0x000fda0004f81670 */
[----:B------:R-:W0:Y:S02]  /*150f0*/  @!P4 LDC.64 R28, c[0x0][0x5c0] ;  /* 0x00017000ff1ccb82 */ /* 0x000e240000000a00 */
[----:B0-----:R-:W-:-:S04]  /*15100*/  @!P4 IADD3 R46, P0, P6, R24, R28, R2 ;  /* 0x0000001c182ec210 */ /* 0x001fc80007e1e002 */
[----:B------:R-:W-:Y:S02]  /*15110*/  @!P4 IADD3.X R47, R34, R29, R6, P0, P6 ;  /* 0x0000001d222fc210 */ /* 0x000fe400007ec406 */
[----:B------:R-:W-:-:S13]  /*15120*/  ISETP.LT.OR P4, PT, R32, 0x1a, !P1 ;  /* 0x0000001a2000780c */ /* 0x000fda0004f81670 */
[----:B------:R-:W0:Y:S02]  /*15130*/  @!P4 LDC.64 R28, c[0x0][0x5c0] ;  /* 0x00017000ff1ccb82 */ /* 0x000e240000000a00 */
[----:B0-----:R-:W-:-:S04]  /*15140*/  @!P4 IADD3 R50, P0, P6, R24, R28, R2 ;  /* 0x0000001c1832c210 */ /* 0x001fc80007e1e002 */
[----:B------:R-:W-:Y:S02]  /*15150*/  @!P4 IADD3.X R51, R34, R29, R6, P0, P6 ;  /* 0x0000001d2233c210 */ /* 0x000fe400007ec406 */
[----:B------:R-:W-:-:S04]  /*15160*/  ISETP.GE.AND P0, PT, R33, 0x1, PT ;  /* 0x000000012100780c */ /* 0x000fc80003f06270 */
[----:B------:R-:W-:-:S13]  /*15170*/  ISETP.LT.OR P6, PT, R32, 0x1, !P0 ;  /* 0x000000012000780c */ /* 0x000fda00047c1670 */
[----:B------:R-:W0:Y:S01]  /*15180*/  @!P6 LDC.64 R28, c[0x0][0x5c0] ;  /* 0x00017000ff1ceb82 */ /* 0x000e220000000a00 */
[----:B------:R-:W-:Y:S02]  /*15190*/  ISETP.LT.OR P5, PT, R32, 0x21, !P1 ;  /* 0x000000212000780c */ /* 0x000fe40004fa1670 */
[----:B0-----:R-:W-:-:S05]  /*151a0*/  @!P6 IADD3 R28, P4, R24, R28, RZ ;  /* 0x0000001c181ce210 */ /* 0x001fca0007f9e0ff */
[----:B------:R-:W-:-:S05]  /*151b0*/  @!P6 IMAD.X R29, R34, 0x1, R29, P4 ;  /* 0x00000001221de824 */ /* 0x000fca00020e061d */
[----:B------:R0:W-:Y:S02]  /*151c0*/  @!P6 STG.E.U8 desc[UR24][R28.64], R227 ;  /* 0x000000e31c00e986 */ /* 0x0001e4000c101118 */
[----:B0-----:R-:W0:Y:S01]  /*151d0*/  @!P5 LDC.64 R28, c[0x0][0x5c0] ;  /* 0x00017000ff1cdb82 */ /* 0x001e220000000a00 */
[----:B------:R-:W-:Y:S01]  /*151e0*/  FMUL R226, R226, UR17 ;  /* 0x00000011e2e27c20 */ /* 0x000fe20008400000 */
[----:B------:R-:W-:Y:S01]  /*151f0*/  FMUL R225, R225, UR17 ;  /* 0x00000011e1e17c20 */ /* 0x000fe20008400000 */
[----:B------:R-:W-:Y:S01]  /*15200*/  LOP3.LUT R25, R25, 0xfffffffe, RZ, 0xc0, !PT ;  /* 0xfffffffe19197812 */ /* 0x000fe200078ec0ff */
[----:B------:R-:W-:Y:S01]  /*15210*/  FMUL R224, R224, UR17 ;  /* 0x00000011e0e07c20 */ /* 0x000fe20008400000 */
        /* <DEDUP_REMOVED lines=19> */
[----:B0-----:R-:W-:Y:S01]  /*15350*/  @!P5 IADD3 R52, P4, P6, R24, R28, R2 ;  /* 0x0000001c1834d210 */ /* 0x001fe20007e9e002 */
[----:B------:R-:W2:Y:S01]  /*15360*/  LDL.LU R227, [R1+0x4] ;  /* 0x0000040001e37983 */ /* 0x000ea20000300800 */
[----:B------:R-:W-:-:S02]  /*15370*/  F2FP.SATFINITE.E4M3.F32.PACK_AB_MERGE_C R226, RZ, R226, RZ ;  /* 0x000000e2ffe2723e */ /* 0x000fc400048070ff */
[----:B------:R-:W-:Y:S02]  /*15380*/  @!P5 IADD3.X R53, R34, R29, R6, P4, P6 ;  /* 0x0000001d2235d210 */ /* 0x000fe400027ec406 */
[----:B------:R-:W-:-:S13]  /*15390*/  ISETP.LT.OR P6, PT, R32, 0x2, !P0 ;  /* 0x000000022000780c */ /* 0x000fda00047c1670 */
[----:B------:R-:W0:Y:S01]  /*153a0*/  @!P6 LDC.64 R28, c[0x0][0x5c0] ;  /* 0x00017000ff1ceb82 */ /* 0x000e220000000a00 */
[----:B------:R-:W-:Y:S02]  /*153b0*/  ISETP.LT.OR P5, PT, R32, 0x22, !P1 ;  /* 0x000000222000780c */ /* 0x000fe40004fa1670 */
[----:B0-----:R-:W-:-:S05]  /*153c0*/  @!P6 IADD3 R28, P4, R24, R28, RZ ;  /* 0x0000001c181ce210 */ /* 0x001fca0007f9e0ff */
[----:B------:R-:W-:-:S05]  /*153d0*/  @!P6 IMAD.X R29, R34, 0x1, R29, P4 ;  /* 0x00000001221de824 */ /* 0x000fca00020e061d */
[----:B------:R0:W-:Y:S02]  /*153e0*/  @!P6 STG.E.U8 desc[UR24][R28.64+0x1], R226 ;  /* 0x000001e21c00e986 */ /* 0x0001e4000c101118 */
[----:B0-----:R-:W0:Y:S01]  /*153f0*/  @!P5 LDC.64 R28, c[0x0][0x5c0] ;  /* 0x00017000ff1cdb82 */ /* 0x001e220000000a00 */
[----:B------:R-:W-:Y:S01]  /*15400*/  F2FP.SATFINITE.E4M3.F32.PACK_AB_MERGE_C R225, RZ, R225, RZ ;  /* 0x000000e1ffe1723e */ /* 0x000fe200048070ff */
[----:B------:R-:W4:Y:S01]  /*15410*/  LDL.LU R226, [R1] ;  /* 0x0000000001e27983 */ /* 0x000f220000300800 */
[----:B0-----:R-:W-:-:S04]  /*15420*/  @!P5 IADD3 R48, P4, P6, R24, R28, R2 ;  /* 0x0000001c1830d210 */ /* 0x001fc80007e9e002 */
[----:B------:R-:W-:Y:S02]  /*15430*/  @!P5 IADD3.X R49, R34, R29, R6, P4, P6 ;  /* 0x0000001d2231d210 */ /* 0x000fe400027ec406 */
[----:B------:R-:W-:Y:S02]  /*15440*/  ISETP.LT.OR P4, PT, R32, 0x29, !P1 ;  /* 0x000000292000780c */ /* 0x000fe40004f81670 */
[----:B------:R-:W-:-:S11]  /*15450*/  LOP3.LUT P5, RZ, R26, 0x200, RZ, 0xc0, !PT ;  /* 0x000002001aff7812 */ /* 0x000fd600078ac0ff */
[----:B------:R-:W0:Y:S02]  /*15460*/  @!P4 LDC.64 R28, c[0x0][0x5c0] ;  /* 0x00017000ff1ccb82 */ /* 0x000e240000000a00 */
[----:B------:R1:W-:Y:S01]  /*15470*/  @!P5 STG.E.U8 desc[UR24][R36.64], R225 ;  /* 0x000000e12400d986 */ /* 0x0003e2000c101118 */
[----:B------:R-:W-:Y:S02]  /*15480*/  F2FP.SATFINITE.E4M3.F32.PACK_AB_MERGE_C R224, RZ, R224, RZ ;  /* 0x000000e0ffe0723e */ /* 0x000fe400048070ff */
[----:B------:R-:W-:Y:S02]  /*15490*/  F2FP.SATFINITE.E4M3.F32.PACK_AB_MERGE_C R223, RZ, R223, RZ ;  /* 0x000000dfffdf723e */ /* 0x000fe400048070ff */
[----:B------:R-:W-:Y:S02]  /*154a0*/  F2FP.SATFINITE.E4M3.F32.PACK_AB_MERGE_C R222, RZ, R222, RZ ;  /* 0x000000deffde723e */ /* 0x000fe400048070ff */
[----:B------:R-:W-:Y:S02]  /*154b0*/  F2FP.SATFINITE.E4M3.F32.PACK_AB_MERGE_C R221, RZ, R221, RZ ;  /* 0x000000ddffdd723e */ /* 0x000fe400048070ff */
[----:B------:R-:W-:-:S02]  /*154c0*/  F2FP.SATFINITE.E4M3.F32.PACK_AB_MERGE_C R220, RZ, R220, RZ ;  /* 0x000000dcffdc723e */ /* 0x000fc400048070ff */
[----:B------:R-:W-:Y:S01]  /*154d0*/  F2FP.SATFINITE.E4M3.F32.PACK_AB_MERGE_C R219, RZ, R219, RZ ;  /* 0x000000dbffdb723e */ /* 0x000fe200048070ff */
[----:B------:R-:W-:Y:S01]  /*154e0*/  FMUL R11, R11, UR17 ;  /* 0x000000110b0b7c20 */ /* 0x000fe20008400000 */
[----:B------:R-:W-:Y:S01]  /*154f0*/  F2FP.SATFINITE.E4M3.F32.PACK_AB_MERGE_C R218, RZ, R218, RZ ;  /* 0x000000daffda723e */ /* 0x000fe200048070ff */
[----:B------:R-:W-:Y:S01]  /*15500*/  FMUL R10, R10, UR17 ;  /* 0x000000110a0a7c20 */ /* 0x000fe20008400000 */
[----:B------:R-:W-:Y:S01]  /*15510*/  F2FP.SATFINITE.E4M3.F32.PACK_AB_MERGE_C R217, RZ, R217, RZ ;  /* 0x000000d9ffd9723e */ /* 0x000fe200048070ff */
[----:B-1----:R-:W3:Y:S01]  /*15520*/  LDL.LU R225, [R1+0x8] ;  /* 0x0000080001e17983 */ /* 0x002ee20000300800 */
[----:B------:R-:W-:Y:S01]  /*15530*/  F2FP.SATFINITE.E4M3.F32.PACK_AB_MERGE_C R216, RZ, R216, RZ ;  /* 0x000000d8ffd8723e */ /* 0x000fe200048070ff */
[----:B------:R-:W-:Y:S01]  /*15540*/  FMUL R9, R9, UR17 ;  /* 0x0000001109097c20 */ /* 0x000fe20008400000 */
[----:B------:R-:W-:Y:S01]  /*15550*/  F2FP.SATFINITE.E4M3.F32.PACK_AB_MERGE_C R23, RZ, R23, RZ ;  /* 0x00000017ff17723e */ /* 0x000fe200048070ff */
[----:B------:R-:W-:Y:S01]  /*15560*/  FMUL R8, R8, UR17 ;  /* 0x0000001108087c20 */ /* 0x000fe20008400000 */
[----:B------:R-:W-:-:S02]  /*15570*/  F2FP.SATFINITE.E4M3.F32.PACK_AB_MERGE_C R22, RZ, R22, RZ ;  /* 0x00000016ff16723e */ /* 0x000fc400048070ff */
[----:B0-----:R-:W-:Y:S02]  /*15580*/  @!P4 IADD3 R36, P5, P6, R24, R28, R2 ;  /* 0x0000001c1824c210 */ /* 0x001fe40007ebe002 */
[----:B------:R-:W-:Y:S02]  /*15590*/  F2FP.SATFINITE.E4M3.F32.PACK_AB_MERGE_C R21, RZ, R21, RZ ;  /* 0x00000015ff15723e */ /* 0x000fe400048070ff */
[----:B------:R-:W-:Y:S02]  /*155a0*/  @!P4 IADD3.X R37, R34, R29, R6, P5, P6 ;  /* 0x0000001d2225c210 */ /* 0x000fe40002fec406 */
[----:B------:R-:W-:Y:S02]  /*155b0*/  ISETP.LT.OR P4, PT, R32, 0x2a, !P1 ;  /* 0x0000002a2000780c */ /* 0x000fe40004f81670 */
[----:B------:R-:W-:Y:S02]  /*155c0*/  F2FP.SATFINITE.E4M3.F32.PACK_AB_MERGE_C R20, RZ, R20, RZ ;  /* 0x00000014ff14723e */ /* 0x000fe400048070ff */
[----:B------:R-:W-:-:S02]  /*155d0*/  F2FP.SATFINITE.E4M3.F32.PACK_AB_MERGE_C R19, RZ, R19, RZ ;  /* 0x00000013ff13723e */ /* 0x000fc400048070ff */
[----:B------:R-:W-:Y:S02]  /*155e0*/  F2FP.SATFINITE.E4M3.F32.PACK_AB_MERGE_C R18, RZ, R18, RZ ;  /* 0x00000012ff12723e */ /* 0x000fe400048070ff */
[----:B------:R-:W-:Y:S02]  /*155f0*/  F2FP.SATFINITE.E4M3.F32.PACK_AB_MERGE_C R17, RZ, R17, RZ ;  /* 0x00000011ff11723e */ /* 0x000fe400048070ff */
[----:B------:R-:W-:Y:S02]  /*15600*/  F2FP.SATFINITE.E4M3.F32.PACK_AB_MERGE_C R16, RZ, R16, RZ ;  /* 0x00000010ff10723e */ /* 0x000fe400048070ff */
[----:B------:R-:W-:Y:S01]  /*15610*/  F2FP.SATFINITE.E4M3.F32.PACK_AB_MERGE_C R15, RZ, R15, RZ ;  /* 0x0000000fff0f723e */ /* 0x000fe200048070ff */
[----:B------:R-:W0:Y:S01]  /*15620*/  @!P4 LDC.64 R28, c[0x0][0x5c0] ;  /* 0x00017000ff1ccb82 */ /* 0x000e220000000a00 */
[----:B------:R-:W-:Y:S02]  /*15630*/  @P4 LOP3.LUT R25, R25, 0x1, RZ, 0xfc, !PT ;  /* 0x0000000119194812 */ /* 0x000fe400078efcff */
[----:B------:R-:W-:-:S02]  /*15640*/  F2FP.SATFINITE.E4M3.F32.PACK_AB_MERGE_C R14, RZ, R14, RZ ;  /* 0x0000000eff0e723e */ /* 0x000fc400048070ff */
[----:B------:R-:W-:Y:S02]  /*15650*/  LOP3.LUT R25, R25, 0xfffffeff, RZ, 0xc0, !PT ;  /* 0xfffffeff19197812 */ /* 0x000fe400078ec0ff */
[----:B------:R-:W-:Y:S02]  /*15660*/  F2FP.SATFINITE.E4M3.F32.PACK_AB_MERGE_C R13, RZ, R13, RZ ;  /* 0x0000000dff0d723e */ /* 0x000fe400048070ff */
[----:B------:R-:W-:Y:S02]  /*15670*/  F2FP.SATFINITE.E4M3.F32.PACK_AB_MERGE_C R11, RZ, R11, RZ ;  /* 0x0000000bff0b723e */ /* 0x000fe400048070ff */
[----:B------:R-:W-:Y:S02]  /*15680*/  F2FP.SATFINITE.E4M3.F32.PACK_AB_MERGE_C R10, RZ, R10, RZ ;  /* 0x0000000aff0a723e */ /* 0x000fe400048070ff */
[----:B------:R-:W-:Y:S02]  /*15690*/  F2FP.SATFINITE.E4M3.F32.PACK_AB_MERGE_C R9, RZ, R9, RZ ;  /* 0x00000009ff09723e */ /* 0x000fe400048070ff */
[----:B------:R-:W-:-:S02]  /*156a0*/  F2FP.SATFINITE.E4M3.F32.PACK_AB_MERGE_C R8, RZ, R8, RZ ;  /* 0x00000008ff08723e */ /* 0x000fc400048070ff */
[----:B0-----:R-:W-:-:S04]  /*156b0*/  @!P4 IADD3 R56, P5, P6, R24, R28, R2 ;  /* 0x0000001c1838c210 */ /* 0x001fc80007ebe002 */
[----:B------:R-:W-:Y:S02]  /*156c0*/  @!P4 IADD3.X R57, R34, R29, R6, P5, P6 ;  /* 0x0000001d2239c210 */ /* 0x000fe40002fec406 */
[----:B------:R-:W-:Y:S02]  /*156d0*/  LOP3.LUT P4, RZ, R26, 0x100, RZ, 0xc0, !PT ;  /* 0x000001001aff7812 */ /* 0x000fe4000788c0ff */
[----:B------:R-:W-:Y:S02]  /*156e0*/  ISETP.LT.OR P6, PT, R32, 0x31, !P1 ;  /* 0x000000312000780c */ /* 0x000fe40004fc1670 */
[----:B------:R-:W-:-:S09]  /*156f0*/  LOP3.LUT R26, R26, 0xffffff7f, RZ, 0xc0, !PT ;  /* 0xffffff7f1a1a7812 */ /* 0x000fd200078ec0ff */
[----:B------:R-:W-:Y:S01]  /*15700*/  @!P4 STG.E.U8 desc[UR24][R30.64+0x1], R224 ;  /* 0x000001e01e00c986 */ /* 0x000fe2000c101118 */
[----:B------:R-:W-:Y:S02]  /*15710*/  ISETP.LT.OR P4, PT, R32, 0x9, !P0 ;  /* 0x000000092000780c */ /* 0x000fe40004781670 */
[----:B------:R-:W-:-:S04]  /*15720*/  @P6 LOP3.LUT R25, R25, 0x100, RZ, 0xfc, !PT ;  /* 0x0000010019196812 */ /* 0x000fc800078efcff */
[----:B------:R-:W-:-:S07]  /*15730*/  LOP3.LUT R25, R25, 0xfffffdff, RZ, 0xc0, !PT ;  /* 0xfffffdff19197812 */ /* 0x000fce00078ec0ff */
[----:B------:R-:W0:Y:S02]  /*15740*/  @!P4 LDC.64 R28, c[0x0][0x5c0] ;  /* 0x00017000ff1ccb82 */ /* 0x000e240000000a00 */
[----:B0-----:R-:W-:-:S05]  /*15750*/  @!P4 IADD3 R28, P5, R24, R28, RZ ;  /* 0x0000001c181cc210 */ /* 0x001fca0007fbe0ff */
[----:B------:R-:W-:-:S05]  /*15760*/  @!P4 IMAD.X R29, R34, 0x1, R29, P5 ;  /* 0x00000001221dc824 */ /* 0x000fca00028e061d */
[----:B------:R0:W-:Y:S02]  /*15770*/  @!P4 STG.E.U8 desc[UR24][R28.64+0x8], R223 ;  /* 0x000008df1c00c986 */ /* 0x0001e4000c101118 */
[----:B0-----:R-:W0:Y:S02]  /*15780*/  @!P6 LDC.64 R28, c[0x0][0x5c0] ;  /* 0x00017000ff1ceb82 */ /* 0x001e240000000a00 */
[----:B0-----:R-:W-:-:S04]  /*15790*/  @!P6 IADD3 R54, P4, P5, R24, R28, R2 ;  /* 0x0000001c1836e210 */ /* 0x001fc80007d9e002 */
[----:B------:R-:W-:Y:S02]  /*157a0*/  @!P6 IADD3.X R55, R34, R29, R6, P4, P5 ;  /* 0x0000001d2237e210 */ /* 0x000fe400027ea406 */
[----:B------:R-:W-:-:S13]  /*157b0*/  ISETP.LT.OR P4, PT, R32, 0xa, !P0 ;  /* 0x0000000a2000780c */ /* 0x000fda0004781670 */
[----:B------:R-:W0:Y:S02]  /*157c0*/  @!P4 LDC.64 R28, c[0x0][0x5c0] ;  /* 0x00017000ff1ccb82 */ /* 0x000e240000000a00 */
[----:B0-----:R-:W-:-:S05]  /*157d0*/  @!P4 IADD3 R28, P5, R24, R28, RZ ;  /* 0x0000001c181cc210 */ /* 0x001fca0007fbe0ff */
[----:B------:R-:W-:Y:S01]  /*157e0*/  @!P4 IMAD.X R29, R34, 0x1, R29, P5 ;  /* 0x00000001221dc824 */ /* 0x000fe200028e061d */
[----:B------:R-:W-:-:S04]  /*157f0*/  ISETP.LT.OR P5, PT, R32, 0x32, !P1 ;  /* 0x000000322000780c */ /* 0x000fc80004fa1670 */
[----:B------:R0:W-:Y:S04]  /*15800*/  @!P4 STG.E.U8 desc[UR24][R28.64+0x9], R222 ;  /* 0x000009de1c00c986 */ /* 0x0001e8000c101118 */
[----:B------:R-:W-:Y:S04]  /*15810*/  @!P2 STG.E.U8 desc[UR24][R38.64+0x8], R221 ;  /* 0x000008dd2600a986 */ /* 0x000fe8000c101118 */
[----:B------:R-:W-:Y:S01]  /*15820*/  @!P3 STG.E.U8 desc[UR24][R40.64+0x9], R220 ;  /* 0x000009dc2800b986 */ /* 0x000fe2000c101118 */
[----:B------:R-:W-:Y:S01]  /*15830*/  @P5 LOP3.LUT R26, R26, 0x80, RZ, 0xfc, !PT ;  /* 0x000000801a1a5812 */ /* 0x000fe200078efcff */
[----:B0-----:R-:W0:Y:S03]  /*15840*/  @!P5 LDC.64 R28, c[0x0][0x5c0] ;  /* 0x00017000ff1cdb82 */ /* 0x001e260000000a00 */
[----:B------:R-:W-:-:S02]  /*15850*/  LOP3.LUT R26, R26, 0xffffffdf, RZ, 0xc0, !PT ;  /* 0xffffffdf1a1a7812 */ /* 0x000fc400078ec0ff */
[----:B0-----:R-:W-:-:S04]  /*15860*/  @!P5 IADD3 R30, P4, P6, R24, R28, R2 ;  /* 0x0000001c181ed210 */ /* 0x001fc80007e9e002 */
[----:B------:R-:W-:Y:S02]  /*15870*/  @!P5 IADD3.X R31, R34, R29, R6, P4, P6 ;  /* 0x0000001d221fd210 */ /* 0x000fe400027ec406 */
[C---:B------:R-:W-:Y:S02]  /*15880*/  ISETP.LT.OR P6, PT, R32.reuse, 0x39, !P1 ;  /* 0x000000392000780c */ /* 0x040fe40004fc1670 */
[----:B------:R-:W-:-:S11]  /*15890*/  ISETP.LT.OR P5, PT, R32, 0x3a, !P1 ;  /* 0x0000003a2000780c */ /* 0x000fd60004fa1670 */
[----:B------:R-:W0:Y:S01]  /*158a0*/  @!P6 LDC.64 R28, c[0x0][0x5c0] ;  /* 0x00017000ff1ceb82 */ /* 0x000e220000000a00 */
[----:B------:R-:W-:-:S04]  /*158b0*/  @P6 LOP3.LUT R25, R25, 0x200, RZ, 0xfc, !PT ;  /* 0x0000020019196812 */ /* 0x000fc800078efcff */
[----:B------:R-:W-:-:S04]  /*158c0*/  LOP3.LUT R25, R25, 0xfffffbff, RZ, 0xc0, !PT ;  /* 0xfffffbff19197812 */ /* 0x000fc800078ec0ff */
[----:B------:R-:W-:-:S04]  /*158d0*/  @P5 LOP3.LUT R25, R25, 0x400, RZ, 0xfc, !PT ;  /* 0x0000040019195812 */ /* 0x000fc800078efcff */
[----:B------:R-:W-:Y:S02]  /*158e0*/  LOP3.LUT R25, R25, 0xfffffffd, RZ, 0xc0, !PT ;  /* 0xfffffffd19197812 */ /* 0x000fe400078ec0ff */
[----:B0-----:R-:W-:-:S04]  /*158f0*/  @!P6 IADD3 R58, P2, P4, R24, R28, R2 ;  /* 0x0000001c183ae210 */ /* 0x001fc80007c5e002 */
[----:B------:R-:W-:Y:S02]  /*15900*/  @!P6 IADD3.X R59, R34, R29, R6, P2, P4 ;  /* 0x0000001d223be210 */ /* 0x000fe400017e8406 */
[----:B------:R-:W0:Y:S02]  /*15910*/  @!P5 LDC.64 R28, c[0x0][0x5c0] ;  /* 0x00017000ff1cdb82 */ /* 0x000e240000000a00 */
[----:B0-----:R-:W-:-:S04]  /*15920*/  @!P5 IADD3 R60, P2, P4, R24, R28, R2 ;  /* 0x0000001c183cd210 */ /* 0x001fc80007c5e002 */
[----:B------:R-:W-:Y:S02]  /*15930*/  @!P5 IADD3.X R61, R34, R29, R6, P2, P4 ;  /* 0x0000001d223dd210 */ /* 0x000fe400017e8406 */
[C---:B------:R-:W-:Y:S02]  /*15940*/  ISETP.LT.OR P2, PT, R32.reuse, 0x11, !P0 ;  /* 0x000000112000780c */ /* 0x040fe40004741670 */
[----:B------:R-:W-:-:S11]  /*15950*/  ISETP.LT.OR P5, PT, R32, 0x11, !P1 ;  /* 0x000000112000780c */ /* 0x000fd60004fa1670 */
[----:B------:R-:W0:Y:S02]  /*15960*/  @!P2 LDC.64 R28, c[0x0][0x5c0] ;  /* 0x00017000ff1cab82 */ /* 0x000e240000000a00 */
[----:B0-----:R-:W-:-:S05]  /*15970*/  @!P2 IADD3 R28, P3, R24, R28, RZ ;  /* 0x0000001c181ca210 */ /* 0x001fca0007f7e0ff */
[----:B------:R-:W-:Y:S01]  /*15980*/  @!P2 IMAD.X R29, R34, 0x1, R29, P3 ;  /* 0x00000001221da824 */ /* 0x000fe200018e061d */
[----:B------:R-:W-:-:S04]  /*15990*/  ISETP.LT.OR P3, PT, R32, 0x41, !P1 ;  /* 0x000000412000780c */ /* 0x000fc80004f61670 */
[----:B------:R0:W-:Y:S09]  /*159a0*/  @!P2 STG.E.U8 desc[UR24][R28.64+0x10], R219 ;  /* 0x000010db1c00a986 */ /* 0x0001f2000c101118 */
[----:B------:R-:W-:Y:S01]  /*159b0*/  @P3 LOP3.LUT R26, R26, 0x20, RZ, 0xfc, !PT ;  /* 0x000000201a1a3812 */ /* 0x000fe200078efcff */
[----:B0-----:R-:W0:Y:S03]  /*159c0*/  @!P3 LDC.64 R28, c[0x0][0x5c0] ;  /* 0x00017000ff1cbb82 */ /* 0x001e260000000a00 */
[----:B------:R-:W-:-:S02]  /*159d0*/  LOP3.LUT R26, R26, 0xffffffbf, RZ, 0xc0, !PT ;  /* 0xffffffbf1a1a7812 */ /* 0x000fc400078ec0ff */
[----:B0-----:R-:W-:-:S04]  /*159e0*/  @!P3 IADD3 R40, P2, P4, R24, R28, R2 ;  /* 0x0000001c1828b210 */ /* 0x001fc80007c5e002 */
[----:B------:R-:W-:Y:S02]  /*159f0*/  @!P3 IADD3.X R41, R34, R29, R6, P2, P4 ;  /* 0x0000001d2229b210 */ /* 0x000fe400017e8406 */
[C---:B------:R-:W-:Y:S02]  /*15a00*/  ISETP.LT.OR P2, PT, R32.reuse, 0x12, !P0 ;  /* 0x000000122000780c */ /* 0x040fe40004741670 */
[----:B------:R-:W-:-:S11]  /*15a10*/  ISETP.LT.OR P3, PT, R32, 0x49, !P1 ;  /* 0x000000492000780c */ /* 0x000fd60004f61670 */
[----:B------:R-:W0:Y:S02]  /*15a20*/  @!P2 LDC.64 R28, c[0x0][0x5c0] ;  /* 0x00017000ff1cab82 */ /* 0x000e240000000a00 */
[----:B------:R-:W-:-:S04]  /*15a30*/  @P3 LOP3.LUT R25, R25, 0x2, RZ, 0xfc, !PT ;  /* 0x0000000219193812 */ /* 0x000fc800078efcff */
[----:B------:R-:W-:Y:S02]  /*15a40*/  LOP3.LUT R25, R25, 0xfffff7ff, RZ, 0xc0, !PT ;  /* 0xfffff7ff19197812 */ /* 0x000fe400078ec0ff */
[----:B0-----:R-:W-:-:S05]  /*15a50*/  @!P2 IADD3 R28, P4, R24, R28, RZ ;  /* 0x0000001c181ca210 */ /* 0x001fca0007f9e0ff */
[----:B------:R-:W-:Y:S01]  /*15a60*/  @!P2 IMAD.X R29, R34, 0x1, R29, P4 ;  /* 0x00000001221da824 */ /* 0x000fe200020e061d */
[----:B------:R-:W-:-:S04]  /*15a70*/  ISETP.LT.OR P4, PT, R32, 0x42, !P1 ;  /* 0x000000422000780c */ /* 0x000fc80004f81670 */
[----:B------:R0:W-:Y:S04]  /*15a80*/  @!P2 STG.E.U8 desc[UR24][R28.64+0x11], R218 ;  /* 0x000011da1c00a986 */ /* 0x0001e8000c101118 */
[----:B------:R1:W-:Y:S01]  /*15a90*/  @!P5 STG.E.U8 desc[UR24][R42.64+0x10], R217 ;  /* 0x000010d92a00d986 */ /* 0x0003e2000c101118 */
[----:B------:R-:W-:-:S04]  /*15aa0*/  ISETP.LT.OR P5, PT, R32, 0x12, !P1 ;  /* 0x000000122000780c */ /* 0x000fc80004fa1670 */
[----:B------:R-:W-:Y:S01]  /*15ab0*/  @P4 LOP3.LUT R26, R26, 0x40, RZ, 0xfc, !PT ;  /* 0x000000401a1a4812 */ /* 0x000fe200078efcff */
[----:B0-----:R-:W0:Y:S08]  /*15ac0*/  @!P4 LDC.64 R28, c[0x0][0x5c0] ;  /* 0x00017000ff1ccb82 */ /* 0x001e300000000a00 */
[----:B------:R-:W-:Y:S01]  /*15ad0*/  @!P5 STG.E.U8 desc[UR24][R44.64+0x11], R216 ;  /* 0x000011d82c00d986 */ /* 0x000fe2000c101118 */
[----:B------:R-:W-:-:S02]  /*15ae0*/  ISETP.LT.OR P5, PT, R32, 0x19, !P1 ;  /* 0x000000192000780c */ /* 0x000fc40004fa1670 */
[----:B0-----:R-:W-:-:S04]  /*15af0*/  @!P4 IADD3 R38, P2, P6, R24, R28, R2 ;  /* 0x0000001c1826c210 */ /* 0x001fc80007e5e002 */
[----:B------:R-:W-:Y:S02]  /*15b00*/  @!P4 IADD3.X R39, R34, R29, R6, P2, P6 ;  /* 0x0000001d2227c210 */ /* 0x000fe400017ec406 */
[----:B------:R-:W1:Y:S02]  /*15b10*/  @!P3 LDC.64 R28, c[0x0][0x5c0] ;  /* 0x00017000ff1cbb82 */ /* 0x000e640000000a00 */
[----:B-1----:R-:W-:-:S04]  /*15b20*/  @!P3 IADD3 R42, P2, P6, R24, R28, R2 ;  /* 0x0000001c182ab210 */ /* 0x002fc80007e5e002 */
[----:B------:R-:W-:Y:S02]  /*15b30*/  @!P3 IADD3.X R43, R34, R29, R6, P2, P6 ;  /* 0x0000001d222bb210 */ /* 0x000fe400017ec406 */
[----:B------:R-:W-:-:S13]  /*15b40*/  ISETP.LT.OR P3, PT, R32, 0x4a, !P1 ;  /* 0x0000004a2000780c */ /* 0x000fda0004f61670 */
[----:B------:R-:W0:Y:S01]  /*15b50*/  @!P3 LDC.64 R28, c[0x0][0x5c0] ;  /* 0x00017000ff1cbb82 */ /* 0x000e220000000a00 */
[----:B------:R-:W-:-:S04]  /*15b60*/  @P3 LOP3.LUT R25, R25, 0x800, RZ, 0xfc, !PT ;  /* 0x0000080019193812 */ /* 0x000fc800078efcff */
[----:B------:R-:W-:Y:S02]  /*15b70*/  LOP3.LUT R25, R25, 0xffffefff, RZ, 0xc0, !PT ;  /* 0xffffefff19197812 */ /* 0x000fe400078ec0ff */
        /* <DEDUP_REMOVED lines=8> */
[----:B------:R-:W-:-:S05]  /*15c00*/  @!P2 IMAD.X R29, R34, 0x1, R29, P6 ;  /* 0x00000001221da824 */ /* 0x000fca00030e061d */
[----:B------:R0:W-:Y:S02]  /*15c10*/  @!P2 STG.E.U8 desc[UR24][R28.64+0x18], R23 ;  /* 0x000018171c00a986 */ /* 0x0001e4000c101118 */
[----:B0-----:R-:W0:Y:S02]  /*15c20*/  @!P3 LDC.64 R28, c[0x0][0x5c0] ;  /* 0x00017000ff1cbb82 */ /* 0x001e240000000a00 */
        /* <DEDUP_REMOVED lines=9> */
[----:B------:R0:W-:Y:S04]  /*15cc0*/  @!P2 STG.E.U8 desc[UR24][R28.64+0x19], R22 ;  /* 0x000019161c00a986 */ /* 0x0001e8000c101118 */
[----:B------:R1:W-:Y:S01]  /*15cd0*/  @!P5 STG.E.U8 desc[UR24][R46.64+0x18], R21 ;  /* 0x000018152e00d986 */ /* 0x0003e2000c101118 */
[----:B------:R-:W-:Y:S01]  /*15ce0*/  ISETP.LT.OR P5, PT, R32, 0x1a, !P1 ;  /* 0x0000001a2000780c */ /* 0x000fe20004fa1670 */
[----:B0-----:R-:W0:-:S12]  /*15cf0*/  @!P3 LDC.64 R22, c[0x0][0x5c0] ;  /* 0x00017000ff16bb82 */ /* 0x001e180000000a00 */
[----:B------:R2:W-:Y:S01]  /*15d00*/  @!P5 STG.E.U8 desc[UR24][R50.64+0x19], R20 ;  /* 0x000019143200d986 */ /* 0x0005e2000c101118 */
[----:B------:R-:W-:Y:S02]  /*15d10*/  ISETP.LT.OR P5, PT, R32, 0x21, !P1 ;  /* 0x000000212000780c */ /* 0x000fe40004fa1670 */
[----:B0-----:R-:W-:-:S04]  /*15d20*/  @!P3 IADD3 R28, P2, P6, R24, R22, R2 ;  /* 0x00000016181cb210 */ /* 0x001fc80007e5e002 */
[----:B------:R-:W-:Y:S02]  /*15d30*/  @!P3 IADD3.X R29, R34, R23, R6, P2, P6 ;  /* 0x00000017221db210 */ /* 0x000fe400017ec406 */
[----:B------:R-:W-:-:S13]  /*15d40*/  ISETP.LT.OR P3, PT, R32, 0x59, !P1 ;  /* 0x000000592000780c */ /* 0x000fda0004f61670 */
[----:B------:R-:W1:Y:S01]  /*15d50*/  @!P3 LDC.64 R22, c[0x0][0x5c0] ;  /* 0x00017000ff16bb82 */ /* 0x000e620000000a00 */
[----:B------:R-:W-:-:S04]  /*15d60*/  @P3 LOP3.LUT R25, R25, 0x8, RZ, 0xfc, !PT ;  /* 0x0000000819193812 */ /* 0x000fc800078efcff */
[----:B------:R-:W-:Y:S02]  /*15d70*/  LOP3.LUT R25, R25, 0xffffdfff, RZ, 0xc0, !PT ;  /* 0xffffdfff19197812 */ /* 0x000fe400078ec0ff */
        /* <DEDUP_REMOVED lines=10> */
[----:B--2---:R-:W0:Y:S02]  /*15e20*/  @!P2 LDC.64 R20, c[0x0][0x5c0] ;  /* 0x00017000ff14ab82 */ /* 0x004e240000000a00 */
        /* <DEDUP_REMOVED lines=16> */
[----:B------:R-:W-:Y:S01]  /*15f30*/  @!P5 STG.E.U8 desc[UR24][R52.64+0x20], R17 ;  /* 0x000020113400d986 */ /* 0x000fe2000c101118 */
[----:B------:R-:W-:Y:S01]  /*15f40*/  ISETP.LT.OR P5, PT, R32, 0x22, !P1 ;  /* 0x000000222000780c */ /* 0x000fe20004fa1670 */
[----:B0-----:R-:W0:-:S12]  /*15f50*/  @!P3 LDC.64 R18, c[0x0][0x5c0] ;  /* 0x00017000ff12bb82 */ /* 0x001e180000000a00 */
[----:B------:R1:W-:Y:S01]  /*15f60*/  @!P5 STG.E.U8 desc[UR24][R48.64+0x21], R16 ;  /* 0x000021103000d986 */ /* 0x0003e2000c101118 */
[----:B------:R-:W-:Y:S02]  /*15f70*/  ISETP.LT.OR P5, PT, R32, 0x72, !P1 ;  /* 0x000000722000780c */ /* 0x000fe40004fa1670 */
[----:B0-----:R-:W-:-:S04]  /*15f80*/  @!P3 IADD3 R20, P2, P6, R24, R18, R2 ;  /* 0x000000121814b210 */ /* 0x001fc80007e5e002 */
[----:B------:R-:W-:Y:S02]  /*15f90*/  @!P3 IADD3.X R21, R34, R19, R6, P2, P6 ;  /* 0x000000132215b210 */ /* 0x000fe400017ec406 */
[----:B------:R-:W-:-:S13]  /*15fa0*/  ISETP.LT.OR P3, PT, R32, 0x69, !P1 ;  /* 0x000000692000780c */ /* 0x000fda0004f61670 */
[----:B------:R-:W0:Y:S01]  /*15fb0*/  @!P3 LDC.64 R18, c[0x0][0x5c0] ;  /* 0x00017000ff12bb82 */ /* 0x000e220000000a00 */
[----:B------:R-:W-:-:S04]  /*15fc0*/  @P3 LOP3.LUT R25, R25, 0x40, RZ, 0xfc, !PT ;  /* 0x0000004019193812 */ /* 0x000fc800078efcff */
[----:B------:R-:W-:Y:S02]  /*15fd0*/  LOP3.LUT R25, R25, 0xfffeffff, RZ, 0xc0, !PT ;  /* 0xfffeffff19197812 */ /* 0x000fe400078ec0ff */
[----:B0-----:R-:W-:-:S04]  /*15fe0*/  @!P3 IADD3 R50, P2, P6, R24, R18, R2 ;  /* 0x000000121832b210 */ /* 0x001fc80007e5e002 */
[----:B------:R-:W-:Y:S02]  /*15ff0*/  @!P3 IADD3.X R51, R34, R19, R6, P2, P6 ;  /* 0x000000132233b210 */ /* 0x000fe400017ec406 */
[----:B------:R-:W-:-:S13]  /*16000*/  ISETP.LT.OR P3, PT, R32, 0x6a, !P1 ;  /* 0x0000006a2000780c */ /* 0x000fda0004f61670 */
[----:B------:R-:W0:Y:S01]  /*16010*/  @!P3 LDC.64 R18, c[0x0][0x5c0] ;  /* 0x00017000ff12bb82 */ /* 0x000e220000000a00 */
[----:B------:R-:W-:-:S04]  /*16020*/  @P3 LOP3.LUT R25, R25, 0x10000, RZ, 0xfc, !PT ;  /* 0x0001000019193812 */ /* 0x000fc800078efcff */
[C---:B------:R-:W-:Y:S02]  /*16030*/  LOP3.LUT P4, RZ, R25.reuse, 0x1, RZ, 0xc0, !PT ;  /* 0x0000000119ff7812 */ /* 0x040fe4000788c0ff */
[----:B------:R-:W-:Y:S02]  /*16040*/  LOP3.LUT R25, R25, 0xfffdffff, RZ, 0xc0, !PT ;  /* 0xfffdffff19197812 */ /* 0x000fe400078ec0ff */
[----:B0-----:R-:W-:-:S04]  /*16050*/  @!P3 IADD3 R18, P2, P6, R24, R18, R2 ;  /* 0x000000121812b210 */ /* 0x001fc80007e5e002 */
[----:B------:R-:W-:Y:S02]  /*16060*/  @!P3 IADD3.X R19, R34, R19, R6, P2, P6 ;  /* 0x000000132213b210 */ /* 0x000fe400017ec406 */
[C---:B------:R-:W-:Y:S02]  /*16070*/  ISETP.LT.OR P2, PT, R32.reuse, 0x29, !P0 ;  /* 0x000000292000780c */ /* 0x040fe40004741670 */
[----:B------:R-:W-:-:S11]  /*16080*/  ISETP.LT.OR P3, PT, R32, 0x71, !P1 ;  /* 0x000000712000780c */ /* 0x000fd60004f61670 */
[----:B-1----:R-:W0:Y:S02]  /*16090*/  @!P2 LDC.64 R16, c[0x0][0x5c0] ;  /* 0x00017000ff10ab82 */ /* 0x002e240000000a00 */
[----:B------:R-:W-:-:S04]  /*160a0*/  @P3 LOP3.LUT R25, R25, 0x20000, RZ, 0xfc, !PT ;  /* 0x0002000019193812 */ /* 0x000fc800078efcff */
[----:B------:R-:W-:-:S04]  /*160b0*/  LOP3.LUT R25, R25, 0xffffffdf, RZ, 0xc0, !PT ;  /* 0xffffffdf19197812 */ /* 0x000fc800078ec0ff */
        /* <DEDUP_REMOVED lines=11> */
[----:B0-----:R-:W-:-:S05]  /*16170*/  @!P2 IADD3 R16, P6, R24, R16, RZ ;  /* 0x000000101810a210 */ /* 0x001fca0007fde0ff */
[----:B------:R-:W-:-:S05]  /*16180*/  @!P2 IMAD.X R17, R34, 0x1, R17, P6 ;  /* 0x000000012211a824 */ /* 0x000fca00030e0611 */
[----:B------:R0:W-:Y:S04]  /*16190*/  @!P2 STG.E.U8 desc[UR24][R16.64+0x29], R14 ;  /* 0x0000290e1000a986 */ /* 0x0001e8000c101118 */
[----:B------:R1:W-:Y:S01]  /*161a0*/  @!P3 STG.E.U8 desc[UR24][R36.64+0x28], R13 ;  /* 0x0000280d2400b986 */ /* 0x0003e2000c101118 */
[----:B------:R-:W-:Y:S01]  /*161b0*/  ISETP.LT.OR P3, PT, R32, 0x79, !P1 ;  /* 0x000000792000780c */ /* 0x000fe20004f61670 */
[----:B0-----:R-:W0:Y:S01]  /*161c0*/  @!P5 LDC.64 R14, c[0x0][0x5c0] ;  /* 0x00017000ff0edb82 */ /* 0x001e220000000a00 */
[----:B-1----:R-:W-:-:S11]  /*161d0*/  FMUL R13, R12, UR17 ;  /* 0x000000110c0d7c20 */ /* 0x002fd60008400000 */
[----:B------:R-:W-:Y:S02]  /*161e0*/  @P3 LOP3.LUT R25, R25, 0x80, RZ, 0xfc, !PT ;  /* 0x0000008019193812 */ /* 0x000fe400078efcff */
[----:B------:R-:W-:Y:S02]  /*161f0*/  F2FP.SATFINITE.E4M3.F32.PACK_AB_MERGE_C R13, RZ, R13, RZ ;  /* 0x0000000dff0d723e */ /* 0x000fe400048070ff */
[----:B------:R-:W-:-:S03]  /*16200*/  LOP3.LUT R25, R25, 0xfffbffff, RZ, 0xc0, !PT ;  /* 0xfffbffff19197812 */ /* 0x000fc600078ec0ff */
[----:B------:R-:W-:Y:S01]  /*16210*/  @!P4 STG.E.U8 desc[UR24][R56.64+0x29], R13 ;  /* 0x0000290d3800c986 */ /* 0x000fe2000c101118 */
[----:B0-----:R-:W-:-:S04]  /*16220*/  @!P5 IADD3 R16, P2, P6, R24, R14, R2 ;  /* 0x0000000e1810d210 */ /* 0x001fc80007e5e002 */
[----:B------:R-:W-:Y:S02]  /*16230*/  @!P5 IADD3.X R17, R34, R15, R6, P2, P6 ;  /* 0x0000000f2211d210 */ /* 0x000fe400017ec406 */
[----:B------:R-:W0:Y:S01]  /*16240*/  @!P3 LDC.64 R14, c[0x0][0x5c0] ;  /* 0x00017000ff0ebb82 */ /* 0x000e220000000a00 */
[C---:B------:R-:W-:Y:S02]  /*16250*/  LOP3.LUT P5, RZ, R26.reuse, 0x80, RZ, 0xc0, !PT ;  /* 0x000000801aff7812 */ /* 0x040fe400078ac0ff */
[----:B------:R-:W-:Y:S02]  /*16260*/  LOP3.LUT R26, R26, 0xffffffef, RZ, 0xc0, !PT ;  /* 0xffffffef1a1a7812 */ /* 0x000fe400078ec0ff */
[----:B0-----:R-:W-:-:S04]  /*16270*/  @!P3 IADD3 R52, P2, P6, R24, R14, R2 ;  /* 0x0000000e1834b210 */ /* 0x001fc80007e5e002 */
[----:B------:R-:W-:Y:S02]  /*16280*/  @!P3 IADD3.X R53, R34, R15, R6, P2, P6 ;  /* 0x0000000f2235b210 */ /* 0x000fe400017ec406 */
[----:B------:R-:W-:-:S13]  /*16290*/  ISETP.LT.OR P3, PT, R32, 0x7a, !P1 ;  /* 0x0000007a2000780c */ /* 0x000fda0004f61670 */
[----:B------:R-:W0:Y:S01]  /*162a0*/  @!P3 LDC.64 R14, c[0x0][0x5c0] ;  /* 0x00017000ff0ebb82 */ /* 0x000e220000000a00 */
[----:B------:R-:W-:Y:S02]  /*162b0*/  @P3 LOP3.LUT R25, R25, 0x40000, RZ, 0xfc, !PT ;  /* 0x0004000019193812 */ /* 0x000fe400078efcff */
[----:B0-----:R-:W-:-:S04]  /*162c0*/  @!P3 IADD3 R94, P1, P2, R24, R14, R2 ;  /* 0x0000000e185eb210 */ /* 0x001fc80007a3e002 */
[----:B------:R-:W-:Y:S02]  /*162d0*/  @!P3 IADD3.X R95, R34, R15, R6, P1, P2 ;  /* 0x0000000f225fb210 */ /* 0x000fe40000fe4406 */
[----:B------:R-:W-:Y:S02]  /*162e0*/  ISETP.LT.OR P1, PT, R32, 0x31, !P0 ;  /* 0x000000312000780c */ /* 0x000fe40004721670 */
[C---:B------:R-:W-:Y:S02]  /*162f0*/  LOP3.LUT P3, RZ, R25.reuse, 0x100, RZ, 0xc0, !PT ;  /* 0x0000010019ff7812 */ /* 0x040fe4000786c0ff */
[----:B------:R-:W-:-:S09]  /*16300*/  LOP3.LUT R25, R25, 0xffffffef, RZ, 0xc0, !PT ;  /* 0xffffffef19197812 */ /* 0x000fd200078ec0ff */
[----:B------:R-:W0:Y:S02]  /*16310*/  @!P1 LDC.64 R14, c[0x0][0x5c0] ;  /* 0x00017000ff0e9b82 */ /* 0x000e240000000a00 */
[----:B0-----:R-:W-:-:S05]  /*16320*/  @!P1 IADD3 R14, P2, R24, R14, RZ ;  /* 0x0000000e180e9210 */ /* 0x001fca0007f5e0ff */
[----:B------:R-:W-:-:S05]  /*16330*/  @!P1 IMAD.X R15, R34, 0x1, R15, P2 ;  /* 0x00000001220f9824 */ /* 0x000fca00010e060f */
[----:B------:R0:W-:Y:S01]  /*16340*/  @!P1 STG.E.U8 desc[UR24][R14.64+0x30], R11 ;  /* 0x0000300b0e009986 */ /* 0x0001e2000c101118 */
[----:B------:R-:W-:-:S04]  /*16350*/  ISETP.GE.AND P1, PT, R33, 0x81, PT ;  /* 0x000000812100780c */ /* 0x000fc80003f26270 */
[----:B------:R-:W-:-:S13]  /*16360*/  ISETP.LT.OR P4, PT, R32, 0x1, !P1 ;  /* 0x000000012000780c */ /* 0x000fda0004f81670 */
[----:B0-----:R-:W0:Y:S01]  /*16370*/  @!P4 LDC.64 R14, c[0x0][0x5c0] ;  /* 0x00017000ff0ecb82 */ /* 0x001e220000000a00 */
[----:B------:R-:W-:-:S04]  /*16380*/  @P4 LOP3.LUT R25, R25, 0x10, RZ, 0xfc, !PT ;  /* 0x0000001019194812 */ /* 0x000fc800078efcff */
[----:B------:R-:W-:Y:S02]  /*16390*/  LOP3.LUT R25, R25, 0xfffffeff, RZ, 0xc0, !PT ;  /* 0xfffffeff19197812 */ /* 0x000fe400078ec0ff */
[----:B0-----:R-:W-:-:S04]  /*163a0*/  @!P4 IADD3 R36, P2, P6, R24, R14, R5 ;  /* 0x0000000e1824c210 */ /* 0x001fc80007e5e005 */
[----:B------:R-:W-:Y:S02]  /*163b0*/  @!P4 IADD3.X R37, R34, R15, R7, P2, P6 ;  /* 0x0000000f2225c210 */ /* 0x000fe400017ec407 */
[----:B------:R-:W-:-:S13]  /*163c0*/  ISETP.LT.OR P2, PT, R32, 0x32, !P0 ;  /* 0x000000322000780c */ /* 0x000fda0004741670 */
[----:B------:R-:W0:Y:S02]  /*163d0*/  @!P2 LDC.64 R14, c[0x0][0x5c0] ;  /* 0x00017000ff0eab82 */ /* 0x000e240000000a00 */
[----:B0-----:R-:W-:-:S05]  /*163e0*/  @!P2 IADD3 R14, P6, R24, R14, RZ ;  /* 0x0000000e180ea210 */ /* 0x001fca0007fde0ff */
[----:B------:R-:W-:-:S05]  /*163f0*/  @!P2 IMAD.X R15, R34, 0x1, R15, P6 ;  /* 0x00000001220fa824 */ /* 0x000fca00030e060f */
[----:B------:R0:W-:Y:S01]  /*16400*/  @!P2 STG.E.U8 desc[UR24][R14.64+0x31], R10 ;  /* 0x0000310a0e00a986 */ /* 0x0001e2000c101118 */
[----:B------:R-:W-:-:S03]  /*16410*/  ISETP.LT.OR P2, PT, R32, 0x2, !P1 ;  /* 0x000000022000780c */ /* 0x000fc60004f41670 */
[----:B------:R-:W-:Y:S01]  /*16420*/  @!P3 STG.E.U8 desc[UR24][R54.64+0x30], R9 ;  /* 0x000030093600b986 */ /* 0x000fe2000c101118 */
[----:B------:R-:W-:-:S03]  /*16430*/  ISETP.LT.OR P3, PT, R32, 0x9, !P1 ;  /* 0x000000092000780c */ /* 0x000fc60004f61670 */
[----:B------:R1:W-:Y:S01]  /*16440*/  @!P5 STG.E.U8 desc[UR24][R30.64+0x31], R8 ;  /* 0x000031081e00d986 */ /* 0x0003e2000c101118 */
[----:B------:R-:W-:-:S05]  /*16450*/  ISETP.LT.OR P5, PT, R32, 0x39, !P0 ;  /* 0x000000392000780c */ /* 0x000fca00047a1670 */
[----:B0-----:R-:W0:Y:S01]  /*16460*/  @!P2 LDC.64 R10, c[0x0][0x5c0] ;  /* 0x00017000ff0aab82 */ /* 0x001e220000000a00 */
[----:B------:R-:W-:-:S03]  /*16470*/  @P2 LOP3.LUT R26, R26, 0x10, RZ, 0xfc, !PT ;  /* 0x000000101a1a2812 */ /* 0x000fc600078efcff */
[----:B------:R-:W-:-:S04]  /*16480*/  @P3 LOP3.LUT R25, R25, 0x100, RZ, 0xfc, !PT ;  /* 0x0000010019193812 */ /* 0x000fc800078efcff */
[----:B-1----:R-:W1:Y:S01]  /*16490*/  @!P5 LDC.64 R8, c[0x0][0x5c0] ;  /* 0x00017000ff08db82 */ /* 0x002e620000000a00 */
[----:B0-----:R-:W-:-:S04]  /*164a0*/  @!P2 IADD3 R14, P4, P6, R24, R10, R5 ;  /* 0x0000000a180ea210 */ /* 0x001fc80007e9e005 */
[----:B------:R-:W-:-:S03]  /*164b0*/  @!P2 IADD3.X R15, R34, R11, R7, P4, P6 ;  /* 0x0000000b220fa210 */ /* 0x000fc600027ec407 */
[----:B------:R-:W0:Y:S01]  /*164c0*/  @!P3 LDC.64 R10, c[0x0][0x5c0] ;  /* 0x00017000ff0abb82 */ /* 0x000e220000000a00 */
[----:B------:R-:W-:Y:S02]  /*164d0*/  ISETP.LT.OR P4, PT, R32, 0xa, !P1 ;  /* 0x0000000a2000780c */ /* 0x000fe40004f81670 */
[----:B0-----:R-:W-:-:S04]  /*164e0*/  @!P3 IADD3 R96, P2, P6, R24, R10, R5 ;  /* 0x0000000a1860b210 */ /* 0x001fc80007e5e005 */
[----:B------:R-:W-:-:S07]  /*164f0*/  @!P3 IADD3.X R97, R34, R11, R7, P2, P6 ;  /* 0x0000000b2261b210 */ /* 0x000fce00017ec407 */
[----:B------:R-:W0:Y:S01]  /*16500*/  @!P4 LDC.64 R10, c[0x0][0x5c0] ;  /* 0x00017000ff0acb82 */ /* 0x000e220000000a00 */
[C---:B------:R-:W-:Y:S02]  /*16510*/  LOP3.LUT P3, RZ, R25.reuse, 0x200, RZ, 0xc0, !PT ;  /* 0x0000020019ff7812 */ /* 0x040fe4000786c0ff */
[----:B------:R-:W-:-:S04]  /*16520*/  LOP3.LUT R25, R25, 0xfff7ffff, RZ, 0xc0, !PT ;  /* 0xfff7ffff19197812 */ /* 0x000fc800078ec0ff */
[----:B------:R-:W-:Y:S02]  /*16530*/  @P4 LOP3.LUT R25, R25, 0x80000, RZ, 0xfc, !PT ;  /* 0x0008000019194812 */ /* 0x000fe400078efcff */
[----:B0-----:R-:W-:Y:S01]  /*16540*/  @!P4 IADD3 R100, P2, P6, R24, R10, R5 ;  /* 0x0000000a1864c210 */ /* 0x001fe20007e5e005 */
[----:B----4-:R-:W-:Y:S02]  /*16550*/  FMUL R10, R226, UR17 ;  /* 0x00000011e20a7c20 */ /* 0x010fe40008400000 */
[----:B------:R-:W2:Y:S01]  /*16560*/  LDL.LU R226, [R1+0xc] ;  /* 0x00000c0001e27983 */ /* 0x000ea20000300800 */
[----:B------:R-:W-:Y:S02]  /*16570*/  @!P4 IADD3.X R101, R34, R11, R7, P2, P6 ;  /* 0x0000000b2265c210 */ /* 0x000fe400017ec407 */
[----:B-1----:R-:W-:Y:S02]  /*16580*/  @!P5 IADD3 R8, P6, R24, R8, RZ ;  /* 0x000000081808d210 */ /* 0x002fe40007fde0ff */
[----:B------:R-:W-:-:S02]  /*16590*/  F2FP.SATFINITE.E4M3.F32.PACK_AB_MERGE_C R10, RZ, R10, RZ ;  /* 0x0000000aff0a723e */ /* 0x000fc400048070ff */
[----:B------:R-:W-:Y:S01]  /*165a0*/  LOP3.LUT P2, RZ, R25, 0x400, RZ, 0xc0, !PT ;  /* 0x0000040019ff7812 */ /* 0x000fe2000784c0ff */
[----:B------:R-:W-:-:S05]  /*165b0*/  @!P5 IMAD.X R9, R34, 0x1, R9, P6 ;  /* 0x000000012209d824 */ /* 0x000fca00030e0609 */
[----:B------:R0:W-:Y:S02]  /*165c0*/  @!P5 STG.E.U8 desc[UR24][R8.64+0x38], R10 ;  /* 0x0000380a0800d986 */ /* 0x0001e4000c101118 */
[----:B0-----:R-:W-:Y:S02]  /*165d0*/  FMUL R10, R227, UR17 ;  /* 0x00000011e30a7c20 */ /* 0x001fe40008400000 */
[----:B------:R-:W4:Y:S01]  /*165e0*/  LDL.LU R227, [R1+0x10] ;  /* 0x0000100001e37983 */ /* 0x000f220000300800 */
[----:B------:R-:W-:-:S13]  /*165f0*/  ISETP.LT.OR P4, PT, R32, 0x11, !P1 ;  /* 0x000000112000780c */ /* 0x000fda0004f81670 */
[----:B------:R-:W0:Y:S02]  /*16600*/  @!P4 LDC.64 R8, c[0x0][0x5c0] ;  /* 0x00017000ff08cb82 */ /* 0x000e240000000a00 */
[----:B0-----:R-:W-:-:S04]  /*16610*/  @!P4 IADD3 R108, P5, P6, R24, R8, R5 ;  /* 0x00000008186cc210 */ /* 0x001fc80007ebe005 */
[----:B------:R-:W-:Y:S02]  /*16620*/  @!P4 IADD3.X R109, R34, R9, R7, P5, P6 ;  /* 0x00000009226dc210 */ /* 0x000fe40002fec407 */
[----:B------:R-:W-:-:S13]  /*16630*/  ISETP.LT.OR P5, PT, R32, 0x3a, !P0 ;  /* 0x0000003a2000780c */ /* 0x000fda00047a1670 */
[----:B------:R-:W0:Y:S01]  /*16640*/  @!P5 LDC.64 R8, c[0x0][0x5c0] ;  /* 0x00017000ff08db82 */ /* 0x000e220000000a00 */
[----:B------:R-:W-:-:S04]  /*16650*/  LOP3.LUT R25, R25, 0xffdfffff, RZ, 0xc0, !PT ;  /* 0xffdfffff19197812 */ /* 0x000fc800078ec0ff */
[----:B------:R-:W-:Y:S02]  /*16660*/  @P4 LOP3.LUT R25, R25, 0x200000, RZ, 0xfc, !PT ;  /* 0x0020000019194812 */ /* 0x000fe400078efcff */
[----:B------:R-:W-:Y:S02]  /*16670*/  ISETP.LT.OR P4, PT, R32, 0x12, !P1 ;  /* 0x000000122000780c */ /* 0x000fe40004f81670 */
[----:B------:R-:W-:Y:S02]  /*16680*/  F2FP.SATFINITE.E4M3.F32.PACK_AB_MERGE_C R10, RZ, R10, RZ ;  /* 0x0000000aff0a723e */ /* 0x000fe400048070ff */
[----:B0-----:R-:W-:-:S05]  /*16690*/  @!P5 IADD3 R8, P6, R24, R8, RZ ;  /* 0x000000081808d210 */ /* 0x001fca0007fde0ff */
[----:B------:R-:W-:-:S05]  /*166a0*/  @!P5 IMAD.X R9, R34, 0x1, R9, P6 ;  /* 0x000000012209d824 */ /* 0x000fca00030e0609 */
[----:B------:R0:W-:Y:S02]  /*166b0*/  @!P5 STG.E.U8 desc[UR24][R8.64+0x39], R10 ;  /* 0x0000390a0800d986 */ /* 0x0001e4000c101118 */
[----:B0-----:R-:W0:Y:S02]  /*166c0*/  @!P4 LDC.64 R8, c[0x0][0x5c0] ;  /* 0x00017000ff08cb82 */ /* 0x001e240000000a00 */
[----:B0-----:R-:W-:Y:S01]  /*166d0*/  @!P4 IADD3 R30, P5, P6, R24, R8, R5 ;  /* 0x00000008181ec210 */ /* 0x001fe20007ebe005 */
[----:B---3--:R-:W-:Y:S02]  /*166e0*/  FMUL R8, R225, UR17 ;  /* 0x00000011e1087c20 */ /* 0x008fe40008400000 */
[----:B------:R-:W3:Y:S03]  /*166f0*/  LDL.LU R225, [R1+0x14] ;  /* 0x0000140001e17983 */ /* 0x000ee60000300800 */
[----:B------:R-:W-:-:S05]  /*16700*/  F2FP.SATFINITE.E4M3.F32.PACK_AB_MERGE_C R8, RZ, R8, RZ ;  /* 0x00000008ff08723e */ /* 0x000fca00048070ff */
[----:B------:R0:W-:Y:S01]  /*16710*/  @!P3 STG.E.U8 desc[UR24][R58.64+0x38], R8 ;  /* 0x000038083a00b986 */ /* 0x0001e2000c101118 */
[----:B------:R-:W-:Y:S02]  /*16720*/  ISETP.LT.OR P3, PT, R32, 0x19, !P1 ;  /* 0x000000192000780c */ /* 0x000fe40004f61670 */
[----:B------:R-:W-:-:S11]  /*16730*/  @!P4 IADD3.X R31, R34, R9, R7, P5, P6 ;  /* 0x00000009221fc210 */ /* 0x000fd60002fec407 */
[----:B0-----:R-:W0:Y:S01]  /*16740*/  @!P3 LDC.64 R8, c[0x0][0x5c0] ;  /* 0x00017000ff08bb82 */ /* 0x001e220000000a00 */
[----:B------:R-:W-:-:S04]  /*16750*/  LOP3.LUT R25, R25, 0xffefffff, RZ, 0xc0, !PT ;  /* 0xffefffff19197812 */ /* 0x000fc800078ec0ff */
[----:B------:R-:W-:-:S04]  /*16760*/  @P4 LOP3.LUT R25, R25, 0x100000, RZ, 0xfc, !PT ;  /* 0x0010000019194812 */ /* 0x000fc800078efcff */
[----:B------:R-:W-:-:S04]  /*16770*/  LOP3.LUT R25, R25, 0xfffffdff, RZ, 0xc0, !PT ;  /* 0xfffffdff19197812 */ /* 0x000fc800078ec0ff */
[----:B------:R-:W-:Y:S02]  /*16780*/  @P3 LOP3.LUT R25, R25, 0x200, RZ, 0xfc, !PT ;  /* 0x0000020019193812 */ /* 0x000fe400078efcff */
[----:B0-----:R-:W-:-:S04]  /*16790*/  @!P3 IADD3 R118, P5, P6, R24, R8, R5 ;  /* 0x000000081876b210 */ /* 0x001fc80007ebe005 */
[----:B------:R-:W-:Y:S02]  /*167a0*/  @!P3 IADD3.X R119, R34, R9, R7, P5, P6 ;  /* 0x000000092277b210 */ /* 0x000fe40002fec407 */
[----:B------:R-:W-:-:S13]  /*167b0*/  ISETP.LT.OR P3, PT, R32, 0x1a, !P1 ;  /* 0x0000001a2000780c */ /* 0x000fda0004f61670 */
[----:B------:R-:W0:Y:S02]  /*167c0*/  @!P3 LDC.64 R8, c[0x0][0x5c0] ;  /* 0x00017000ff08bb82 */ /* 0x000e240000000a00 */
[----:B0-----:R-:W-:Y:S01]  /*167d0*/  @!P3 IADD3 R120, P5, P6, R24, R8, R5 ;  /* 0x000000081878b210 */ /* 0x001fe20007ebe005 */
[----:B--2---:R-:W-:Y:S02]  /*167e0*/  FMUL R8, R226, UR17 ;  /* 0x00000011e2087c20 */ /* 0x004fe40008400000 */
[----:B------:R-:W2:Y:S01]  /*167f0*/  LDL.LU R226, [R1+0x18] ;  /* 0x0000180001e27983 */ /* 0x000ea20000300800 */
[----:B----4-:R-:W-:-:S03]  /*16800*/  FMUL R10, R227, UR17 ;  /* 0x00000011e30a7c20 */ /* 0x010fc60008400000 */
[----:B------:R-:W4:Y:S01]  /*16810*/  LDL.LU R227, [R1+0x1c] ;  /* 0x00001c0001e37983 */ /* 0x000f220000300800 */
[----:B------:R-:W-:Y:S02]  /*16820*/  @!P3 IADD3.X R121, R34, R9, R7, P5, P6 ;  /* 0x000000092279b210 */ /* 0x000fe40002fec407 */
[----:B------:R-:W-:Y:S02]  /*16830*/  ISETP.LT.OR P5, PT, R32, 0x41, !P0 ;  /* 0x000000412000780c */ /* 0x000fe400047a1670 */
[----:B------:R-:W-:-:S05]  /*16840*/  F2FP.SATFINITE.E4M3.F32.PACK_AB_MERGE_C R8, RZ, R8, RZ ;  /* 0x00000008ff08723e */ /* 0x000fca00048070ff */
[----:B------:R0:W-:Y:S06]  /*16850*/  @!P2 STG.E.U8 desc[UR24][R60.64+0x39], R8 ;  /* 0x000039083c00a986 */ /* 0x0001ec000c101118 */
[----:B0-----:R-:W0:Y:S01]  /*16860*/  @!P5 LDC.64 R8, c[0x0][0x5c0] ;  /* 0x00017000ff08db82 */ /* 0x001e220000000a00 */
[----:B------:R-:W-:Y:S02]  /*16870*/  ISETP.LT.OR P2, PT, R32, 0x21, !P1 ;  /* 0x000000212000780c */ /* 0x000fe40004f41670 */
[----:B------:R-:W-:Y:S02]  /*16880*/  F2FP.SATFINITE.E4M3.F32.PACK_AB_MERGE_C R10, RZ, R10, RZ ;  /* 0x0000000aff0a723e */ /* 0x000fe400048070ff */
[----:B0-----:R-:W-:-:S05]  /*16890*/  @!P5 IADD3 R8, P6, R24, R8, RZ ;  /* 0x000000081808d210 */ /* 0x001fca0007fde0ff */
[----:B------:R-:W-:-:S05]  /*168a0*/  @!P5 IMAD.X R9, R34, 0x1, R9, P6 ;  /* 0x000000012209d824 */ /* 0x000fca00030e0609 */
[----:B------:R0:W-:Y:S02]  /*168b0*/  @!P5 STG.E.U8 desc[UR24][R8.64+0x40], R10 ;  /* 0x0000400a0800d986 */ /* 0x0001e4000c101118 */
[----:B0-----:R-:W0:Y:S02]  /*168c0*/  @!P2 LDC.64 R8, c[0x0][0x5c0] ;  /* 0x00017000ff08ab82 */ /* 0x001e240000000a00 */
[----:B0-----:R-:W-:-:S04]  /*168d0*/  @!P2 IADD3 R130, P5, P6, R24, R8, R5 ;  /* 0x000000081882a210 */ /* 0x001fc80007ebe005 */
[----:B------:R-:W-:Y:S02]  /*168e0*/  @!P2 IADD3.X R131, R34, R9, R7, P5, P6 ;  /* 0x000000092283a210 */ /* 0x000fe40002fec407 */
[----:B------:R-:W-:Y:S02]  /*168f0*/  ISETP.LT.OR P5, PT, R32, 0x42, !P0 ;  /* 0x000000422000780c */ /* 0x000fe400047a1670 */
[----:B------:R-:W-:-:S11]  /*16900*/  LOP3.LUT R25, R25, 0xffbfffff, RZ, 0xc0, !PT ;  /* 0xffbfffff19197812 */ /* 0x000fd600078ec0ff */
[----:B------:R-:W0:Y:S01]  /*16910*/  @!P5 LDC.64 R8, c[0x0][0x5c0] ;  /* 0x00017000ff08db82 */ /* 0x000e220000000a00 */
[----:B---3--:R-:W-:Y:S02]  /*16920*/  FMUL R10, R225, UR17 ;  /* 0x00000011e10a7c20 */ /* 0x008fe40008400000 */
[----:B------:R-:W3:Y:S01]  /*16930*/  LDL.LU R225, [R1+0x20] ;  /* 0x0000200001e17983 */ /* 0x000ee20000300800 */
[----:B------:R-:W-:-:S04]  /*16940*/  @P3 LOP3.LUT R25, R25, 0x400000, RZ, 0xfc, !PT ;  /* 0x0040000019193812 */ /* 0x000fc800078efcff */
[----:B------:R-:W-:-:S04]  /*16950*/  LOP3.LUT R25, R25, 0xff7fffff, RZ, 0xc0, !PT ;  /* 0xff7fffff19197812 */ /* 0x000fc800078ec0ff */
[----:B------:R-:W-:Y:S02]  /*16960*/  @P2 LOP3.LUT R25, R25, 0x800000, RZ, 0xfc, !PT ;  /* 0x0080000019192812 */ /* 0x000fe400078efcff */
[----:B------:R-:W-:Y:S02]  /*16970*/  ISETP.LT.OR P2, PT, R32, 0x22, !P1 ;  /* 0x000000222000780c */ /* 0x000fe40004f41670 */
[----:B0-----:R-:W-:Y:S02]  /*16980*/  @!P5 IADD3 R8, P6, R24, R8, RZ ;  /* 0x000000081808d210 */ /* 0x001fe40007fde0ff */
[----:B------:R-:W-:-:S03]  /*16990*/  F2FP.SATFINITE.E4M3.F32.PACK_AB_MERGE_C R10, RZ, R10, RZ ;  /* 0x0000000aff0a723e */ /* 0x000fc600048070ff */
[----:B------:R-:W-:-:S05]  /*169a0*/  @!P5 IMAD.X R9, R34, 0x1, R9, P6 ;  /* 0x000000012209d824 */ /* 0x000fca00030e0609 */
[----:B------:R0:W-:Y:S02]  /*169b0*/  @!P5 STG.E.U8 desc[UR24][R8.64+0x41], R10 ;  /* 0x0000410a0800d986 */ /* 0x0001e4000c101118 */
[----:B0-----:R-:W0:Y:S01]  /*169c0*/  @!P2 LDC.64 R8, c[0x0][0x5c0] ;  /* 0x00017000ff08ab82 */ /* 0x001e220000000a00 */
[----:B------:R-:W-:Y:S02]  /*169d0*/  LOP3.LUT R25, R25, 0xfffffbff, RZ, 0xc0, !PT ;  /* 0xfffffbff19197812 */ /* 0x000fe400078ec0ff */
[----:B------:R-:W-:Y:S02]  /*169e0*/  LOP3.LUT P3, RZ, R26, 0x20, RZ, 0xc0, !PT ;  /* 0x000000201aff7812 */ /* 0x000fe4000786c0ff */
[----:B------:R-:W-:Y:S02]  /*169f0*/  @P2 LOP3.LUT R25, R25, 0x400, RZ, 0xfc, !PT ;  /* 0x0000040019192812 */ /* 0x000fe400078efcff */
[----:B0-----:R-:W-:-:S04]  /*16a00*/  @!P2 IADD3 R124, P5, P6, R24, R8, R5 ;  /* 0x00000008187ca210 */ /* 0x001fc80007ebe005 */
[----:B------:R-:W-:Y:S02]  /*16a10*/  @!P2 IADD3.X R125, R34, R9, R7, P5, P6 ;  /* 0x00000009227da210 */ /* 0x000fe40002fec407 */
[----:B------:R-:W-:Y:S01]  /*16a20*/  ISETP.LT.OR P2, PT, R32, 0x29, !P1 ;  /* 0x000000292000780c */ /* 0x000fe20004f41670 */
[----:B--2---:R-:W-:Y:S02]  /*16a30*/  FMUL R8, R226, UR17 ;  /* 0x00000011e2087c20 */ /* 0x004fe40008400000 */
[----:B------:R-:W2:Y:S03]  /*16a40*/  LDL.LU R226, [R1+0x24] ;  /* 0x0000240001e27983 */ /* 0x000ea60000300800 */
[----:B------:R-:W-:-:S05]  /*16a50*/  F2FP.SATFINITE.E4M3.F32.PACK_AB_MERGE_C R8, RZ, R8, RZ ;  /* 0x00000008ff08723e */ /* 0x000fca00048070ff */
[----:B------:R0:W-:Y:S02]  /*16a60*/  @!P3 STG.E.U8 desc[UR24][R40.64+0x40], R8 ;  /* 0x000040082800b986 */ /* 0x0001e4000c101118 */
[----:B0-----:R-:W0:Y:S02]  /*16a70*/  @!P2 LDC.64 R8, c[0x0][0x5c0] ;  /* 0x00017000ff08ab82 */ /* 0x001e240000000a00 */
[----:B0-----:R-:W-:-:S04]  /*16a80*/  @!P2 IADD3 R134, P3, P5, R24, R8, R5 ;  /* 0x000000081886a210 */ /* 0x001fc80007d7e005 */
[----:B------:R-:W-:Y:S02]  /*16a90*/  @!P2 IADD3.X R135, R34, R9, R7, P3, P5 ;  /* 0x000000092287a210 */ /* 0x000fe40001fea407 */
[----:B------:R-:W-:-:S13]  /*16aa0*/  ISETP.LT.OR P3, PT, R32, 0x2a, !P1 ;  /* 0x0000002a2000780c */ /* 0x000fda0004f61670 */
[----:B------:R-:W0:Y:S02]  /*16ab0*/  @!P3 LDC.64 R8, c[0x0][0x5c0] ;  /* 0x00017000ff08bb82 */ /* 0x000e240000000a00 */
[----:B0-----:R-:W-:Y:S01]  /*16ac0*/  @!P3 IADD3 R136, P5, P6, R24, R8, R5 ;  /* 0x000000081888b210 */ /* 0x001fe20007ebe005 */
[----:B----4-:R-:W-:Y:S02]  /*16ad0*/  FMUL R8, R227, UR17 ;  /* 0x00000011e3087c20 */ /* 0x010fe40008400000 */
[----:B------:R-:W4:Y:S01]  /*16ae0*/  LDL.LU R227, [R1+0x28] ;  /* 0x0000280001e37983 */ /* 0x000f220000300800 */
[----:B------:R-:W-:Y:S02]  /*16af0*/  LOP3.LUT P4, RZ, R26, 0x40, RZ, 0xc0, !PT ;  /* 0x000000401aff7812 */ /* 0x000fe4000788c0ff */
[----:B------:R-:W-:-:S11]  /*16b00*/  F2FP.SATFINITE.E4M3.F32.PACK_AB_MERGE_C R8, RZ, R8, RZ ;  /* 0x00000008ff08723e */ /* 0x000fd600048070ff */
[----:B------:R0:W-:Y:S01]  /*16b10*/  @!P4 STG.E.U8 desc[UR24][R38.64+0x41], R8 ;  /* 0x000041082600c986 */ /* 0x0001e2000c101118 */
[----:B------:R-:W-:Y:S02]  /*16b20*/  ISETP.LT.OR P4, PT, R32, 0x49, !P0 ;  /* 0x000000492000780c */ /* 0x000fe40004781670 */
[----:B------:R-:W-:-:S11]  /*16b30*/  @!P3 IADD3.X R137, R34, R9, R7, P5, P6 ;  /* 0x000000092289b210 */ /* 0x000fd60002fec407 */
[----:B0-----:R-:W0:Y:S01]  /*16b40*/  @!P4 LDC.64 R8, c[0x0][0x5c0] ;  /* 0x00017000ff08cb82 */ /* 0x001e220000000a00 */
[----:B---3--:R-:W-:Y:S02]  /*16b50*/  FMUL R10, R225, UR17 ;  /* 0x00000011e10a7c20 */ /* 0x008fe40008400000 */
[----:B------:R-:W3:Y:S01]  /*16b60*/  LDL.LU R225, [R1+0x2c] ;  /* 0x00002c0001e17983 */ /* 0x000ee20000300800 */
[----:B------:R-:W-:-:S04]  /*16b70*/  LOP3.LUT R0, R0, 0x7fffffff, RZ, 0xc0, !PT ;  /* 0x7fffffff00007812 */ /* 0x000fc800078ec0ff */
[----:B------:R-:W-:Y:S02]  /*16b80*/  @P3 LOP3.LUT R0, R0, 0x80000000, RZ, 0xfc, !PT ;  /* 0x8000000000003812 */ /* 0x000fe400078efcff */
[----:B------:R-:W-:Y:S02]  /*16b90*/  ISETP.LT.OR P3, PT, R32, 0x31, !P1 ;  /* 0x000000312000780c */ /* 0x000fe40004f61670 */
[----:B0-----:R-:W-:Y:S02]  /*16ba0*/  @!P4 IADD3 R8, P5, R24, R8, RZ ;  /* 0x000000081808c210 */ /* 0x001fe40007fbe0ff */
[----:B------:R-:W-:-:S03]  /*16bb0*/  F2FP.SATFINITE.E4M3.F32.PACK_AB_MERGE_C R10, RZ, R10, RZ ;  /* 0x0000000aff0a723e */ /* 0x000fc600048070ff */
        /* <DEDUP_REMOVED lines=8> */
[----:B------:R-:W-:-:S04]  /*16c40*/  @P2 LOP3.LUT R25, R25, 0x1, RZ, 0xfc, !PT ;  /* 0x0000000119192812 */ /* 0x000fc800078efcff */
[C---:B------:R-:W-:Y:S02]  /*16c50*/  LOP3.LUT P2, RZ, R25.reuse, 0x800, RZ, 0xc0, !PT ;  /* 0x0000080019ff7812 */ /* 0x040fe4000784c0ff */
[C---:B------:R-:W-:Y:S02]  /*16c60*/  LOP3.LUT P6, RZ, R25.reuse, 0x2, RZ, 0xc0, !PT ;  /* 0x0000000219ff7812 */ /* 0x040fe400078cc0ff */
[----:B------:R-:W-:-:S04]  /*16c70*/  LOP3.LUT R25, R25, 0xfeffffff, RZ, 0xc0, !PT ;  /* 0xfeffffff19197812 */ /* 0x000fc800078ec0ff */
[----:B------:R-:W-:Y:S02]  /*16c80*/  @P3 LOP3.LUT R25, R25, 0x1000000, RZ, 0xfc, !PT ;  /* 0x0100000019193812 */ /* 0x000fe400078efcff */
[----:B------:R-:W-:Y:S01]  /*16c90*/  ISETP.LT.OR P3, PT, R32, 0x32, !P1 ;  /* 0x000000322000780c */ /* 0x000fe20004f61670 */
[----:B--2---:R-:W-:Y:S02]  /*16ca0*/  FMUL R10, R226, UR17 ;  /* 0x00000011e20a7c20 */ /* 0x004fe40008400000 */
[----:B------:R-:W2:Y:S01]  /*16cb0*/  LDL.LU R226, [R1+0x30] ;  /* 0x0000300001e27983 */ /* 0x000ea20000300800 */
[----:B0-----:R-:W-:Y:S02]  /*16cc0*/  @!P4 IADD3 R8, P5, R24, R8, RZ ;  /* 0x000000081808c210 */ /* 0x001fe40007fbe0ff */
[----:B------:R-:W-:-:S03]  /*16cd0*/  F2FP.SATFINITE.E4M3.F32.PACK_AB_MERGE_C R10, RZ, R10, RZ ;  /* 0x0000000aff0a723e */ /* 0x000fc600048070ff */
[----:B------:R-:W-:-:S05]  /*16ce0*/  @!P4 IMAD.X R9, R34, 0x1, R9, P5 ;  /* 0x000000012209c824 */ /* 0x000fca00028e0609 */
[----:B------:R0:W-:Y:S02]  /*16cf0*/  @!P4 STG.E.U8 desc[UR24][R8.64+0x49], R10 ;  /* 0x0000490a0800c986 */ /* 0x0001e4000c101118 */
[----:B0-----:R-:W0:Y:S02]  /*16d00*/  @!P3 LDC.64 R8, c[0x0][0x5c0] ;  /* 0x00017000ff08bb82 */ /* 0x001e240000000a00 */
[----:B0-----:R-:W-:Y:S01]  /*16d10*/  @!P3 IADD3 R128, P4, P5, R24, R8, R5 ;  /* 0x000000081880b210 */ /* 0x001fe20007d9e005 */
[----:B----4-:R-:W-:Y:S02]  /*16d20*/  FMUL R8, R227, UR17 ;  /* 0x00000011e3087c20 */ /* 0x010fe40008400000 */
[----:B------:R-:W4:Y:S01]  /*16d30*/  LDL.LU R227, [R1+0x34] ;  /* 0x0000340001e37983 */ /* 0x000f220000300800 */
[----:B------:R-:W-:Y:S02]  /*16d40*/  LOP3.LUT R25, R25, 0xfdffffff, RZ, 0xc0, !PT ;  /* 0xfdffffff19197812 */ /* 0x000fe400078ec0ff */
[----:B------:R-:W-:-:S02]  /*16d50*/  @!P3 IADD3.X R129, R34, R9, R7, P4, P5 ;  /* 0x000000092281b210 */ /* 0x000fc400027ea407 */
[----:B------:R-:W-:Y:S02]  /*16d60*/  @P3 LOP3.LUT R25, R25, 0x2000000, RZ, 0xfc, !PT ;  /* 0x0200000019193812 */ /* 0x000fe400078efcff */
[----:B------:R-:W-:Y:S02]  /*16d70*/  ISETP.LT.OR P3, PT, R32, 0x39, !P1 ;  /* 0x000000392000780c */ /* 0x000fe40004f61670 */
[----:B------:R-:W-:-:S05]  /*16d80*/  F2FP.SATFINITE.E4M3.F32.PACK_AB_MERGE_C R8, RZ, R8, RZ ;  /* 0x00000008ff08723e */ /* 0x000fca00048070ff */
[----:B------:R0:W-:Y:S06]  /*16d90*/  @!P6 STG.E.U8 desc[UR24][R42.64+0x48], R8 ;  /* 0x000048082a00e986 */ /* 0x0001ec000c101118 */
[----:B0-----:R-:W0:Y:S01]  /*16da0*/  @!P3 LDC.64 R8, c[0x0][0x5c0] ;  /* 0x00017000ff08bb82 */ /* 0x001e220000000a00 */
[----:B------:R-:W-:-:S04]  /*16db0*/  LOP3.LUT R25, R25, 0xfbffffff, RZ, 0xc0, !PT ;  /* 0xfbffffff19197812 */ /* 0x000fc800078ec0ff */
[----:B------:R-:W-:Y:S02]  /*16dc0*/  @P3 LOP3.LUT R25, R25, 0x4000000, RZ, 0xfc, !PT ;  /* 0x0400000019193812 */ /* 0x000fe400078efcff */
[----:B0-----:R-:W-:-:S04]  /*16dd0*/  @!P3 IADD3 R132, P4, P5, R24, R8, R5 ;  /* 0x000000081884b210 */ /* 0x001fc80007d9e005 */
[----:B------:R-:W-:Y:S02]  /*16de0*/  @!P3 IADD3.X R133, R34, R9, R7, P4, P5 ;  /* 0x000000092285b210 */ /* 0x000fe400027ea407 */
[----:B------:R-:W-:-:S13]  /*16df0*/  ISETP.LT.OR P3, PT, R32, 0x3a, !P1 ;  /* 0x0000003a2000780c */ /* 0x000fda0004f61670 */
[----:B------:R-:W0:Y:S02]  /*16e00*/  @!P3 LDC.64 R8, c[0x0][0x5c0] ;  /* 0x00017000ff08bb82 */ /* 0x000e240000000a00 */
[----:B0-----:R-:W-:Y:S01]  /*16e10*/  @!P3 IADD3 R126, P4, P5, R24, R8, R5 ;  /* 0x00000008187eb210 */ /* 0x001fe20007d9e005 */
[----:B---3--:R-:W-:Y:S02]  /*16e20*/  FMUL R8, R225, UR17 ;  /* 0x00000011e1087c20 */ /* 0x008fe40008400000 */
[----:B------:R-:W3:Y:S01]  /*16e30*/  LDL.LU R225, [R1+0x38] ;  /* 0x0000380001e17983 */ /* 0x000ee20000300800 */
[----:B------:R-:W-:Y:S02]  /*16e40*/  @!P3 IADD3.X R127, R34, R9, R7, P4, P5 ;  /* 0x00000009227fb210 */ /* 0x000fe400027ea407 */
[----:B------:R-:W-:Y:S02]  /*16e50*/  ISETP.LT.OR P4, PT, R32, 0x51, !P0 ;  /* 0x000000512000780c */ /* 0x000fe40004781670 */
[----:B------:R-:W-:-:S05]  /*16e60*/  F2FP.SATFINITE.E4M3.F32.PACK_AB_MERGE_C R8, RZ, R8, RZ ;  /* 0x00000008ff08723e */ /* 0x000fca00048070ff */
[----:B------:R0:W-:Y:S06]  /*16e70*/  @!P2 STG.E.U8 desc[UR24][R62.64+0x49], R8 ;  /* 0x000049083e00a986 */ /* 0x0001ec000c101118 */
[----:B0-----:R-:W0:Y:S01]  /*16e80*/  @!P4 LDC.64 R8, c[0x0][0x5c0] ;  /* 0x00017000ff08cb82 */ /* 0x001e220000000a00 */
[----:B--2---:R-:W-:Y:S02]  /*16e90*/  FMUL R10, R226, UR17 ;  /* 0x00000011e20a7c20 */ /* 0x004fe40008400000 */
[----:B------:R-:W2:Y:S01]  /*16ea0*/  LDL.LU R226, [R1+0x3c] ;  /* 0x00003c0001e27983 */ /* 0x000ea20000300800 */
[----:B0-----:R-:W-:-:S02]  /*16eb0*/  @!P4 IADD3 R8, P5, R24, R8, RZ ;  /* 0x000000081808c210 */ /* 0x001fc40007fbe0ff */
[----:B------:R-:W-:-:S03]  /*16ec0*/  F2FP.SATFINITE.E4M3.F32.PACK_AB_MERGE_C R10, RZ, R10, RZ ;  /* 0x0000000aff0a723e */ /* 0x000fc600048070ff */
[----:B------:R-:W-:-:S05]  /*16ed0*/  @!P4 IMAD.X R9, R34, 0x1, R9, P5 ;  /* 0x000000012209c824 */ /* 0x000fca00028e0609 */
[----:B------:R0:W-:Y:S01]  /*16ee0*/  @!P4 STG.E.U8 desc[UR24][R8.64+0x50], R10 ;  /* 0x0000500a0800c986 */ /* 0x0001e2000c101118 */
[C---:B------:R-:W-:Y:S02]  /*16ef0*/  LOP3.LUT P6, RZ, R25.reuse, 0x1000, RZ, 0xc0, !PT ;  /* 0x0000100019ff7812 */ /* 0x040fe400078cc0ff */
[----:B------:R-:W-:-:S04]  /*16f00*/  LOP3.LUT R25, R25, 0xf7ffffff, RZ, 0xc0, !PT ;  /* 0xf7ffffff19197812 */ /* 0x000fc800078ec0ff */
[----:B------:R-:W-:Y:S02]  /*16f10*/  @P3 LOP3.LUT R25, R25, 0x8000000, RZ, 0xfc, !PT ;  /* 0x0800000019193812 */ /* 0x000fe400078efcff */
[----:B------:R-:W-:-:S13]  /*16f20*/  ISETP.LT.OR P3, PT, R32, 0x41, !P1 ;  /* 0x000000412000780c */ /* 0x000fda0004f61670 */
[----:B0-----:R-:W0:Y:S01]  /*16f30*/  @!P3 LDC.64 R8, c[0x0][0x5c0] ;  /* 0x00017000ff08bb82 */ /* 0x001e220000000a00 */
[----:B----4-:R-:W-:Y:S02]  /*16f40*/  FMUL R10, R227, UR17 ;  /* 0x00000011e30a7c20 */ /* 0x010fe40008400000 */
[----:B------:R-:W4:Y:S01]  /*16f50*/  LDL.LU R227, [R1+0x40] ;  /* 0x0000400001e37983 */ /* 0x000f220000300800 */
[----:B0-----:R-:W-:-:S04]  /*16f60*/  @!P3 IADD3 R122, P4, P5, R24, R8, R5 ;  /* 0x00000008187ab210 */ /* 0x001fc80007d9e005 */
[----:B------:R-:W-:Y:S02]  /*16f70*/  @!P3 IADD3.X R123, R34, R9, R7, P4, P5 ;  /* 0x00000009227bb210 */ /* 0x000fe400027ea407 */
[----:B------:R-:W-:-:S13]  /*16f80*/  ISETP.LT.OR P4, PT, R32, 0x52, !P0 ;  /* 0x000000522000780c */ /* 0x000fda0004781670 */
[----:B------:R-:W0:Y:S01]  /*16f90*/  @!P4 LDC.64 R8, c[0x0][0x5c0] ;  /* 0x00017000ff08cb82 */ /* 0x000e220000000a00 */
[C---:B------:R-:W-:Y:S02]  /*16fa0*/  LOP3.LUT P2, RZ, R25.reuse, 0x4, RZ, 0xc0, !PT ;  /* 0x0000000419ff7812 */ /* 0x040fe4000784c0ff */
[----:B------:R-:W-:-:S04]  /*16fb0*/  LOP3.LUT R25, R25, 0xfffff7ff, RZ, 0xc0, !PT ;  /* 0xfffff7ff19197812 */ /* 0x000fc800078ec0ff */
[----:B------:R-:W-:Y:S02]  /*16fc0*/  @P3 LOP3.LUT R25, R25, 0x800, RZ, 0xfc, !PT ;  /* 0x0000080019193812 */ /* 0x000fe400078efcff */
[----:B------:R-:W-:Y:S02]  /*16fd0*/  ISETP.LT.OR P3, PT, R32, 0x42, !P1 ;  /* 0x000000422000780c */ /* 0x000fe40004f61670 */
[----:B------:R-:W-:Y:S02]  /*16fe0*/  F2FP.SATFINITE.E4M3.F32.PACK_AB_MERGE_C R10, RZ, R10, RZ ;  /* 0x0000000aff0a723e */ /* 0x000fe400048070ff */
[----:B0-----:R-:W-:-:S05]  /*16ff0*/  @!P4 IADD3 R8, P5, R24, R8, RZ ;  /* 0x000000081808c210 */ /* 0x001fca0007fbe0ff */
[----:B------:R-:W-:-:S05]  /*17000*/  @!P4 IMAD.X R9, R34, 0x1, R9, P5 ;  /* 0x000000012209c824 */ /* 0x000fca00028e0609 */
[----:B------:R0:W-:Y:S02]  /*17010*/  @!P4 STG.E.U8 desc[UR24][R8.64+0x51], R10 ;  /* 0x0000510a0800c986 */ /* 0x0001e4000c101118 */
[----:B0-----:R-:W0:Y:S01]  /*17020*/  @!P3 LDC.64 R8, c[0x0][0x5c0] ;  /* 0x00017000ff08bb82 */ /* 0x001e220000000a00 */
[----:B------:R-:W-:-:S04]  /*17030*/  LOP3.LUT R25, R25, 0xdfffffff, RZ, 0xc0, !PT ;  /* 0xdfffffff19197812 */ /* 0x000fc800078ec0ff */
[----:B------:R-:W-:Y:S02]  /*17040*/  @P3 LOP3.LUT R25, R25, 0x20000000, RZ, 0xfc, !PT ;  /* 0x2000000019193812 */ /* 0x000fe400078efcff */
[----:B0-----:R-:W-:-:S04]  /*17050*/  @!P3 IADD3 R114, P4, P5, R24, R8, R5 ;  /* 0x000000081872b210 */ /* 0x001fc80007d9e005 */
[----:B------:R-:W-:Y:S02]  /*17060*/  @!P3 IADD3.X R115, R34, R9, R7, P4, P5 ;  /* 0x000000092273b210 */ /* 0x000fe400027ea407 */
[----:B------:R-:W-:Y:S01]  /*17070*/  ISETP.LT.OR P3, PT, R32, 0x49, !P1 ;  /* 0x000000492000780c */ /* 0x000fe20004f61670 */
[----:B---3--:R-:W-:Y:S02]  /*17080*/  FMUL R8, R225, UR17 ;  /* 0x00000011e1087c20 */ /* 0x008fe40008400000 */
[----:B------:R-:W3:Y:S03]  /*17090*/  LDL.LU R225, [R1+0x44] ;  /* 0x0000440001e17983 */ /* 0x000ee60000300800 */
[----:B------:R-:W-:-:S05]  /*170a0*/  F2FP.SATFINITE.E4M3.F32.PACK_AB_MERGE_C R8, RZ, R8, RZ ;  /* 0x00000008ff08723e */ /* 0x000fca00048070ff */
[----:B------:R0:W-:Y:S02]  /*170b0*/  @!P6 STG.E.U8 desc[UR24][R44.64+0x50], R8 ;  /* 0x000050082c00e986 */ /* 0x0001e4000c101118 */
        /* <DEDUP_REMOVED lines=10> */
[----:B------:R-:W-:Y:S02]  /*17160*/  @!P3 IADD3.X R113, R34, R9, R7, P4, P5 ;  /* 0x000000092271b210 */ /* 0x000fe400027ea407 */
[----:B------:R-:W-:Y:S02]  /*17170*/  ISETP.LT.OR P4, PT, R32, 0x59, !P0 ;  /* 0x000000592000780c */ /* 0x000fe40004781670 */
[----:B------:R-:W-:Y:S01]  /*17180*/  F2FP.SATFINITE.E4M3.F32.PACK_AB_MERGE_C R8, RZ, R8, RZ ;  /* 0x00000008ff08723e */ /* 0x000fe200048070ff */
[----:B----4-:R-:W-:-:S02]  /*17190*/  FMUL R10, R227, UR17 ;  /* 0x00000011e30a7c20 */ /* 0x010fc40008400000 */
[----:B------:R-:W4:Y:S04]  /*171a0*/  LDL.LU R227, [R1+0x4c] ;  /* 0x00004c0001e37983 */ /* 0x000f280000300800 */
[----:B------:R0:W-:Y:S04]  /*171b0*/  @!P2 STG.E.U8 desc[UR24][R28.64+0x51], R8 ;  /* 0x000051081c00a986 */ /* 0x0001e8000c101118 */
[----:B0-----:R-:W0:Y:S01]  /*171c0*/  @!P4 LDC.64 R8, c[0x0][0x5c0] ;  /* 0x00017000ff08cb82 */ /* 0x001e220000000a00 */
        /* <DEDUP_REMOVED lines=10> */
[----:B------:R-:W-:Y:S01]  /*17270*/  ISETP.LT.OR P4, PT, R32, 0x5a, !P0 ;  /* 0x0000005a2000780c */ /* 0x000fe20004781670 */
[----:B---3--:R-:W-:Y:S02]  /*17280*/  FMUL R10, R225, UR17 ;  /* 0x00000011e10a7c20 */ /* 0x008fe40008400000 */
[----:B------:R-:W3:Y:S10]  /*17290*/  LDL.LU R225, [R1+0x50] ;  /* 0x0000500001e17983 */ /* 0x000ef40000300800 */
        /* <DEDUP_REMOVED lines=30> */
[----:B------:R-:W-:Y:S02]  /*17480*/  @!P3 IADD3.X R103, R34, R9, R7, P4, P5 ;  /* 0x000000092267b210 */ /* 0x000fe400027ea407 */
[----:B------:R-:W-:-:S02]  /*17490*/  ISETP.LT.OR P4, PT, R32, 0x61, !P0 ;  /* 0x000000612000780c */ /* 0x000fc40004781670 */
[----:B------:R-:W-:-:S07]  /*174a0*/  F2FP.SATFINITE.E4M3.F32.PACK_AB_MERGE_C R8, RZ, R8, RZ ;  /* 0x00000008ff08723e */ /* 0x000fce00048070ff */
[----:B------:R0:W-:Y:S04]  /*174b0*/  @!P2 STG.E.U8 desc[UR24][R64.64+0x59], R8 ;  /* 0x000059084000a986 */ /* 0x0001e8000c101118 */
[----:B0-----:R-:W0:Y:S01]  /*174c0*/  @!P4 LDC.64 R8, c[0x0][0x5c0] ;  /* 0x00017000ff08cb82 */ /* 0x001e220000000a00 */
[----:B------:R-:W-:-:S04]  /*174d0*/  LOP3.LUT R12, R12, 0xfbffffff, RZ, 0xc0, !PT ;  /* 0xfbffffff0c0c7812 */ /* 0x000fc800078ec0ff */
[----:B------:R-:W-:Y:S02]  /*174e0*/  @P3 LOP3.LUT R12, R12, 0x4000000, RZ, 0xfc, !PT ;  /* 0x040000000c0c3812 */ /* 0x000fe400078efcff */
[----:B------:R-:W-:Y:S02]  /*174f0*/  ISETP.LT.OR P3, PT, R32, 0x61, !P1 ;  /* 0x000000612000780c */ /* 0x000fe40004f61670 */
[----:B0-----:R-:W-:Y:S01]  /*17500*/  @!P4 IADD3 R8, P5, R24, R8, RZ ;  /* 0x000000081808c210 */ /* 0x001fe20007fbe0ff */
[----:B---3--:R-:W-:Y:S02]  /*17510*/  FMUL R10, R225, UR17 ;  /* 0x00000011e10a7c20 */ /* 0x008fe40008400000 */
[----:B------:R-:W3:Y:S02]  /*17520*/  LDL.LU R225, [R1+0x5c] ;  /* 0x00005c0001e17983 */ /* 0x000ee40000300800 */
[----:B------:R-:W-:Y:S01]  /*17530*/  @!P4 IMAD.X R9, R34, 0x1, R9, P5 ;  /* 0x000000012209c824 */ /* 0x000fe200028e0609 */
[----:B------:R-:W-:-:S05]  /*17540*/  F2FP.SATFINITE.E4M3.F32.PACK_AB_MERGE_C R10, RZ, R10, RZ ;  /* 0x0000000aff0a723e */ /* 0x000fca00048070ff */
[----:B------:R0:W-:Y:S02]  /*17550*/  @!P4 STG.E.U8 desc[UR24][R8.64+0x60], R10 ;  /* 0x0000600a0800c986 */ /* 0x0001e4000c101118 */
[----:B0-----:R-:W0:Y:S02]  /*17560*/  @!P3 LDC.64 R8, c[0x0][0x5c0] ;  /* 0x00017000ff08bb82 */ /* 0x001e240000000a00 */
[----:B0-----:R-:W-:-:S04]  /*17570*/  @!P3 IADD3 R98, P4, P5, R24, R8, R5 ;  /* 0x000000081862b210 */ /* 0x001fc80007d9e005 */
[----:B------:R-:W-:Y:S02]  /*17580*/  @!P3 IADD3.X R99, R34, R9, R7, P4, P5 ;  /* 0x000000092263b210 */ /* 0x000fe400027ea407 */
[----:B------:R-:W-:-:S13]  /*17590*/  ISETP.LT.OR P4, PT, R32, 0x62, !P0 ;  /* 0x000000622000780c */ /* 0x000fda0004781670 */
[----:B------:R-:W0:Y:S01]  /*175a0*/  @!P4 LDC.64 R8, c[0x0][0x5c0] ;  /* 0x00017000ff08cb82 */ /* 0x000e220000000a00 */
[----:B------:R-:W-:-:S04]  /*175b0*/  LOP3.LUT R0, R0, 0xfffffffd, RZ, 0xc0, !PT ;  /* 0xfffffffd00007812 */ /* 0x000fc800078ec0ff */
[----:B------:R-:W-:Y:S01]  /*175c0*/  @P3 LOP3.LUT R0, R0, 0x2, RZ, 0xfc, !PT ;  /* 0x0000000200003812 */ /* 0x000fe200078efcff */
[----:B--2---:R-:W-:Y:S02]  /*175d0*/  FMUL R10, R226, UR17 ;  /* 0x00000011e20a7c20 */ /* 0x004fe40008400000 */
[----:B------:R-:W2:Y:S01]  /*175e0*/  LDL.LU R226, [R1+0x60] ;  /* 0x0000600001e27983 */ /* 0x000ea20000300800 */
[----:B------:R-:W-:Y:S02]  /*175f0*/  ISETP.LT.OR P3, PT, R32, 0x62, !P1 ;  /* 0x000000622000780c */ /* 0x000fe40004f61670 */
        /* <DEDUP_REMOVED lines=9> */
[----:B------:R-:W-:-:S02]  /*17690*/  LOP3.LUT P6, RZ, R25, 0x8000, RZ, 0xc0, !PT ;  /* 0x0000800019ff7812 */ /* 0x000fc400078cc0ff */
[----:B------:R-:W-:Y:S02]  /*176a0*/  @P3 LOP3.LUT R0, R0, 0x1, RZ, 0xfc, !PT ;  /* 0x0000000100003812 */ /* 0x000fe400078efcff */
[----:B------:R-:W-:Y:S02]  /*176b0*/  @!P3 IADD3.X R91, R34, R9, R7, P4, P5 ;  /* 0x00000009225bb210 */ /* 0x000fe400027ea407 */
        /* <DEDUP_REMOVED lines=13> */
[----:B------:R-:W-:Y:S02]  /*17790*/  LOP3.LUT P2, RZ, R25, 0x4000, RZ, 0xc0, !PT ;  /* 0x0000400019ff7812 */ /* 0x000fe4000784c0ff */
[----:B------:R-:W-:Y:S02]  /*177a0*/  @!P3 IADD3.X R89, R34, R9, R7, P4, P5 ;  /* 0x000000092259b210 */ /* 0x000fe400027ea407 */
[----:B------:R-:W-:-:S02]  /*177b0*/  ISETP.LT.OR P4, PT, R32, 0x69, !P0 ;  /* 0x000000692000780c */ /* 0x000fc40004781670 */
[----:B------:R-:W-:-:S07]  /*177c0*/  F2FP.SATFINITE.E4M3.F32.PACK_AB_MERGE_C R8, RZ, R8, RZ ;  /* 0x00000008ff08723e */ /* 0x000fce00048070ff */
[----:B------:R0:W-:Y:S04]  /*177d0*/  @!P2 STG.E.U8 desc[UR24][R20.64+0x61], R8 ;  /* 0x000061081400a986 */ /* 0x0001e8000c101118 */
[----:B0-----:R-:W0:Y:S01]  /*177e0*/  @!P4 LDC.64 R8, c[0x0][0x5c0] ;  /* 0x00017000ff08cb82 */ /* 0x001e220000000a00 */
[----:B--2---:R-:W-:Y:S02]  /*177f0*/  FMUL R10, R226, UR17 ;  /* 0x00000011e20a7c20 */ /* 0x004fe40008400000 */
[----:B------:R-:W2:Y:S01]  /*17800*/  LDL.LU R226, [R1+0x6c] ;  /* 0x00006c0001e27983 */ /* 0x000ea20000300800 */
[----:B0-----:R-:W-:Y:S02]  /*17810*/  @!P4 IADD3 R8, P5, R24, R8, RZ ;  /* 0x000000081808c210 */ /* 0x001fe40007fbe0ff */
[----:B------:R-:W-:-:S03]  /*17820*/  F2FP.SATFINITE.E4M3.F32.PACK_AB_MERGE_C R10, RZ, R10, RZ ;  /* 0x0000000aff0a723e */ /* 0x000fc600048070ff */
[----:B------:R-:W-:-:S05]  /*17830*/  @!P4 IMAD.X R9, R34, 0x1, R9, P5 ;  /* 0x000000012209c824 */ /* 0x000fca00028e0609 */
[----:B------:R0:W-:Y:S01]  /*17840*/  @!P4 STG.E.U8 desc[UR24][R8.64+0x68], R10 ;  /* 0x0000680a0800c986 */ /* 0x0001e2000c101118 */
        /* <DEDUP_REMOVED lines=38> */
[----:B------:R-:W-:Y:S02]  /*17ab0*/  LOP3.LUT P2, RZ, R25, 0x10000, RZ, 0xc0, !PT ;  /* 0x0001000019ff7812 */ /* 0x000fe4000784c0ff */
[----:B------:R-:W-:Y:S02]  /*17ac0*/  @!P3 IADD3.X R81, R34, R9, R7, P1, P4 ;  /* 0x000000092251b210 */ /* 0x000fe40000fe8407 */
[----:B------:R-:W-:-:S02]  /*17ad0*/  ISETP.LT.OR P1, PT, R32, 0x71, !P0 ;  /* 0x000000712000780c */ /* 0x000fc40004721670 */
[----:B------:R-:W-:-:S07]  /*17ae0*/  F2FP.SATFINITE.E4M3.F32.PACK_AB_MERGE_C R8, RZ, R8, RZ ;  /* 0x00000008ff08723e */ /* 0x000fce00048070ff */
[----:B------:R0:W-:Y:S04]  /*17af0*/  @!P2 STG.E.U8 desc[UR24][R18.64+0x69], R8 ;  /* 0x000069081200a986 */ /* 0x0001e8000c101118 */
[----:B0-----:R-:W0:Y:S01]  /*17b00*/  @!P1 LDC.64 R8, c[0x0][0x5c0] ;  /* 0x00017000ff089b82 */ /* 0x001e220000000a00 */
[----:B----4-:R-:W-:Y:S02]  /*17b10*/  FMUL R10, R227, UR17 ;  /* 0x00000011e30a7c20 */ /* 0x010fe40008400000 */
[----:B------:R-:W4:Y:S01]  /*17b20*/  LDL.LU R227, [R1+0x7c] ;  /* 0x00007c0001e37983 */ /* 0x000f220000300800 */
[----:B0-----:R-:W-:Y:S02]  /*17b30*/  @!P1 IADD3 R8, P4, R24, R8, RZ ;  /* 0x0000000818089210 */ /* 0x001fe40007f9e0ff */
[----:B------:R-:W-:-:S03]  /*17b40*/  F2FP.SATFINITE.E4M3.F32.PACK_AB_MERGE_C R10, RZ, R10, RZ ;  /* 0x0000000aff0a723e */ /* 0x000fc600048070ff */
[----:B------:R-:W-:Y:S01]  /*17b50*/  @!P1 IMAD.X R9, R34, 0x1, R9, P4 ;  /* 0x0000000122099824 */ /* 0x000fe200020e0609 */
[----:B------:R-:W-:-:S04]  /*17b60*/  LOP3.LUT R0, R0, 0xffffffbf, RZ, 0xc0, !PT ;  /* 0xffffffbf00007812 */ /* 0x000fc800078ec0ff */
[----:B------:R0:W-:Y:S01]  /*17b70*/  @!P1 STG.E.U8 desc[UR24][R8.64+0x70], R10 ;  /* 0x0000700a08009986 */ /* 0x0001e2000c101118 */
[----:B------:R-:W-:Y:S02]  /*17b80*/  ISETP.GE.AND P1, PT, R33, 0x101, PT ;  /* 0x000001012100780c */ /* 0x000fe40003f26270 */
[----:B------:R-:W-:Y:S02]  /*17b90*/  @P3 LOP3.LUT R0, R0, 0x40, RZ, 0xfc, !PT ;  /* 0x0000004000003812 */ /* 0x000fe400078efcff */
[----:B------:R-:W-:-:S13]  /*17ba0*/  ISETP.LT.OR P3, PT, R32, 0x1, !P1 ;  /* 0x000000012000780c */ /* 0x000fda0004f61670 */
[----:B0-----:R-:W0:Y:S02]  /*17bb0*/  @!P3 LDC.64 R8, c[0x0][0x5c0] ;  /* 0x00017000ff08bb82 */ /* 0x001e240000000a00 */
[----:B0-----:R-:W-:-:S04]  /*17bc0*/  @!P3 IADD3 R78, P4, P5, R24, R8, R3 ;  /* 0x00000008184eb210 */ /* 0x001fc80007d9e003 */
[----:B------:R-:W-:Y:S02]  /*17bd0*/  @!P3 IADD3.X R79, R34, R9, R4, P4, P5 ;  /* 0x00000009224fb210 */ /* 0x000fe400027ea404 */
[----:B------:R-:W-:-:S13]  /*17be0*/  ISETP.LT.OR P4, PT, R32, 0x72, !P0 ;  /* 0x000000722000780c */ /* 0x000fda0004781670 */
[----:B------:R-:W0:Y:S01]  /*17bf0*/  @!P4 LDC.64 R8, c[0x0][0x5c0] ;  /* 0x00017000ff08cb82 */ /* 0x000e220000000a00 */
[----:B------:R-:W-:-:S04]  /*17c00*/  LOP3.LUT R0, R0, 0xffffffdf, RZ, 0xc0, !PT ;  /* 0xffffffdf00007812 */ /* 0x000fc800078ec0ff */
[----:B------:R-:W-:Y:S02]  /*17c10*/  @P3 LOP3.LUT R0, R0, 0x20, RZ, 0xfc, !PT ;  /* 0x0000002000003812 */ /* 0x000fe400078efcff */
[----:B------:R-:W-:Y:S01]  /*17c20*/  ISETP.LT.OR P3, PT, R32, 0x2, !P1 ;  /* 0x000000022000780c */ /* 0x000fe20004f61670 */
[----:B---3--:R-:W-:Y:S02]  /*17c30*/  FMUL R10, R225, UR17 ;  /* 0x00000011e10a7c20 */ /* 0x008fe40008400000 */
[----:B------:R-:W3:Y:S01]  /*17c40*/  LDL.LU R225, [R1+0x80] ;  /* 0x0000800001e17983 */ /* 0x000ee20000300800 */
        /* <DEDUP_REMOVED lines=10> */
[----:B------:R-:W-:Y:S02]  /*17cf0*/  ISETP.LT.OR P3, PT, R32, 0x9, !P1 ;  /* 0x000000092000780c */ /* 0x000fe40004f61670 */
[----:B------:R-:W-:-:S11]  /*17d00*/  LOP3.LUT R0, R0, 0xfffffff7, RZ, 0xc0, !PT ;  /* 0xfffffff700007812 */ /* 0x000fd600078ec0ff */
[----:B------:R-:W-:Y:S01]  /*17d10*/  @P3 LOP3.LUT R0, R0, 0x8, RZ, 0xfc, !PT ;  /* 0x0000000800003812 */ /* 0x000fe200078efcff */
        /* <DEDUP_REMOVED lines=18> */
[----:B------:R-:W-:Y:S02]  /*17e40*/  ISETP.LT.OR P2, PT, R32, 0x11, !P1 ;  /* 0x000000112000780c */ /* 0x000fe40004f41670 */
[----:B0-----:R-:W-:-:S05]  /*17e50*/  @!P4 IADD3 R8, P5, R24, R8, RZ ;  /* 0x000000081808c210 */ /* 0x001fca0007fbe0ff */
[----:B------:R-:W-:Y:S02]  /*17e60*/  @!P4 IMAD.X R9, R34, 0x1, R9, P5 ;  /* 0x000000012209c824 */ /* 0x000fe400028e0609 */
[----:B---3--:R-:W-:Y:S02]  /*17e70*/  FMUL R10, R225, UR17 ;  /* 0x00000011e10a7c20 */ /* 0x008fe40008400000 */
[----:B------:R-:W3:Y:S03]  /*17e80*/  LDL.LU R225, [R1+0x8c] ;  /* 0x00008c0001e17983 */ /* 0x000ee60000300800 */
[----:B------:R-:W-:-:S05]  /*17e90*/  F2FP.SATFINITE.E4M3.F32.PACK_AB_MERGE_C R10, RZ, R10, RZ ;  /* 0x0000000aff0a723e */ /* 0x000fca00048070ff */
[----:B------:R0:W-:Y:S02]  /*17ea0*/  @!P4 STG.E.U8 desc[UR24][R8.64+0x78], R10 ;  /* 0x0000780a0800c986 */ /* 0x0001e4000c101118 */
[----:B0-----:R-:W0:Y:S01]  /*17eb0*/  @!P2 LDC.64 R8, c[0x0][0x5c0] ;  /* 0x00017000ff08ab82 */ /* 0x001e220000000a00 */
[----:B------:R-:W-:Y:S02]  /*17ec0*/  ISETP.LT.OR P0, PT, R32, 0x7a, !P0 ;  /* 0x0000007a2000780c */ /* 0x000fe40004701670 */
[----:B0-----:R-:W-:-:S04]  /*17ed0*/  @!P2 IADD3 R70, P4, P5, R24, R8, R3 ;  /* 0x000000081846a210 */ /* 0x001fc80007d9e003 */
[----:B------:R-:W-:-:S07]  /*17ee0*/  @!P2 IADD3.X R71, R34, R9, R4, P4, P5 ;  /* 0x000000092247a210 */ /* 0x000fce00027ea404 */
[----:B------:R-:W0:Y:S01]  /*17ef0*/  @!P0 LDC.64 R8, c[0x0][0x5c0] ;  /* 0x00017000ff088b82 */ /* 0x000e220000000a00 */
        /* <DEDUP_REMOVED lines=26> */
[----:B------:R-:W0:Y:S01]  /*180a0*/  @!P5 LDC.64 R8, c[0x0][0x5c0] ;  /* 0x00017000ff08db82 */ /* 0x000e220000000a00 */
[----:B------:R-:W-:-:S04]  /*180b0*/  LOP3.LUT R0, R0, 0xfffffffb, RZ, 0xc0, !PT ;  /* 0xfffffffb00007812 */ /* 0x000fc800078ec0ff */
[----:B------:R-:W-:Y:S02]  /*180c0*/  @P3 LOP3.LUT R0, R0, 0x4, RZ, 0xfc, !PT ;  /* 0x0000000400003812 */ /* 0x000fe400078efcff */
[----:B------:R-:W-:Y:S02]  /*180d0*/  LOP3.LUT P3, RZ, R25, 0x40000, RZ, 0xc0, !PT ;  /* 0x0004000019ff7812 */ /* 0x000fe4000786c0ff */
[----:B0-----:R-:W-:Y:S01]  /*180e0*/  @!P5 IADD3 R64, P0, P4, R24, R8, R3 ;  /* 0x000000081840d210 */ /* 0x001fe20007c1e003 */
[----:B---3--:R-:W-:-:S05]  /*180f0*/  FMUL R8, R225, UR17 ;  /* 0x00000011e1087c20 */ /* 0x008fca0008400000 */
[----:B------:R-:W-:-:S05]  /*18100*/  F2FP.SATFINITE.E4M3.F32.PACK_AB_MERGE_C R8, RZ, R8, RZ ;  /* 0x00000008ff08723e */ /* 0x000fca00048070ff */
[----:B------:R0:W-:Y:S01]  /*18110*/  @!P3 STG.E.U8 desc[UR24][R94.64+0x79], R8 ;  /* 0x000079085e00b986 */ /* 0x0001e2000c101118 */
[----:B------:R-:W-:Y:S02]  /*18120*/  ISETP.LT.OR P3, PT, R32, 0x21, !P1 ;  /* 0x000000212000780c */ /* 0x000fe40004f61670 */
[----:B------:R-:W-:-:S11]  /*18130*/  @!P5 IADD3.X R65, R34, R9, R4, P0, P4 ;  /* 0x000000092241d210 */ /* 0x000fd600007e8404 */
[----:B0-----:R-:W0:Y:S02]  /*18140*/  @!P3 LDC.64 R8, c[0x0][0x5c0] ;  /* 0x00017000ff08bb82 */ /* 0x001e240000000a00 */
[----:B0-----:R-:W-:Y:S02]  /*18150*/  @!P3 IADD3 R62, P0, P4, R24, R8, R3 ;  /* 0x00000008183eb210 */ /* 0x001fe40007c1e003 */
[----:B------:R-:W-:-:S04]  /*18160*/  LOP3.LUT R12, R12, 0xefffffff, RZ, 0xc0, !PT ;  /* 0xefffffff0c0c7812 */ /* 0x000fc800078ec0ff */
[----:B------:R-:W-:-:S04]  /*18170*/  @P5 LOP3.LUT R12, R12, 0x10000000, RZ, 0xfc, !PT ;  /* 0x100000000c0c5812 */ /* 0x000fc800078efcff */
[----:B------:R-:W-:Y:S02]  /*18180*/  LOP3.LUT R12, R12, 0xf7ffffff, RZ, 0xc0, !PT ;  /* 0xf7ffffff0c0c7812 */ /* 0x000fe400078ec0ff */
[----:B------:R-:W-:Y:S02]  /*18190*/  LOP3.LUT P6, RZ, R25, 0x10, RZ, 0xc0, !PT ;  /* 0x0000001019ff7812 */ /* 0x000fe400078cc0ff */
[----:B------:R-:W-:Y:S02]  /*181a0*/  @P3 LOP3.LUT R12, R12, 0x8000000, RZ, 0xfc, !PT ;  /* 0x080000000c0c3812 */ /* 0x000fe400078efcff */
        /* <DEDUP_REMOVED lines=8> */
[----:B------:R-:W-:Y:S01]  /*18230*/  @!P3 IADD3.X R61, R34, R9, R4, P0, P4 ;  /* 0x00000009223db210 */ /* 0x000fe200007e8404 */
[----:B----4-:R-:W-:Y:S02]  /*18240*/  FMUL R9, R227, UR17 ;  /* 0x00000011e3097c20 */ /* 0x010fe40008400000 */
[----:B------:R-:W3:Y:S01]  /*18250*/  LDL.LU R227, [R1+0x9c] ;  /* 0x00009c0001e37983 */ /* 0x000ee20000300800 */
[----:B------:R-:W-:Y:S02]  /*18260*/  ISETP.GE.AND P0, PT, R33, 0x89, PT ;  /* 0x000000892100780c */ /* 0x000fe40003f06270 */
[----:B------:R-:W-:Y:S01]  /*18270*/  LOP3.LUT R12, R12, 0xfeffffff, RZ, 0xc0, !PT ;  /* 0xfeffffff0c0c7812 */ /* 0x000fe200078ec0ff */
[----:B------:R-:W4:Y:S01]  /*18280*/  LDL.LU R225, [R1+0xa0] ;  /* 0x0000a00001e17983 */ /* 0x000f220000300800 */
[----:B------:R-:W-:Y:S02]  /*18290*/  ISETP.LT.OR P4, PT, R32, 0x1, !P0 ;  /* 0x000000012000780c */ /* 0x000fe40004781670 */
[----:B------:R-:W-:-:S11]  /*182a0*/  LOP3.LUT P2, RZ, R26, 0x10, RZ, 0xc0, !PT ;  /* 0x000000101aff7812 */ /* 0x000fd6000784c0ff */
[----:B------:R-:W0:Y:S01]  /*182b0*/  @!P4 LDC.64 R10, c[0x0][0x5c0] ;  /* 0x00017000ff0acb82 */ /* 0x000e220000000a00 */
[----:B------:R-:W-:Y:S02]  /*182c0*/  @P3 LOP3.LUT R12, R12, 0x1000000, RZ, 0xfc, !PT ;  /* 0x010000000c0c3812 */ /* 0x000fe400078efcff */
[----:B------:R-:W-:Y:S02]  /*182d0*/  ISETP.LT.OR P3, PT, R32, 0x29, !P1 ;  /* 0x000000292000780c */ /* 0x000fe40004f61670 */
[----:B------:R-:W-:Y:S02]  /*182e0*/  F2FP.SATFINITE.E4M3.F32.PACK_AB_MERGE_C R9, RZ, R9, RZ ;  /* 0x00000009ff09723e */ /* 0x000fe400048070ff */
[----:B------:R-:W-:-:S03]  /*182f0*/  @!P4 IADD3 R8, P5, P6, R5, R24, R2 ;  /* 0x000000180508c210 */ /* 0x000fc60007ebe002 */
[----:B------:R1:W-:Y:S01]  /*18300*/  @!P2 STG.E.U8 desc[UR24][R14.64+0x1], R9 ;  /* 0x000001090e00a986 */ /* 0x0003e2000c101118 */
[----:B0-----:R-:W-:-:S05]  /*18310*/  @!P4 IADD3 R10, P2, R8, R10, RZ ;  /* 0x0000000a080ac210 */ /* 0x001fca0007f5e0ff */
[----:B-1----:R-:W0:Y:S01]  /*18320*/  @!P3 LDC.64 R8, c[0x0][0x5c0] ;  /* 0x00017000ff08bb82 */ /* 0x002e220000000a00 */
[----:B------:R-:W-:-:S05]  /*18330*/  @!P4 IADD3.X R13, R7, R34, R6, P5, P6 ;  /* 0x00000022070dc210 */ /* 0x000fca0002fec406 */
[----:B------:R-:W-:Y:S01]  /*18340*/  @!P4 IMAD.X R11, R13, 0x1, R11, P2 ;  /* 0x000000010d0bc824 */ /* 0x000fe200010e060b */
[----:B------:R-:W-:Y:S02]  /*18350*/  ISETP.LT.OR P2, PT, R32, 0x2, !P0 ;  /* 0x000000022000780c */ /* 0x000fe40004741670 */
[----:B0-----:R-:W-:-:S04]  /*18360*/  @!P3 IADD3 R58, P5, P6, R24, R8, R3 ;  /* 0x00000008183ab210 */ /* 0x001fc80007ebe003 */
[----:B------:R-:W-:Y:S02]  /*18370*/  @!P3 IADD3.X R59, R34, R9, R4, P5, P6 ;  /* 0x00000009223bb210 */ /* 0x000fe40002fec404 */
[----:B------:R-:W-:Y:S02]  /*18380*/  LOP3.LUT P6, RZ, R25, 0x100, RZ, 0xc0, !PT ;  /* 0x0000010019ff7812 */ /* 0x000fe400078cc0ff */
[----:B------:R-:W-:-:S11]  /*18390*/  LOP3.LUT R26, R26, 0xfffffff7, RZ, 0xc0, !PT ;  /* 0xfffffff71a1a7812 */ /* 0x000fd600078ec0ff */
[----:B------:R-:W-:Y:S02]  /*183a0*/  @P6 LOP3.LUT R26, R26, 0x8, RZ, 0xfc, !PT ;  /* 0x000000081a1a6812 */ /* 0x000fe400078efcff */
[----:B------:R-:W-:Y:S01]  /*183b0*/  ISETP.LT.OR P6, PT, R32, 0x2a, !P1 ;  /* 0x0000002a2000780c */ /* 0x000fe20004fc1670 */
[----:B--2---:R-:W-:Y:S02]  /*183c0*/  FMUL R8, R226, UR17 ;  /* 0x00000011e2087c20 */ /* 0x004fe40008400000 */
[----:B------:R-:W2:Y:S03]  /*183d0*/  LDL.LU R226, [R1+0xa4] ;  /* 0x0000a40001e27983 */ /* 0x000ea60000300800 */
[----:B------:R-:W-:-:S05]  /*183e0*/  F2FP.SATFINITE.E4M3.F32.PACK_AB_MERGE_C R8, RZ, R8, RZ ;  /* 0x00000008ff08723e */ /* 0x000fca00048070ff */
[----:B------:R0:W-:Y:S02]  /*183f0*/  @!P4 STG.E.U8 desc[UR24][R10.64], R8 ;  /* 0x000000080a00c986 */ /* 0x0001e4000c101118 */
[----:B0-----:R-:W0:Y:S01]  /*18400*/  @!P2 LDC.64 R8, c[0x0][0x5c0] ;  /* 0x00017000ff08ab82 */ /* 0x001e220000000a00 */
[----:B------:R-:W-:-:S04]  /*18410*/  @!P2 IADD3 R10, P4, P5, R5, R24, R2 ;  /* 0x00000018050aa210 */ /* 0x000fc80007d9e002 */
[----:B------:R-:W-:Y:S02]  /*18420*/  @!P2 IADD3.X R11, R7, R34, R6, P4, P5 ;  /* 0x00000022070ba210 */ /* 0x000fe400027ea406 */
[----:B0-----:R-:W-:-:S05]  /*18430*/  @!P2 IADD3 R10, P4, R10, R8, RZ ;  /* 0x000000080a0aa210 */ /* 0x001fca0007f9e0ff */
[----:B------:R-:W-:Y:S02]  /*18440*/  @!P2 IMAD.X R11, R11, 0x1, R9, P4 ;  /* 0x000000010b0ba824 */ /* 0x000fe400020e0609 */
[----:B------:R-:W0:Y:S02]  /*18450*/  @!P6 LDC.64 R8, c[0x0][0x5c0] ;  /* 0x00017000ff08eb82 */ /* 0x000e240000000a00 */
[----:B0-----:R-:W-:Y:S01]  /*18460*/  @!P6 IADD3 R56, P4, P5, R24, R8, R3 ;  /* 0x000000081838e210 */ /* 0x001fe20007d9e003 */
[----:B---3--:R-:W-:Y:S02]  /*18470*/  FMUL R8, R227, UR17 ;  /* 0x00000011e3087c20 */ /* 0x008fe40008400000 */
[----:B------:R-:W3:Y:S01]  /*18480*/  LDL.LU R227, [R1+0xa8] ;  /* 0x0000a80001e37983 */ /* 0x000ee20000300800 */
[----:B------:R-:W-:Y:S02]  /*18490*/  @!P6 IADD3.X R57, R34, R9, R4, P4, P5 ;  /* 0x000000092239e210 */ /* 0x000fe400027ea404 */
[----:B------:R-:W-:-:S02]  /*184a0*/  ISETP.LT.OR P5, PT, R32, 0x31, !P1 ;  /* 0x000000312000780c */ /* 0x000fc40004fa1670 */
[----:B------:R-:W-:-:S05]  /*184b0*/  F2FP.SATFINITE.E4M3.F32.PACK_AB_MERGE_C R8, RZ, R8, RZ ;  /* 0x00000008ff08723e */ /* 0x000fca00048070ff */
[----:B------:R0:W-:Y:S01]  /*184c0*/  @!P2 STG.E.U8 desc[UR24][R10.64+0x1], R8 ;  /* 0x000001080a00a986 */ /* 0x0001e2000c101118 */
[----:B------:R-:W-:-:S05]  /*184d0*/  LOP3.LUT R12, R12, 0xff7fffff, RZ, 0xc0, !PT ;  /* 0xff7fffff0c0c7812 */ /* 0x000fca00078ec0ff */
[----:B0-----:R-:W0:Y:S01]  /*184e0*/  @!P5 LDC.64 R8, c[0x0][0x5c0] ;  /* 0x00017000ff08db82 */ /* 0x001e220000000a00 */
[----:B------:R-:W-:-:S04]  /*184f0*/  @P3 LOP3.LUT R12, R12, 0x800000, RZ, 0xfc, !PT ;  /* 0x008000000c0c3812 */ /* 0x000fc800078efcff */
[----:B------:R-:W-:-:S04]  /*18500*/  LOP3.LUT R12, R12, 0xffbfffff, RZ, 0xc0, !PT ;  /* 0xffbfffff0c0c7812 */ /* 0x000fc800078ec0ff */
[----:B------:R-:W-:-:S04]  /*18510*/  @P6 LOP3.LUT R12, R12, 0x400000, RZ, 0xfc, !PT ;  /* 0x004000000c0c6812 */ /* 0x000fc800078efcff */
[----:B------:R-:W-:Y:S02]  /*18520*/  LOP3.LUT R12, R12, 0xffdfffff, RZ, 0xc0, !PT ;  /* 0xffdfffff0c0c7812 */ /* 0x000fe400078ec0ff */
[----:B------:R-:W-:Y:S02]  /*18530*/  LOP3.LUT P6, RZ, R26, 0x8, RZ, 0xc0, !PT ;  /* 0x000000081aff7812 */ /* 0x000fe400078cc0ff */
[----:B------:R-:W-:Y:S02]  /*18540*/  @P5 LOP3.LUT R12, R12, 0x200000, RZ, 0xfc, !PT ;  /* 0x002000000c0c5812 */ /* 0x000fe400078efcff */
[----:B0-----:R-:W-:Y:S01]  /*18550*/  @!P5 IADD3 R54, P2, P4, R24, R8, R3 ;  /* 0x000000081836d210 */ /* 0x001fe20007c5e003 */
[----:B----4-:R-:W-:-:S03]  /*18560*/  FMUL R8, R225, UR17 ;  /* 0x00000011e1087c20 */ /* 0x010fc60008400000 */
[----:B------:R-:W-:Y:S02]  /*18570*/  @!P5 IADD3.X R55, R34, R9, R4, P2, P4 ;  /* 0x000000092237d210 */ /* 0x000fe400017e8404 */
[----:B------:R-:W-:Y:S02]  /*18580*/  ISETP.LT.OR P5, PT, R32, 0x32, !P1 ;  /* 0x000000322000780c */ /* 0x000fe40004fa1670 */
[----:B------:R-:W-:-:S05]  /*18590*/  F2FP.SATFINITE.E4M3.F32.PACK_AB_MERGE_C R8, RZ, R8, RZ ;  /* 0x00000008ff08723e */ /* 0x000fca00048070ff */
[----:B------:R0:W-:Y:S06]  /*185a0*/  @!P6 STG.E.U8 desc[UR24][R96.64+0x8], R8 ;  /* 0x000008086000e986 */ /* 0x0001ec000c101118 */
[----:B0-----:R-:W0:Y:S02]  /*185b0*/  @!P5 LDC.64 R8, c[0x0][0x5c0] ;  /* 0x00017000ff08db82 */ /* 0x001e240000000a00 */
[----:B0-----:R-:W-:-:S04]  /*185c0*/  @!P5 IADD3 R52, P2, P4, R24, R8, R3 ;  /* 0x000000081834d210 */ /* 0x001fc80007c5e003 */
[----:B------:R-:W-:Y:S02]  /*185d0*/  @!P5 IADD3.X R53, R34, R9, R4, P2, P4 ;  /* 0x000000092235d210 */ /* 0x000fe400017e8404 */
[----:B------:R-:W-:Y:S02]  /*185e0*/  ISETP.LT.OR P2, PT, R32, 0x9, !P0 ;  /* 0x000000092000780c */ /* 0x000fe40004741670 */
[----:B------:R-:W-:-:S11]  /*185f0*/  LOP3.LUT P3, RZ, R25, 0x80000, RZ, 0xc0, !PT ;  /* 0x0008000019ff7812 */ /* 0x000fd6000786c0ff */
[----:B------:R-:W0:Y:S01]  /*18600*/  @!P2 LDC.64 R10, c[0x0][0x5c0] ;  /* 0x00017000ff0aab82 */ /* 0x000e220000000a00 */
[----:B------:R-:W-:-:S04]  /*18610*/  LOP3.LUT R12, R12, 0xfffbffff, RZ, 0xc0, !PT ;  /* 0xfffbffff0c0c7812 */ /* 0x000fc800078ec0ff */
[----:B------:R-:W-:Y:S02]  /*18620*/  @P5 LOP3.LUT R12, R12, 0x40000, RZ, 0xfc, !PT ;  /* 0x000400000c0c5812 */ /* 0x000fe400078efcff */
[----:B------:R-:W-:-:S04]  /*18630*/  @!P2 IADD3 R8, P4, P5, R5, R24, R2 ;  /* 0x000000180508a210 */ /* 0x000fc80007d9e002 */
[----:B------:R-:W-:Y:S02]  /*18640*/  @!P2 IADD3.X R13, R7, R34, R6, P4, P5 ;  /* 0x00000022070da210 */ /* 0x000fe400027ea406 */
[----:B0-----:R-:W-:Y:S01]  /*18650*/  @!P2 IADD3 R10, P4, R8, R10, RZ ;  /* 0x0000000a080aa210 */ /* 0x001fe20007f9e0ff */
[----:B--2---:R-:W-:Y:S02]  /*18660*/  FMUL R9, R226, UR17 ;  /* 0x00000011e2097c20 */ /* 0x004fe40008400000 */
[----:B------:R-:W2:Y:S03]  /*18670*/  LDL.LU R226, [R1+0xac] ;  /* 0x0000ac0001e27983 */ /* 0x000ea60000300800 */
[----:B------:R-:W-:Y:S01]  /*18680*/  F2FP.SATFINITE.E4M3.F32.PACK_AB_MERGE_C R9, RZ, R9, RZ ;  /* 0x00000009ff09723e */ /* 0x000fe200048070ff */
[----:B------:R-:W4:Y:S04]  /*18690*/  LDL.LU R225, [R1+0xb0] ;  /* 0x0000b00001e17983 */ /* 0x000f280000300800 */
[----:B------:R0:W-:Y:S01]  /*186a0*/  @!P3 STG.E.U8 desc[UR24][R100.64+0x9], R9 ;  /* 0x000009096400b986 */ /* 0x0001e2000c101118 */
[----:B------:R-:W-:-:S13]  /*186b0*/  ISETP.LT.OR P3, PT, R32, 0x39, !P1 ;  /* 0x000000392000780c */ /* 0x000fda0004f61670 */
[----:B0-----:R-:W0:Y:S02]  /*186c0*/  @!P3 LDC.64 R8, c[0x0][0x5c0] ;  /* 0x00017000ff08bb82 */ /* 0x001e240000000a00 */
[----:B0-----:R-:W-:Y:S01]  /*186d0*/  @!P3 IADD3 R50, P5, P6, R24, R8, R3 ;  /* 0x000000081832b210 */ /* 0x001fe20007ebe003 */
[----:B---3--:R-:W-:Y:S02]  /*186e0*/  FMUL R8, R227, UR17 ;  /* 0x00000011e3087c20 */ /* 0x008fe40008400000 */
[----:B------:R-:W3:Y:S01]  /*186f0*/  LDL.LU R227, [R1+0xb4] ;  /* 0x0000b40001e37983 */ /* 0x000ee20000300800 */
[----:B------:R-:W-:Y:S02]  /*18700*/  @!P2 IMAD.X R11, R13, 0x1, R11, P4 ;  /* 0x000000010d0ba824 */ /* 0x000fe400020e060b */
[----:B------:R-:W-:-:S05]  /*18710*/  F2FP.SATFINITE.E4M3.F32.PACK_AB_MERGE_C R8, RZ, R8, RZ ;  /* 0x00000008ff08723e */ /* 0x000fca00048070ff */
[----:B------:R0:W-:Y:S01]  /*18720*/  @!P2 STG.E.U8 desc[UR24][R10.64+0x8], R8 ;  /* 0x000008080a00a986 */ /* 0x0001e2000c101118 */
[----:B------:R-:W-:Y:S02]  /*18730*/  ISETP.LT.OR P2, PT, R32, 0xa, !P0 ;  /* 0x0000000a2000780c */ /* 0x000fe40004741670 */
[----:B------:R-:W-:Y:S02]  /*18740*/  @!P3 IADD3.X R51, R34, R9, R4, P5, P6 ;  /* 0x000000092233b210 */ /* 0x000fe40002fec404 */
[----:B------:R-:W-:-:S09]  /*18750*/  LOP3.LUT P6, RZ, R25, 0x200000, RZ, 0xc0, !PT ;  /* 0x0020000019ff7812 */ /* 0x000fd200078cc0ff */
[----:B0-----:R-:W0:Y:S01]  /*18760*/  @!P2 LDC.64 R8, c[0x0][0x5c0] ;  /* 0x00017000ff08ab82 */ /* 0x001e220000000a00 */
[----:B------:R-:W-:-:S04]  /*18770*/  LOP3.LUT R26, R26, 0xfffffffb, RZ, 0xc0, !PT ;  /* 0xfffffffb1a1a7812 */ /* 0x000fc800078ec0ff */
[----:B------:R-:W-:Y:S02]  /*18780*/  @P6 LOP3.LUT R26, R26, 0x4, RZ, 0xfc, !PT ;  /* 0x000000041a1a6812 */ /* 0x000fe400078efcff */
[----:B------:R-:W-:Y:S02]  /*18790*/  ISETP.LT.OR P6, PT, R32, 0x3a, !P1 ;  /* 0x0000003a2000780c */ /* 0x000fe40004fc1670 */
[----:B------:R-:W-:-:S04]  /*187a0*/  @!P2 IADD3 R10, P4, P5, R5, R24, R2 ;  /* 0x00000018050aa210 */ /* 0x000fc80007d9e002 */
[----:B------:R-:W-:Y:S02]  /*187b0*/  @!P2 IADD3.X R11, R7, R34, R6, P4, P5 ;  /* 0x00000022070ba210 */ /* 0x000fe400027ea406 */
[----:B0-----:R-:W-:-:S05]  /*187c0*/  @!P2 IADD3 R10, P4, R10, R8, RZ ;  /* 0x000000080a0aa210 */ /* 0x001fca0007f9e0ff */
[----:B------:R-:W-:Y:S02]  /*187d0*/  @!P2 IMAD.X R11, R11, 0x1, R9, P4 ;  /* 0x000000010b0ba824 */ /* 0x000fe400020e0609 */
[----:B------:R-:W0:Y:S02]  /*187e0*/  @!P6 LDC.64 R8, c[0x0][0x5c0] ;  /* 0x00017000ff08eb82 */ /* 0x000e240000000a00 */
[----:B0-----:R-:W-:-:S04]  /*187f0*/  @!P6 IADD3 R48, P4, P5, R24, R8, R3 ;  /* 0x000000081830e210 */ /* 0x001fc80007d9e003 */
[----:B------:R-:W-:Y:S02]  /*18800*/  @!P6 IADD3.X R49, R34, R9, R4, P4, P5 ;  /* 0x000000092231e210 */ /* 0x000fe400027ea404 */
[----:B------:R-:W-:Y:S02]  /*18810*/  ISETP.LT.OR P5, PT, R32, 0x41, !P1 ;  /* 0x000000412000780c */ /* 0x000fe40004fa1670 */
[----:B------:R-:W-:-:S04]  /*18820*/  LOP3.LUT R12, R12, 0xfffdffff, RZ, 0xc0, !PT ;  /* 0xfffdffff0c0c7812 */ /* 0x000fc800078ec0ff */
[----:B------:R-:W-:-:S04]  /*18830*/  @P3 LOP3.LUT R12, R12, 0x20000, RZ, 0xfc, !PT ;  /* 0x000200000c0c3812 */ /* 0x000fc800078efcff */
[----:B------:R-:W-:-:S04]  /*18840*/  LOP3.LUT R12, R12, 0xfffeffff, RZ, 0xc0, !PT ;  /* 0xfffeffff0c0c7812 */ /* 0x000fc800078ec0ff */
[----:B------:R-:W-:-:S04]  /*18850*/  @P6 LOP3.LUT R12, R12, 0x10000, RZ, 0xfc, !PT ;  /* 0x000100000c0c6812 */ /* 0x000fc800078efcff */
[----:B------:R-:W-:Y:S02]  /*18860*/  LOP3.LUT R12, R12, 0xffffbfff, RZ, 0xc0, !PT ;  /* 0xffffbfff0c0c7812 */ /* 0x000fe400078ec0ff */
[----:B------:R-:W-:Y:S02]  /*18870*/  LOP3.LUT P6, RZ, R26, 0x4, RZ, 0xc0, !PT ;  /* 0x000000041aff7812 */ /* 0x000fe400078cc0ff */
[----:B------:R-:W-:Y:S01]  /*18880*/  @P5 LOP3.LUT R12, R12, 0x4000, RZ, 0xfc, !PT ;  /* 0x000040000c0c5812 */ /* 0x000fe200078efcff */
[----:B--2---:R-:W-:Y:S02]  /*18890*/  FMUL R8, R226, UR17 ;  /* 0x00000011e2087c20 */ /* 0x004fe40008400000 */
[----:B------:R-:W2:Y:S03]  /*188a0*/  LDL.LU R226, [R1+0xb8] ;  /* 0x0000b80001e27983 */ /* 0x000ea60000300800 */
[----:B------:R-:W-:-:S05]  /*188b0*/  F2FP.SATFINITE.E4M3.F32.PACK_AB_MERGE_C R8, RZ, R8, RZ ;  /* 0x00000008ff08723e */ /* 0x000fca00048070ff */
[----:B------:R0:W-:Y:S02]  /*188c0*/  @!P2 STG.E.U8 desc[UR24][R10.64+0x9], R8 ;  /* 0x000009080a00a986 */ /* 0x0001e4000c101118 */
[----:B0-----:R-:W0:Y:S02]  /*188d0*/  @!P5 LDC.64 R8, c[0x0][0x5c0] ;  /* 0x00017000ff08db82 */ /* 0x001e240000000a00 */
        /* <DEDUP_REMOVED lines=8> */
[----:B------:R-:W-:Y:S01]  /*18960*/  @!P5 IADD3.X R45, R34, R9, R4, P2, P4 ;  /* 0x00000009222dd210 */ /* 0x000fe200017e8404 */
[----:B---3--:R-:W-:Y:S02]  /*18970*/  FMUL R9, R227, UR17 ;  /* 0x00000011e3097c20 */ /* 0x008fe40008400000 */
[----:B------:R-:W3:Y:S01]  /*18980*/  LDL.LU R227, [R1+0xbc] ;  /* 0x0000bc0001e37983 */ /* 0x000ee20000300800 */
[----:B------:R-:W-:Y:S02]  /*18990*/  ISETP.LT.OR P2, PT, R32, 0x11, !P0 ;  /* 0x000000112000780c */ /* 0x000fe40004741670 */
[----:B------:R-:W-:Y:S01]  /*189a0*/  LOP3.LUT P3, RZ, R25, 0x100000, RZ, 0xc0, !PT ;  /* 0x0010000019ff7812 */ /* 0x000fe2000786c0ff */
[----:B------:R-:W4:Y:S01]  /*189b0*/  LDL.LU R225, [R1+0xc0] ;  /* 0x0000c00001e17983 */ /* 0x000f220000300800 */
[----:B------:R-:W-:-:S09]  /*189c0*/  F2FP.SATFINITE.E4M3.F32.PACK_AB_MERGE_C R9, RZ, R9, RZ ;  /* 0x00000009ff09723e */ /* 0x000fd200048070ff */
[----:B------:R-:W0:Y:S02]  /*189d0*/  @!P2 LDC.64 R10, c[0x0][0x5c0] ;  /* 0x00017000ff0aab82 */ /* 0x000e240000000a00 */
[----:B------:R1:W-:Y:S01]  /*189e0*/  @!P3 STG.E.U8 desc[UR24][R30.64+0x11], R9 ;  /* 0x000011091e00b986 */ /* 0x0003e2000c101118 */
[----:B------:R-:W-:Y:S02]  /*189f0*/  ISETP.LT.OR P3, PT, R32, 0x49, !P1 ;  /* 0x000000492000780c */ /* 0x000fe40004f61670 */
[----:B------:R-:W-:-:S04]  /*18a00*/  LOP3.LUT R12, R12, 0xffffdfff, RZ, 0xc0, !PT ;  /* 0xffffdfff0c0c7812 */ /* 0x000fc800078ec0ff */
[----:B------:R-:W-:Y:S02]  /*18a10*/  @P5 LOP3.LUT R12, R12, 0x2000, RZ, 0xfc, !PT ;  /* 0x000020000c0c5812 */ /* 0x000fe400078efcff */
[----:B------:R-:W-:-:S04]  /*18a20*/  @!P2 IADD3 R8, P4, P5, R5, R24, R2 ;  /* 0x000000180508a210 */ /* 0x000fc80007d9e002 */
[----:B------:R-:W-:Y:S02]  /*18a30*/  @!P2 IADD3.X R13, R7, R34, R6, P4, P5 ;  /* 0x00000022070da210 */ /* 0x000fe400027ea406 */
[----:B0-----:R-:W-:Y:S02]  /*18a40*/  @!P2 IADD3 R10, P4, R8, R10, RZ ;  /* 0x0000000a080aa210 */ /* 0x001fe40007f9e0ff */
[----:B-1----:R-:W0:Y:S03]  /*18a50*/  @!P3 LDC.64 R8, c[0x0][0x5c0] ;  /* 0x00017000ff08bb82 */ /* 0x002e260000000a00 */
[----:B------:R-:W-:Y:S01]  /*18a60*/  @!P2 IMAD.X R11, R13, 0x1, R11, P4 ;  /* 0x000000010d0ba824 */ /* 0x000fe200020e060b */
        /* <DEDUP_REMOVED lines=9> */
[----:B------:R0:W-:Y:S01]  /*18b00*/  @!P2 STG.E.U8 desc[UR24][R10.64+0x10], R8 ;  /* 0x000010080a00a986 */ /* 0x0001e2000c101118 */
[----:B------:R-:W-:-:S13]  /*18b10*/  ISETP.LT.OR P2, PT, R32, 0x12, !P0 ;  /* 0x000000122000780c */ /* 0x000fda0004741670 */
        /* <DEDUP_REMOVED lines=12> */
[----:B------:R0:W-:Y:S06]  /*18be0*/  @!P2 STG.E.U8 desc[UR24][R10.64+0x11], R8 ;  /* 0x000011080a00a986 */ /* 0x0001ec000c101118 */
[----:B0-----:R-:W0:Y:S01]  /*18bf0*/  @!P5 LDC.64 R8, c[0x0][0x5c0] ;  /* 0x00017000ff08db82 */ /* 0x001e220000000a00 */
[----:B------:R-:W-:-:S04]  /*18c00*/  LOP3.LUT R12, R12, 0xffffefff, RZ, 0xc0, !PT ;  /* 0xffffefff0c0c7812 */ /* 0x000fc800078ec0ff */
[----:B------:R-:W-:-:S04]  /*18c10*/  @P3 LOP3.LUT R12, R12, 0x1000, RZ, 0xfc, !PT ;  /* 0x000010000c0c3812 */ /* 0x000fc800078efcff */
[----:B------:R-:W-:Y:S02]  /*18c20*/  LOP3.LUT R12, R12, 0xfffff7ff, RZ, 0xc0, !PT ;  /* 0xfffff7ff0c0c7812 */ /* 0x000fe400078ec0ff */
[----:B0-----:R-:W-:Y:S01]  /*18c30*/  @!P5 IADD3 R38, P2, P4, R24, R8, R3 ;  /* 0x000000081826d210 */ /* 0x001fe20007c5e003 */
[----:B----4-:R-:W-:Y:S02]  /*18c40*/  FMUL R8, R225, UR17 ;  /* 0x00000011e1087c20 */ /* 0x010fe40008400000 */
[----:B------:R-:W4:Y:S01]  /*18c50*/  LDL.LU R225, [R1+0xcc] ;  /* 0x0000cc0001e17983 */ /* 0x000f220000300800 */
[----:B------:R-:W-:-:S04]  /*18c60*/  @P6 LOP3.LUT R12, R12, 0x800, RZ, 0xfc, !PT ;  /* 0x000008000c0c6812 */ /* 0x000fc800078efcff */
[----:B------:R-:W-:Y:S02]  /*18c70*/  LOP3.LUT R12, R12, 0xfffffbff, RZ, 0xc0, !PT ;  /* 0xfffffbff0c0c7812 */ /* 0x000fe400078ec0ff */
[----:B------:R-:W-:Y:S02]  /*18c80*/  LOP3.LUT P6, RZ, R26, 0x2, RZ, 0xc0, !PT ;  /* 0x000000021aff7812 */ /* 0x000fe400078cc0ff */
[----:B------:R-:W-:Y:S02]  /*18c90*/  @P5 LOP3.LUT R12, R12, 0x400, RZ, 0xfc, !PT ;  /* 0x000004000c0c5812 */ /* 0x000fe400078efcff */
[----:B------:R-:W-:Y:S02]  /*18ca0*/  @!P5 IADD3.X R39, R34, R9, R4, P2, P4 ;  /* 0x000000092227d210 */ /* 0x000fe400017e8404 */
[----:B------:R-:W-:Y:S02]  /*18cb0*/  ISETP.LT.OR P5, PT, R32, 0x52, !P1 ;  /* 0x000000522000780c */ /* 0x000fe40004fa1670 */
[----:B------:R-:W-:-:S05]  /*18cc0*/  F2FP.SATFINITE.E4M3.F32.PACK_AB_MERGE_C R8, RZ, R8, RZ ;  /* 0x00000008ff08723e */ /* 0x000fca00048070ff */
[----:B------:R0:W-:Y:S06]  /*18cd0*/  @!P6 STG.E.U8 desc[UR24][R118.64+0x18], R8 ;  /* 0x000018087600e986 */ /* 0x0001ec000c101118 */
[----:B0-----:R-:W0:Y:S01]  /*18ce0*/  @!P5 LDC.64 R8, c[0x0][0x5c0] ;  /* 0x00017000ff08db82 */ /* 0x001e220000000a00 */
[----:B------:R-:W-:Y:S02]  /*18cf0*/  LOP3.LUT P3, RZ, R25, 0x400000, RZ, 0xc0, !PT ;  /* 0x0040000019ff7812 */ /* 0x000fe4000786c0ff */
[----:B0-----:R-:W-:-:S04]  /*18d00*/  @!P5 IADD3 R36, P2, P4, R24, R8, R3 ;  /* 0x000000081824d210 */ /* 0x001fc80007c5e003 */
[----:B------:R-:W-:Y:S02]  /*18d10*/  @!P5 IADD3.X R37, R34, R9, R4, P2, P4 ;  /* 0x000000092225d210 */ /* 0x000fe400017e8404 */
[----:B------:R-:W-:-:S13]  /*18d20*/  ISETP.LT.OR P2, PT, R32, 0x19, !P0 ;  /* 0x000000192000780c */ /* 0x000fda0004741670 */
        /* <DEDUP_REMOVED lines=8> */
[----:B------:R-:W-:-:S05]  /*18db0*/  F2FP.SATFINITE.E4M3.F32.PACK_AB_MERGE_C R9, RZ, R9, RZ ;  /* 0x00000009ff09723e */ /* 0x000fca00048070ff */
        /* <DEDUP_REMOVED lines=21> */
[----:B0-----:R-:W-:Y:S01]  /*18f10*/  @!P6 IADD3 R28, P4, P5, R24, R8, R3 ;  /* 0x00000008181ce210 */ /* 0x001fe20007d9e003 */
[----:B----4-:R-:W-:Y:S02]  /*18f20*/  FMUL R8, R225, UR17 ;  /* 0x00000011e1087c20 */ /* 0x010fe40008400000 */
[----:B------:R-:W4:Y:S01]  /*18f30*/  LDL.LU R225, [R1+0xd8] ;  /* 0x0000d80001e17983 */ /* 0x000f220000300800 */
        /* <DEDUP_REMOVED lines=9> */
[----:B------:R-:W-:-:S04]  /*18fd0*/  LOP3.LUT R12, R12, 0xffffffbf, RZ, 0xc0, !PT ;  /* 0xffffffbf0c0c7812 */ /* 0x000fc800078ec0ff */
[----:B------:R-:W-:Y:S02]  /*18fe0*/  @P5 LOP3.LUT R12, R12, 0x40, RZ, 0xfc, !PT ;  /* 0x000000400c0c5812 */ /* 0x000fe400078efcff */
[----:B0-----:R-:W-:-:S04]  /*18ff0*/  @!P5 IADD3 R22, P2, P4, R24, R8, R3 ;  /* 0x000000081816d210 */ /* 0x001fc80007c5e003 */
[----:B------:R-:W-:Y:S02]  /*19000*/  @!P5 IADD3.X R23, R34, R9, R4, P2, P4 ;  /* 0x000000092217d210 */ /* 0x000fe400017e8404 */
[----:B------:R-:W-:Y:S01]  /*19010*/  ISETP.LT.OR P5, PT, R32, 0x62, !P1 ;  /* 0x000000622000780c */ /* 0x000fe20004fa1670 */
[----:B--2---:R-:W-:Y:S02]  /*19020*/  FMUL R9, R226, UR17 ;  /* 0x00000011e2097c20 */ /* 0x004fe40008400000 */
[----:B------:R-:W2:Y:S03]  /*19030*/  LDL.LU R226, [R1+0xdc] ;  /* 0x0000dc0001e27983 */ /* 0x000ea60000300800 */
[----:B------:R-:W-:-:S07]  /*19040*/  F2FP.SATFINITE.E4M3.F32.PACK_AB_MERGE_C R15, RZ, R9, RZ ;  /* 0x00000009ff0f723e */ /* 0x000fce00048070ff */
[----:B------:R-:W0:Y:S02]  /*19050*/  @!P5 LDC.64 R8, c[0x0][0x5c0] ;  /* 0x00017000ff08db82 */ /* 0x000e240000000a00 */
[----:B0-----:R-:W-:-:S04]  /*19060*/  @!P5 IADD3 R20, P2, P4, R24, R8, R3 ;  /* 0x000000081814d210 */ /* 0x001fc80007c5e003 */
[----:B------:R-:W-:Y:S01]  /*19070*/  @!P5 IADD3.X R21, R34, R9, R4, P2, P4 ;  /* 0x000000092215d210 */ /* 0x000fe200017e8404 */
[----:B---3--:R-:W-:Y:S02]  /*19080*/  FMUL R9, R227, UR17 ;  /* 0x00000011e3097c20 */ /* 0x008fe40008400000 */
[----:B------:R-:W3:Y:S01]  /*19090*/  LDL.LU R227, [R1+0xe0] ;  /* 0x0000e00001e37983 */ /* 0x000ee20000300800 */
[----:B------:R-:W-:Y:S02]  /*190a0*/  ISETP.LT.OR P2, PT, R32, 0x21, !P0 ;  /* 0x000000212000780c */ /* 0x000fe40004741670 */
[----:B------:R-:W-:Y:S02]  /*190b0*/  LOP3.LUT P6, RZ, R26, 0x1, RZ, 0xc0, !PT ;  /* 0x000000011aff7812 */ /* 0x000fe400078cc0ff */
[----:B------:R-:W-:Y:S02]  /*190c0*/  LOP3.LUT P3, RZ, R25, 0x400, RZ, 0xc0, !PT ;  /* 0x0000040019ff7812 */ /* 0x000fe4000786c0ff */
[----:B------:R-:W-:-:S07]  /*190d0*/  F2FP.SATFINITE.E4M3.F32.PACK_AB_MERGE_C R9, RZ, R9, RZ ;  /* 0x00000009ff09723e */ /* 0x000fce00048070ff */
[----:B------:R-:W0:Y:S02]  /*190e0*/  @!P2 LDC.64 R10, c[0x0][0x5c0] ;  /* 0x00017000ff0aab82 */ /* 0x000e240000000a00 */
[----:B------:R-:W-:Y:S01]  /*190f0*/  @!P6 STG.E.U8 desc[UR24][R130.64+0x20], R15 ;  /* 0x0000200f8200e986 */ /* 0x000fe2000c101118 */
[----:B------:R-:W-:-:S03]  /*19100*/  LOP3.LUT R12, R12, 0xffffffdf, RZ, 0xc0, !PT ;  /* 0xffffffdf0c0c7812 */ /* 0x000fc600078ec0ff */
[----:B------:R1:W-:Y:S01]  /*19110*/  @!P3 STG.E.U8 desc[UR24][R124.64+0x21], R9 ;  /* 0x000021097c00b986 */ /* 0x0003e2000c101118 */
[----:B------:R-:W-:Y:S02]  /*19120*/  ISETP.LT.OR P3, PT, R32, 0x69, !P1 ;  /* 0x000000692000780c */ /* 0x000fe40004f61670 */
[----:B------:R-:W-:Y:S02]  /*19130*/  @P5 LOP3.LUT R12, R12, 0x20, RZ, 0xfc, !PT ;  /* 0x000000200c0c5812 */ /* 0x000fe400078efcff */
[----:B------:R-:W-:-:S04]  /*19140*/  @!P2 IADD3 R8, P4, P5, R5, R24, R2 ;  /* 0x000000180508a210 */ /* 0x000fc80007d9e002 */
[----:B------:R-:W-:Y:S02]  /*19150*/  @!P2 IADD3.X R13, R7, R34, R6, P4, P5 ;  /* 0x00000022070da210 */ /* 0x000fe400027ea406 */
[----:B0-----:R-:W-:-:S03]  /*19160*/  @!P2 IADD3 R10, P4, R8, R10, RZ ;  /* 0x0000000a080aa210 */ /* 0x001fc60007f9e0ff */
[----:B-1----:R-:W0:Y:S02]  /*19170*/  @!P3 LDC.64 R8, c[0x0][0x5c0] ;  /* 0x00017000ff08bb82 */ /* 0x002e240000000a00 */
[----:B------:R-:W-:Y:S01]  /*19180*/  @!P2 IMAD.X R11, R13, 0x1, R11, P4 ;  /* 0x000000010d0ba824 */ /* 0x000fe200020e060b */
[----:B0-----:R-:W-:Y:S01]  /*19190*/  @!P3 IADD3 R18, P5, P6, R24, R8, R3 ;  /* 0x000000081812b210 */ /* 0x001fe20007ebe003 */
[----:B----4-:R-:W-:-:S03]  /*191a0*/  FMUL R8, R225, UR17 ;  /* 0x00000011e1087c20 */ /* 0x010fc60008400000 */
[----:B------:R-:W-:Y:S01]  /*191b0*/  @!P3 IADD3.X R19, R34, R9, R4, P5, P6 ;  /* 0x000000092213b210 */ /* 0x000fe20002fec404 */
[----:B------:R-:W4:Y:S01]  /*191c0*/  LDL.LU R225, [R1+0xe4] ;  /* 0x0000e40001e17983 */ /* 0x000f220000300800 */
[----:B------:R-:W-:-:S05]  /*191d0*/  F2FP.SATFINITE.E4M3.F32.PACK_AB_MERGE_C R13, RZ, R8, RZ ;  /* 0x00000008ff0d723e */ /* 0x000fca00048070ff */
[----:B------:R0:W-:Y:S01]  /*191e0*/  @!P2 STG.E.U8 desc[UR24][R10.64+0x20], R13 ;  /* 0x0000200d0a00a986 */ /* 0x0001e2000c101118 */
[----:B------:R-:W-:-:S13]  /*191f0*/  ISETP.LT.OR P2, PT, R32, 0x22, !P0 ;  /* 0x000000222000780c */ /* 0x000fda0004741670 */
[----:B------:R-:W1:Y:S01]  /*19200*/  @!P2 LDC.64 R8, c[0x0][0x5c0] ;  /* 0x00017000ff08ab82 */ /* 0x000e620000000a00 */
[----:B------:R-:W-:Y:S02]  /*19210*/  ISETP.LT.OR P3, PT, R32, 0x6a, !P1 ;  /* 0x0000006a2000780c */ /* 0x000fe40004f61670 */
[----:B0-----:R-:W-:-:S04]  /*19220*/  @!P2 IADD3 R10, P4, P5, R5, R24, R2 ;  /* 0x00000018050aa210 */ /* 0x001fc80007d9e002 */
[----:B------:R-:W-:Y:S02]  /*19230*/  @!P2 IADD3.X R11, R7, R34, R6, P4, P5 ;  /* 0x00000022070ba210 */ /* 0x000fe400027ea406 */
[----:B-1----:R-:W-:-:S05]  /*19240*/  @!P2 IADD3 R10, P4, R10, R8, RZ ;  /* 0x000000080a0aa210 */ /* 0x002fca0007f9e0ff */
[----:B------:R-:W-:Y:S02]  /*19250*/  @!P2 IMAD.X R11, R11, 0x1, R9, P4 ;  /* 0x000000010b0ba824 */ /* 0x000fe400020e0609 */
[----:B------:R-:W0:Y:S02]  /*19260*/  @!P3 LDC.64 R8, c[0x0][0x5c0] ;  /* 0x00017000ff08bb82 */ /* 0x000e240000000a00 */
        /* <DEDUP_REMOVED lines=10> */
[----:B---3--:R-:W-:Y:S02]  /*19310*/  FMUL R9, R227, UR17 ;  /* 0x00000011e3097c20 */ /* 0x008fe40008400000 */
[----:B------:R-:W3:Y:S01]  /*19320*/  LDL.LU R227, [R1+0xec] ;  /* 0x0000ec0001e37983 */ /* 0x000ee20000300800 */
[----:B------:R-:W-:Y:S02]  /*19330*/  ISETP.LT.OR P5, PT, R32, 0x72, !P1 ;  /* 0x000000722000780c */ /* 0x000fe40004fa1670 */
[----:B------:R-:W-:-:S11]  /*19340*/  F2FP.SATFINITE.E4M3.F32.PACK_AB_MERGE_C R27, RZ, R9, RZ ;  /* 0x00000009ff1b723e */ /* 0x000fd600048070ff */
[----:B------:R-:W0:Y:S01]  /*19350*/  @!P5 LDC.64 R8, c[0x0][0x5c0] ;  /* 0x00017000ff08db82 */ /* 0x000e220000000a00 */
[----:B------:R-:W-:Y:S02]  /*19360*/  LOP3.LUT P6, RZ, R25, 0x1, RZ, 0xc0, !PT ;  /* 0x0000000119ff7812 */ /* 0x000fe400078cc0ff */
[----:B------:R-:W-:Y:S02]  /*19370*/  LOP3.LUT P3, RZ, R0, 0x80000000, RZ, 0xc0, !PT ;  /* 0x8000000000ff7812 */ /* 0x000fe4000786c0ff */
[----:B0-----:R-:W-:-:S04]  /*19380*/  @!P5 IADD3 R10, P2, P4, R24, R8, R3 ;  /* 0x00000008180ad210 */ /* 0x001fc80007c5e003 */
[----:B------:R-:W-:Y:S02]  /*19390*/  @!P5 IADD3.X R11, R34, R9, R4, P2, P4 ;  /* 0x00000009220bd210 */ /* 0x000fe400017e8404 */
[----:B------:R-:W-:-:S03]  /*193a0*/  ISETP.LT.OR P2, PT, R32, 0x29, !P0 ;  /* 0x000000292000780c */ /* 0x000fc60004741670 */
[----:B------:R-:W-:Y:S01]  /*193b0*/  @!P6 STG.E.U8 desc[UR24][R134.64+0x28], R27 ;  /* 0x0000281b8600e986 */ /* 0x000fe2000c101118 */
[----:B----4-:R-:W-:-:S09]  /*193c0*/  FMUL R8, R225, UR17 ;  /* 0x00000011e1087c20 */ /* 0x010fd20008400000 */
[----:B------:R-:W-:Y:S01]  /*193d0*/  @!P2 IADD3 R13, P4, P5, R5, R24, R2 ;  /* 0x00000018050da210 */ /* 0x000fe20007d9e002 */
[----:B------:R-:W4:Y:S01]  /*193e0*/  LDL.LU R225, [R1+0xf0] ;  /* 0x0000f00001e17983 */ /* 0x000f220000300800 */
[----:B------:R-:W-:-:S05]  /*193f0*/  F2FP.SATFINITE.E4M3.F32.PACK_AB_MERGE_C R8, RZ, R8, RZ ;  /* 0x00000008ff08723e */ /* 0x000fca00048070ff */
[----:B------:R0:W-:Y:S02]  /*19400*/  @!P3 STG.E.U8 desc[UR24][R136.64+0x29], R8 ;  /* 0x000029088800b986 */ /* 0x0001e4000c101118 */
[----:B0-----:R-:W0:Y:S01]  /*19410*/  @!P2 LDC.64 R8, c[0x0][0x5c0] ;  /* 0x00017000ff08ab82 */ /* 0x001e220000000a00 */
[----:B------:R-:W-:Y:S02]  /*19420*/  @!P2 IADD3.X R26, R7, R34, R6, P4, P5 ;  /* 0x00000022071aa210 */ /* 0x000fe400027ea406 */
[----:B0-----:R-:W-:-:S05]  /*19430*/  @!P2 IADD3 R8, P4, R13, R8, RZ ;  /* 0x000000080d08a210 */ /* 0x001fca0007f9e0ff */
[----:B------:R-:W-:Y:S02]  /*19440*/  @!P2 IMAD.X R9, R26, 0x1, R9, P4 ;  /* 0x000000011a09a824 */ /* 0x000fe400020e0609 */
[----:B--2---:R-:W-:Y:S02]  /*19450*/  FMUL R26, R226, UR17 ;  /* 0x00000011e21a7c20 */ /* 0x004fe40008400000 */
[----:B------:R-:W2:Y:S03]  /*19460*/  LDL.LU R226, [R1+0xf4] ;  /* 0x0000f40001e27983 */ /* 0x000ea60000300800 */
[----:B------:R-:W-:Y:S01]  /*19470*/  F2FP.SATFINITE.E4M3.F32.PACK_AB_MERGE_C R97, RZ, R26, RZ ;  /* 0x0000001aff61723e */ /* 0x000fe200048070ff */
[----:B---3--:R-:W-:Y:S02]  /*19480*/  FMUL R26, R227, UR17 ;  /* 0x00000011e31a7c20 */ /* 0x008fe40008400000 */
[----:B------:R-:W3:Y:S01]  /*19490*/  LDL.LU R227, [R1+0xf8] ;  /* 0x0000f80001e37983 */ /* 0x000ee20000300800 */
[----:B------:R-:W-:-:S03]  /*194a0*/  ISETP.LT.OR P3, PT, R32, 0x2a, !P0 ;  /* 0x0000002a2000780c */ /* 0x000fc60004761670 */
[----:B------:R0:W-:Y:S01]  /*194b0*/  @!P2 STG.E.U8 desc[UR24][R8.64+0x28], R97 ;  /* 0x000028610800a986 */ /* 0x0001e2000c101118 */
[----:B------:R-:W-:-:S09]  /*194c0*/  ISETP.LT.OR P2, PT, R32, 0x31, !P0 ;  /* 0x000000312000780c */ /* 0x000fd20004741670 */
[----:B0-----:R-:W0:Y:S01]  /*194d0*/  @!P3 LDC.64 R8, c[0x0][0x5c0] ;  /* 0x00017000ff08bb82 */ /* 0x001e220000000a00 */
[----:B------:R-:W-:-:S04]  /*194e0*/  @!P3 IADD3 R27, P5, P6, R5, R24, R2 ;  /* 0x00000018051bb210 */ /* 0x000fc80007ebe002 */
[----:B------:R-:W-:Y:S02]  /*194f0*/  @!P3 IADD3.X R13, R7, R34, R6, P5, P6 ;  /* 0x00000022070db210 */ /* 0x000fe40002fec406 */
[----:B------:R-:W-:Y:S02]  /*19500*/  ISETP.LT.OR P6, PT, R32, 0x32, !P0 ;  /* 0x000000322000780c */ /* 0x000fe400047c1670 */
[----:B------:R-:W-:-:S04]  /*19510*/  @!P2 IADD3 R95, P4, P5, R5, R24, R2 ;  /* 0x00000018055fa210 */ /* 0x000fc80007d9e002 */
[----:B------:R-:W-:Y:S02]  /*19520*/  @!P2 IADD3.X R35, R7, R34, R6, P4, P5 ;  /* 0x000000220723a210 */ /* 0x000fe400027ea406 */
[----:B0-----:R-:W-:-:S05]  /*19530*/  @!P3 IADD3 R8, P4, R27, R8, RZ ;  /* 0x000000081b08b210 */ /* 0x001fca0007f9e0ff */
[----:B------:R-:W-:Y:S01]  /*19540*/  @!P3 IMAD.X R9, R13, 0x1, R9, P4 ;  /* 0x000000010d09b824 */ /* 0x000fe200020e0609 */
[----:B------:R-:W-:-:S04]  /*19550*/  @!P6 IADD3 R27, P4, P5, R5, R24, R2 ;  /* 0x00000018051be210 */ /* 0x000fc80007d9e002 */
[----:B------:R-:W-:Y:S02]  /*19560*/  @!P6 IADD3.X R13, R7, R34, R6, P4, P5 ;  /* 0x00000022070de210 */ /* 0x000fe400027ea406 */
[----:B------:R-:W-:Y:S02]  /*19570*/  ISETP.LT.OR P5, PT, R32, 0x39, !P0 ;  /* 0x000000392000780c */ /* 0x000fe400047a1670 */
[----:B------:R-:W-:Y:S02]  /*19580*/  F2FP.SATFINITE.E4M3.F32.PACK_AB_MERGE_C R26, RZ, R26, RZ ;  /* 0x0000001aff1a723e */ /* 0x000fe400048070ff */
[----:B------:R-:W-:-:S03]  /*19590*/  LOP3.LUT R0, R0, 0xffffbfff, RZ, 0xc0, !PT ;  /* 0xffffbfff00007812 */ /* 0x000fc600078ec0ff */
[----:B------:R0:W-:Y:S01]  /*195a0*/  @!P3 STG.E.U8 desc[UR24][R8.64+0x29], R26 ;  /* 0x0000291a0800b986 */ /* 0x0001e2000c101118 */
[----:B------:R-:W-:Y:S02]  /*195b0*/  @P1 LOP3.LUT R0, R0, 0x4000, RZ, 0xfc, !PT ;  /* 0x0000400000001812 */ /* 0x000fe400078efcff */
[----:B------:R-:W-:-:S03]  /*195c0*/  LOP3.LUT P1, RZ, R25, 0x2000000, RZ, 0xc0, !PT ;  /* 0x0200000019ff7812 */ /* 0x000fc6000782c0ff */
[----:B0-----:R-:W-:-:S04]  /*195d0*/  @!P5 IADD3 R26, P3, P4, R5, R24, R2 ;  /* 0x00000018051ad210 */ /* 0x001fc80007c7e002 */
[----:B------:R-:W-:Y:S02]  /*195e0*/  @!P5 IADD3.X R94, R7, R34, R6, P3, P4 ;  /* 0x00000022075ed210 */ /* 0x000fe40001fe8406 */
[----:B------:R-:W-:Y:S01]  /*195f0*/  LOP3.LUT P4, RZ, R25, 0x1000000, RZ, 0xc0, !PT ;  /* 0x0100000019ff7812 */ /* 0x000fe2000788c0ff */
[----:B----4-:R-:W-:-:S05]  /*19600*/  FMUL R96, R225, UR17 ;  /* 0x00000011e1607c20 */ /* 0x010fca0008400000 */
[----:B------:R-:W-:-:S07]  /*19610*/  F2FP.SATFINITE.E4M3.F32.PACK_AB_MERGE_C R101, RZ, R96, RZ ;  /* 0x00000060ff65723e */ /* 0x000fce00048070ff */
[----:B------:R-:W-:Y:S01]  /*19620*/  @!P4 STG.E.U8 desc[UR24][R138.64+0x30], R101 ;  /* 0x000030658a00c986 */ /* 0x000fe2000c101118 */
[----:B--2---:R-:W-:-:S03]  /*19630*/  FMUL R8, R226, UR17 ;  /* 0x00000011e2087c20 */ /* 0x004fc60008400000 */
[----:B------:R-:W2:Y:S02]  /*19640*/  LDL.LU R226, [R1+0xfc] ;  /* 0x0000fc0001e27983 */ /* 0x000ea40000300800 */
[----:B------:R-:W-:Y:S02]  /*19650*/  F2FP.SATFINITE.E4M3.F32.PACK_AB_MERGE_C R8, RZ, R8, RZ ;  /* 0x00000008ff08723e */ /* 0x000fe400048070ff */
[----:B------:R-:W4:Y:S04]  /*19660*/  LDL.LU R225, [R1+0x100] ;  /* 0x0001000001e17983 */ /* 0x000f280000300800 */
[----:B------:R0:W-:Y:S02]  /*19670*/  @!P1 STG.E.U8 desc[UR24][R128.64+0x31], R8 ;  /* 0x0000310880009986 */ /* 0x0001e4000c101118 */
[----:B0-----:R-:W0:Y:S02]  /*19680*/  @!P2 LDC.64 R8, c[0x0][0x5c0] ;  /* 0x00017000ff08ab82 */ /* 0x001e240000000a00 */
[----:B0-----:R-:W-:-:S05]  /*19690*/  @!P2 IADD3 R8, P1, R95, R8, RZ ;  /* 0x000000085f08a210 */ /* 0x001fca0007f3e0ff */
[----:B------:R-:W-:Y:S02]  /*196a0*/  @!P2 IMAD.X R9, R35, 0x1, R9, P1 ;  /* 0x000000012309a824 */ /* 0x000fe400008e0609 */
[----:B---3--:R-:W-:Y:S02]  /*196b0*/  FMUL R35, R227, UR17 ;  /* 0x00000011e3237c20 */ /* 0x008fe40008400000 */
[----:B------:R-:W3:Y:S01]  /*196c0*/  LDL.LU R227, [R1+0x104] ;  /* 0x0001040001e37983 */ /* 0x000ee20000300800 */
[----:B------:R-:W-:-:S04]  /*196d0*/  LOP3.LUT R0, R0, 0xbfffffff, RZ, 0xc0, !PT ;  /* 0xbfffffff00007812 */ /* 0x000fc800078ec0ff */
[----:B------:R-:W-:Y:S02]  /*196e0*/  @P5 LOP3.LUT R0, R0, 0x40000000, RZ, 0xfc, !PT ;  /* 0x4000000000005812 */ /* 0x000fe400078efcff */
[----:B------:R-:W-:-:S13]  /*196f0*/  ISETP.LT.OR P5, PT, R32, 0x3a, !P0 ;  /* 0x0000003a2000780c */ /* 0x000fda00047a1670 */
[----:B------:R-:W-:-:S04]  /*19700*/  @!P5 IADD3 R96, P3, P4, R5, R24, R2 ;  /* 0x000000180560d210 */ /* 0x000fc80007c7e002 */
[----:B------:R-:W-:Y:S02]  /*19710*/  @!P5 IADD3.X R97, R7, R34, R6, P3, P4 ;  /* 0x000000220761d210 */ /* 0x000fe40001fe8406 */
[----:B------:R-:W-:Y:S02]  /*19720*/  ISETP.LT.OR P5, PT, R32, 0x41, !P0 ;  /* 0x000000412000780c */ /* 0x000fe400047a1670 */
[----:B------:R-:W-:-:S11]  /*19730*/  F2FP.SATFINITE.E4M3.F32.PACK_AB_MERGE_C R125, RZ, R35, RZ ;  /* 0x00000023ff7d723e */ /* 0x000fd600048070ff */
[----:B------:R-:W-:-:S04]  /*19740*/  @!P5 IADD3 R109, P3, P4, R5, R24, R2 ;  /* 0x00000018056dd210 */ /* 0x000fc80007c7e002 */
[----:B------:R-:W-:Y:S02]  /*19750*/  @!P5 IADD3.X R121, R7, R34, R6, P3, P4 ;  /* 0x000000220779d210 */ /* 0x000fe40001fe8406 */
[----:B------:R-:W-:Y:S01]  /*19760*/  ISETP.LT.OR P4, PT, R32, 0x42, !P0 ;  /* 0x000000422000780c */ /* 0x000fe20004781670 */
[----:B------:R0:W-:Y:S02]  /*19770*/  @!P2 STG.E.U8 desc[UR24][R8.64+0x30], R125 ;  /* 0x0000307d0800a986 */ /* 0x0001e4000c101118 */
[----:B0-----:R-:W0:Y:S10]  /*19780*/  @!P6 LDC.64 R8, c[0x0][0x5c0] ;  /* 0x00017000ff08eb82 */ /* 0x001e340000000a00 */
[----:B------:R-:W-:-:S04]  /*19790*/  @!P4 IADD3 R95, P5, P3, R5, R24, R2 ;  /* 0x00000018055fc210 */ /* 0x000fc80007bbe002 */
[----:B------:R-:W-:Y:S02]  /*197a0*/  @!P4 IADD3.X R119, R7, R34, R6, P5, P3 ;  /* 0x000000220777c210 */ /* 0x000fe40002fe6406 */
[----:B------:R-:W-:-:S13]  /*197b0*/  ISETP.LT.OR P3, PT, R32, 0x49, !P0 ;  /* 0x000000492000780c */ /* 0x000fda0004761670 */
[----:B------:R-:W-:-:S04]  /*197c0*/  @!P3 IADD3 R35, P5, P2, R5, R24, R2 ;  /* 0x000000180523b210 */ /* 0x000fc80007abe002 */
[----:B------:R-:W-:Y:S02]  /*197d0*/  @!P3 IADD3.X R108, R7, R34, R6, P5, P2 ;  /* 0x00000022076cb210 */ /* 0x000fe40002fe4406 */
[----:B0-----:R-:W-:-:S05]  /*197e0*/  @!P6 IADD3 R8, P2, R27, R8, RZ ;  /* 0x000000081b08e210 */ /* 0x001fca0007f5e0ff */
[----:B------:R-:W-:Y:S02]  /*197f0*/  @!P6 IMAD.X R9, R13, 0x1, R9, P2 ;  /* 0x000000010d09e824 */ /* 0x000fe400010e0609 */
[----:B--2---:R-:W-:Y:S02]  /*19800*/  FMUL R27, R226, UR17 ;  /* 0x00000011e21b7c20 */ /* 0x004fe40008400000 */
[----:B------:R-:W2:Y:S03]  /*19810*/  LDL.LU R226, [R1+0x108] ;  /* 0x0001080001e27983 */ /* 0x000ea60000300800 */
[----:B------:R-:W-:-:S05]  /*19820*/  F2FP.SATFINITE.E4M3.F32.PACK_AB_MERGE_C R27, RZ, R27, RZ ;  /* 0x0000001bff1b723e */ /* 0x000fca00048070ff */
[----:B------:R3:W-:Y:S02]  /*19830*/  @!P6 STG.E.U8 desc[UR24][R8.64+0x31], R27 ;  /* 0x0000311b0800e986 */ /* 0x0007e4000c101118 */
[----:B---3--:R-:W-:Y:S02]  /*19840*/  FMUL R8, R227, UR17 ;  /* 0x00000011e3087c20 */ /* 0x008fe40008400000 */
[----:B------:R-:W3:Y:S01]  /*19850*/  LDL.LU R227, [R1+0x10c] ;  /* 0x00010c0001e37983 */ /* 0x000ee20000300800 */
[----:B------:R-:W-:Y:S02]  /*19860*/  LOP3.LUT R0, R0, 0xefffffff, RZ, 0xc0, !PT ;  /* 0xefffffff00007812 */ /* 0x000fe400078ec0ff */
[----:B------:R-:W-:Y:S02]  /*19870*/  ISETP.LT.OR P2, PT, R32, 0x4a, !P0 ;  /* 0x0000004a2000780c */ /* 0x000fe40004741670 */
[----:B------:R-:W-:-:S04]  /*19880*/  @P4 LOP3.LUT R0, R0, 0x10000000, RZ, 0xfc, !PT ;  /* 0x1000000000004812 */ /* 0x000fc800078efcff */
[----:B------:R-:W-:-:S04]  /*19890*/  LOP3.LUT R0, R0, 0xf7ffffff, RZ, 0xc0, !PT ;  /* 0xf7ffffff00007812 */ /* 0x000fc800078ec0ff */
[----:B------:R-:W-:-:S03]  /*198a0*/  @P3 LOP3.LUT R0, R0, 0x8000000, RZ, 0xfc, !PT ;  /* 0x0800000000003812 */ /* 0x000fc600078efcff */
[----:B------:R-:W-:Y:S02]  /*198b0*/  @!P2 IADD3 R13, P3, P5, R5, R24, R2 ;  /* 0x00000018050da210 */ /* 0x000fe40007d7e002 */
[C---:B------:R-:W-:Y:S02]  /*198c0*/  LOP3.LUT P4, RZ, R25.reuse, 0x4000000, RZ, 0xc0, !PT ;  /* 0x0400000019ff7812 */ /* 0x040fe4000788c0ff */
[----:B------:R-:W-:Y:S02]  /*198d0*/  LOP3.LUT P1, RZ, R25, 0x8000000, RZ, 0xc0, !PT ;  /* 0x0800000019ff7812 */ /* 0x000fe4000782c0ff */
[----:B------:R-:W-:Y:S01]  /*198e0*/  @!P2 IADD3.X R101, R7, R34, R6, P3, P5 ;  /* 0x000000220765a210 */ /* 0x000fe20001fea406 */
[----:B----4-:R-:W-:Y:S01]  /*198f0*/  FMUL R100, R225, UR17 ;  /* 0x00000011e1647c20 */ /* 0x010fe20008400000 */
[----:B------:R-:W-:Y:S01]  /*19900*/  LOP3.LUT P5, RZ, R0, 0x40000000, RZ, 0xc0, !PT ;  /* 0x4000000000ff7812 */ /* 0x000fe200078ac0ff */
[----:B------:R-:W4:Y:S01]  /*19910*/  LDL.LU R225, [R1+0x110] ;  /* 0x0001100001e17983 */ /* 0x000f220000300800 */
[----:B------:R-:W-:-:S02]  /*19920*/  F2FP.SATFINITE.E4M3.F32.PACK_AB_MERGE_C R8, RZ, R8, RZ ;  /* 0x00000008ff08723e */ /* 0x000fc400048070ff */
[----:B------:R-:W-:-:S05]  /*19930*/  F2FP.SATFINITE.E4M3.F32.PACK_AB_MERGE_C R125, RZ, R100, RZ ;  /* 0x00000064ff7d723e */ /* 0x000fca00048070ff */
[----:B------:R-:W-:Y:S04]  /*19940*/  @!P4 STG.E.U8 desc[UR24][R132.64+0x38], R125 ;  /* 0x0000387d8400c986 */ /* 0x000fe8000c101118 */
[----:B------:R0:W-:Y:S02]  /*19950*/  @!P1 STG.E.U8 desc[UR24][R126.64+0x39], R8 ;  /* 0x000039087e009986 */ /* 0x0001e4000c101118 */
[----:B0-----:R-:W0:Y:S02]  /*19960*/  @!P5 LDC.64 R8, c[0x0][0x5c0] ;  /* 0x00017000ff08db82 */ /* 0x001e240000000a00 */
[----:B0-----:R-:W-:-:S05]  /*19970*/  @!P5 IADD3 R8, P1, R26, R8, RZ ;  /* 0x000000081a08d210 */ /* 0x001fca0007f3e0ff */
[----:B------:R-:W-:Y:S02]  /*19980*/  @!P5 IMAD.X R9, R94, 0x1, R9, P1 ;  /* 0x000000015e09d824 */ /* 0x000fe400008e0609 */
[----:B--2---:R-:W-:Y:S02]  /*19990*/  FMUL R94, R226, UR17 ;  /* 0x00000011e25e7c20 */ /* 0x004fe40008400000 */
[----:B------:R-:W2:Y:S03]  /*199a0*/  LDL.LU R226, [R1+0x114] ;  /* 0x0001140001e27983 */ /* 0x000ea60000300800 */
[----:B------:R-:W-:Y:S01]  /*199b0*/  F2FP.SATFINITE.E4M3.F32.PACK_AB_MERGE_C R131, RZ, R94, RZ ;  /* 0x0000005eff83723e */ /* 0x000fe200048070ff */
[----:B---3--:R-:W-:Y:S02]  /*199c0*/  FMUL R94, R227, UR17 ;  /* 0x00000011e35e7c20 */ /* 0x008fe40008400000 */
[----:B------:R-:W3:Y:S01]  /*199d0*/  LDL.LU R227, [R1+0x118] ;  /* 0x0001180001e37983 */ /* 0x000ee20000300800 */
[----:B------:R-:W-:-:S02]  /*199e0*/  ISETP.LT.OR P3, PT, R32, 0x51, !P0 ;  /* 0x000000512000780c */ /* 0x000fc40004761670 */
[----:B------:R-:W-:Y:S02]  /*199f0*/  LOP3.LUT R0, R0, 0xdfffffff, RZ, 0xc0, !PT ;  /* 0xdfffffff00007812 */ /* 0x000fe400078ec0ff */
[----:B------:R-:W-:Y:S02]  /*19a00*/  LOP3.LUT R25, R25, 0xffffffef, RZ, 0xc0, !PT ;  /* 0xffffffef19197812 */ /* 0x000fe400078ec0ff */
[----:B------:R-:W-:-:S07]  /*19a10*/  @P2 LOP3.LUT R0, R0, 0x20000000, RZ, 0xfc, !PT ;  /* 0x2000000000002812 */ /* 0x000fce00078efcff */
[----:B------:R-:W-:Y:S02]  /*19a20*/  @!P3 IADD3 R27, P2, P6, R5, R24, R2 ;  /* 0x00000018051bb210 */ /* 0x000fe40007e5e002 */
[----:B------:R-:W-:Y:S02]  /*19a30*/  @P3 LOP3.LUT R25, R25, 0x10, RZ, 0xfc, !PT ;  /* 0x0000001019193812 */ /* 0x000fe400078efcff */
[----:B------:R-:W-:Y:S02]  /*19a40*/  @!P3 IADD3.X R118, R7, R34, R6, P2, P6 ;  /* 0x000000220776b210 */ /* 0x000fe400017ec406 */
[----:B------:R-:W-:Y:S02]  /*19a50*/  ISETP.LT.OR P3, PT, R32, 0x52, !P0 ;  /* 0x000000522000780c */ /* 0x000fe40004761670 */
[----:B------:R-:W-:-:S11]  /*19a60*/  LOP3.LUT R25, R25, 0xffffffdf, RZ, 0xc0, !PT ;  /* 0xffffffdf19197812 */ /* 0x000fd600078ec0ff */
        /* <DEDUP_REMOVED lines=9> */
[C---:B------:R-:W-:Y:S02]  /*19b00*/  LOP3.LUT P4, RZ, R25.reuse, 0x800, RZ, 0xc0, !PT ;  /* 0x0000080019ff7812 */ /* 0x040fe4000788c0ff */
[----:B------:R-:W-:-:S09]  /*19b10*/  LOP3.LUT R25, R25, 0xfbffffff, RZ, 0xc0, !PT ;  /* 0xfbffffff19197812 */ /* 0x000fd200078ec0ff */
[----:B------:R-:W-:Y:S02]  /*19b20*/  @!P3 IADD3 R26, P2, P6, R5, R24, R2 ;  /* 0x00000018051ab210 */ /* 0x000fe40007e5e002 */
[----:B------:R-:W-:Y:S02]  /*19b30*/  @P3 LOP3.LUT R25, R25, 0x4000000, RZ, 0xfc, !PT ;  /* 0x0400000019193812 */ /* 0x000fe400078efcff */
[----:B------:R-:W-:Y:S02]  /*19b40*/  @!P3 IADD3.X R125, R7, R34, R6, P2, P6 ;  /* 0x00000022077db210 */ /* 0x000fe400017ec406 */
[C---:B------:R-:W-:Y:S01]  /*19b50*/  ISETP.LT.OR P3, PT, R32.reuse, 0x3a, !P0 ;  /* 0x0000003a2000780c */ /* 0x040fe20004761670 */
[----:B------:R0:W-:Y:S01]  /*19b60*/  @!P5 STG.E.U8 desc[UR24][R8.64+0x38], R131 ;  /* 0x000038830800d986 */ /* 0x0001e2000c101118 */
[----:B------:R-:W-:-:S11]  /*19b70*/  ISETP.LT.OR P2, PT, R32, 0x61, !P0 ;  /* 0x000000612000780c */ /* 0x000fd60004741670 */
[----:B0-----:R-:W0:Y:S02]  /*19b80*/  @!P3 LDC.64 R8, c[0x0][0x5c0] ;  /* 0x00017000ff08bb82 */ /* 0x001e240000000a00 */
[----:B------:R-:W-:-:S04]  /*19b90*/  @!P2 IADD3 R126, P5, P6, R5, R24, R2 ;  /* 0x00000018057ea210 */ /* 0x000fc80007ebe002 */
[----:B------:R-:W-:Y:S02]  /*19ba0*/  @!P2 IADD3.X R129, R7, R34, R6, P5, P6 ;  /* 0x000000220781a210 */ /* 0x000fe40002fec406 */
[----:B------:R-:W-:Y:S02]  /*19bb0*/  F2FP.SATFINITE.E4M3.F32.PACK_AB_MERGE_C R94, RZ, R94, RZ ;  /* 0x0000005eff5e723e */ /* 0x000fe400048070ff */
[----:B0-----:R-:W-:Y:S01]  /*19bc0*/  @!P3 IADD3 R8, P5, R96, R8, RZ ;  /* 0x000000086008b210 */ /* 0x001fe20007fbe0ff */
[----:B----4-:R-:W-:Y:S02]  /*19bd0*/  FMUL R96, R225, UR17 ;  /* 0x00000011e1607c20 */ /* 0x010fe40008400000 */
[----:B------:R-:W4:Y:S02]  /*19be0*/  LDL.LU R225, [R1+0x11c] ;  /* 0x00011c0001e17983 */ /* 0x000f240000300800 */
[----:B------:R-:W-:-:S05]  /*19bf0*/  @!P3 IMAD.X R9, R97, 0x1, R9, P5 ;  /* 0x000000016109b824 */ /* 0x000fca00028e0609 */
[----:B------:R2:W-:Y:S02]  /*19c00*/  @!P3 STG.E.U8 desc[UR24][R8.64+0x39], R94 ;  /* 0x0000395e0800b986 */ /* 0x0005e4000c101118 */
[----:B--2---:R-:W-:Y:S02]  /*19c10*/  FMUL R8, R226, UR17 ;  /* 0x00000011e2087c20 */ /* 0x004fe40008400000 */
[----:B------:R-:W2:Y:S01]  /*19c20*/  LDL.LU R226, [R1+0x120] ;  /* 0x0001200001e27983 */ /* 0x000ea20000300800 */
[----:B---3--:R-:W-:-:S03]  /*19c30*/  FMUL R94, R227, UR17 ;  /* 0x00000011e35e7c20 */ /* 0x008fc60008400000 */
[----:B------:R-:W3:Y:S01]  /*19c40*/  LDL.LU R227, [R1+0x124] ;  /* 0x0001240001e37983 */ /* 0x000ee20000300800 */
[C---:B------:R-:W-:Y:S02]  /*19c50*/  LOP3.LUT P1, RZ, R25.reuse, 0x20000000, RZ, 0xc0, !PT ;  /* 0x2000000019ff7812 */ /* 0x040fe4000782c0ff */
[----:B------:R-:W-:Y:S01]  /*19c60*/  LOP3.LUT R25, R25, 0xfffffffd, RZ, 0xc0, !PT ;  /* 0xfffffffd19197812 */ /* 0x000fe200078ec0ff */
[----:B------:R-:W2:Y:S03]  /*19c70*/  LDL.LU R224, [R1+0x128] ;  /* 0x0001280001e07983 */ /* 0x000ea60000300800 */
[----:B------:R-:W-:Y:S02]  /*19c80*/  @P2 LOP3.LUT R25, R25, 0x2, RZ, 0xfc, !PT ;  /* 0x0000000219192812 */ /* 0x000fe400078efcff */
[C---:B------:R-:W-:Y:S02]  /*19c90*/  ISETP.LT.OR P2, PT, R32.reuse, 0x62, !P0 ;  /* 0x000000622000780c */ /* 0x040fe40004741670 */
[----:B------:R-:W-:-:S02]  /*19ca0*/  ISETP.LT.OR P3, PT, R32, 0x69, !P0 ;  /* 0x000000692000780c */ /* 0x000fc40004761670 */
[----:B------:R-:W-:-:S09]  /*19cb0*/  LOP3.LUT R12, R12, 0xfffffffe, RZ, 0xc0, !PT ;  /* 0xfffffffe0c0c7812 */ /* 0x000fd200078ec0ff */
[----:B------:R-:W-:-:S04]  /*19cc0*/  @!P2 IADD3 R127, P5, P6, R5, R24, R2 ;  /* 0x00000018057fa210 */ /* 0x000fc80007ebe002 */
[----:B------:R-:W-:Y:S02]  /*19cd0*/  @!P2 IADD3.X R130, R7, R34, R6, P5, P6 ;  /* 0x000000220782a210 */ /* 0x000fe40002fec406 */
[----:B------:R-:W-:Y:S02]  /*19ce0*/  @!P3 IADD3 R131, P5, P6, R5, R24, R2 ;  /* 0x000000180583b210 */ /* 0x000fe40007ebe002 */
[----:B------:R-:W-:Y:S02]  /*19cf0*/  @P3 LOP3.LUT R12, R12, 0x1, RZ, 0xfc, !PT ;  /* 0x000000010c0c3812 */ /* 0x000fe400078efcff */
[----:B------:R-:W-:Y:S02]  /*19d00*/  @!P3 IADD3.X R132, R7, R34, R6, P5, P6 ;  /* 0x000000220784b210 */ /* 0x000fe40002fec406 */
[----:B------:R-:W-:Y:S02]  /*19d10*/  ISETP.LT.OR P3, PT, R32, 0x6a, !P0 ;  /* 0x0000006a2000780c */ /* 0x000fe40004761670 */
[----:B------:R-:W-:-:S02]  /*19d20*/  LOP3.LUT R25, R25, 0xefffffff, RZ, 0xc0, !PT ;  /* 0xefffffff19197812 */ /* 0x000fc400078ec0ff */
[----:B------:R-:W-:Y:S02]  /*19d30*/  F2FP.SATFINITE.E4M3.F32.PACK_AB_MERGE_C R97, RZ, R96, RZ ;  /* 0x00000060ff61723e */ /* 0x000fe400048070ff */
[----:B------:R-:W-:-:S03]  /*19d40*/  @P2 LOP3.LUT R25, R25, 0x10000000, RZ, 0xfc, !PT ;  /* 0x1000000019192812 */ /* 0x000fc600078efcff */
[----:B------:R0:W-:Y:S01]  /*19d50*/  @!P4 STG.E.U8 desc[UR24][R122.64+0x40], R97 ;  /* 0x000040617a00c986 */ /* 0x0001e2000c101118 */
[----:B------:R-:W-:-:S04]  /*19d60*/  LOP3.LUT R25, R25, 0x7fffffff, RZ, 0xc0, !PT ;  /* 0x7fffffff19197812 */ /* 0x000fc800078ec0ff */
[----:B------:R-:W-:Y:S02]  /*19d70*/  @P3 LOP3.LUT R25, R25, 0x80000000, RZ, 0xfc, !PT ;  /* 0x8000000019193812 */ /* 0x000fe400078efcff */
[----:B0-----:R-:W-:-:S04]  /*19d80*/  @!P3 IADD3 R122, P5, P6, R5, R24, R2 ;  /* 0x00000018057ab210 */ /* 0x001fc80007ebe002 */
[----:B------:R-:W-:Y:S02]  /*19d90*/  @!P3 IADD3.X R133, R7, R34, R6, P5, P6 ;  /* 0x000000220785b210 */ /* 0x000fe40002fec406 */
[----:B------:R-:W-:Y:S02]  /*19da0*/  ISETP.LT.OR P3, PT, R32, 0x71, !P0 ;  /* 0x000000712000780c */ /* 0x000fe40004761670 */
[----:B------:R-:W-:-:S11]  /*19db0*/  LOP3.LUT R25, R25, 0xbfffffff, RZ, 0xc0, !PT ;  /* 0xbfffffff19197812 */ /* 0x000fd600078ec0ff */
[----:B------:R-:W-:Y:S02]  /*19dc0*/  @!P3 IADD3 R138, P5, P6, R5, R24, R2 ;  /* 0x00000018058ab210 */ /* 0x000fe40007ebe002 */
[----:B------:R-:W-:Y:S02]  /*19dd0*/  @P3 LOP3.LUT R25, R25, 0x40000000, RZ, 0xfc, !PT ;  /* 0x4000000019193812 */ /* 0x000fe400078efcff */
[----:B------:R-:W-:Y:S02]  /*19de0*/  @!P3 IADD3.X R144, R7, R34, R6, P5, P6 ;  /* 0x000000220790b210 */ /* 0x000fe40002fec406 */
[----:B------:R-:W-:Y:S02]  /*19df0*/  ISETP.LT.OR P3, PT, R32, 0x41, !P0 ;  /* 0x000000412000780c */ /* 0x000fe40004761670 */
[----:B------:R-:W-:-:S05]  /*19e00*/  F2FP.SATFINITE.E4M3.F32.PACK_AB_MERGE_C R8, RZ, R8, RZ ;  /* 0x00000008ff08723e */ /* 0x000fca00048070ff */
[----:B------:R0:W-:Y:S01]  /*19e10*/  @!P1 STG.E.U8 desc[UR24][R114.64+0x41], R8 ;  /* 0x0000410872009986 */ /* 0x0001e2000c101118 */
[----:B------:R-:W-:-:S05]  /*19e20*/  ISETP.LT.OR P4, PT, R32, 0x72, !P0 ;  /* 0x000000722000780c */ /* 0x000fca0004781670 */
[----:B0-----:R-:W0:Y:S01]  /*19e30*/  @!P3 LDC.64 R8, c[0x0][0x5c0] ;  /* 0x00017000ff08bb82 */ /* 0x001e220000000a00 */
[----:B------:R-:W-:-:S07]  /*19e40*/  LOP3.LUT R25, R25, 0xdfffffff, RZ, 0xc0, !PT ;  /* 0xdfffffff19197812 */ /* 0x000fce00078ec0ff */
[----:B------:R-:W-:Y:S02]  /*19e50*/  @!P4 IADD3 R134, P5, P6, R5, R24, R2 ;  /* 0x000000180586c210 */ /* 0x000fe40007ebe002 */
[----:B------:R-:W-:Y:S02]  /*19e60*/  @P4 LOP3.LUT R25, R25, 0x20000000, RZ, 0xfc, !PT ;  /* 0x2000000019194812 */ /* 0x000fe400078efcff */
[----:B------:R-:W-:Y:S02]  /*19e70*/  @!P4 IADD3.X R141, R7, R34, R6, P5, P6 ;  /* 0x00000022078dc210 */ /* 0x000fe40002fec406 */
[----:B------:R-:W-:Y:S02]  /*19e80*/  LOP3.LUT P4, RZ, R0, 0x10000000, RZ, 0xc0, !PT ;  /* 0x1000000000ff7812 */ /* 0x000fe4000788c0ff */
[----:B------:R-:W-:Y:S02]  /*19e90*/  F2FP.SATFINITE.E4M3.F32.PACK_AB_MERGE_C R97, RZ, R94, RZ ;  /* 0x0000005eff61723e */ /* 0x000fe400048070ff */
[----:B0-----:R-:W-:-:S05]  /*19ea0*/  @!P3 IADD3 R8, P1, R109, R8, RZ ;  /* 0x000000086d08b210 */ /* 0x001fca0007f3e0ff */
[----:B------:R-:W-:-:S05]  /*19eb0*/  @!P3 IMAD.X R9, R121, 0x1, R9, P1 ;  /* 0x000000017909b824 */ /* 0x000fca00008e0609 */
[----:B------:R0:W-:Y:S01]  /*19ec0*/  @!P3 STG.E.U8 desc[UR24][R8.64+0x40], R97 ;  /* 0x000040610800b986 */ /* 0x0001e2000c101118 */
[----:B------:R-:W-:Y:S01]  /*19ed0*/  ISETP.LT.OR P3, PT, R32, 0x79, !P0 ;  /* 0x000000792000780c */ /* 0x000fe20004761670 */
[----:B0-----:R-:W0:-:S12]  /*19ee0*/  @!P4 LDC.64 R8, c[0x0][0x5c0] ;  /* 0x00017000ff08cb82 */ /* 0x001e180000000a00 */
[----:B------:R-:W-:Y:S01]  /*19ef0*/  @!P3 IADD3 R123, P5, P6, R5, R24, R2 ;  /* 0x00000018057bb210 */ /* 0x000fe20007ebe002 */
[----:B----4-:R-:W-:Y:S02]  /*19f00*/  FMUL R94, R225, UR17 ;  /* 0x00000011e15e7c20 */ /* 0x010fe40008400000 */
[----:B------:R-:W4:Y:S01]  /*19f10*/  LDL.LU R225, [R1+0x12c] ;  /* 0x00012c0001e17983 */ /* 0x000f220000300800 */
[----:B------:R-:W-:Y:S02]  /*19f20*/  @!P3 IADD3.X R137, R7, R34, R6, P5, P6 ;  /* 0x000000220789b210 */ /* 0x000fe40002fec406 */
[----:B------:R-:W-:Y:S02]  /*19f30*/  F2FP.SATFINITE.E4M3.F32.PACK_AB_MERGE_C R94, RZ, R94, RZ ;  /* 0x0000005eff5e723e */ /* 0x000fe400048070ff */
[----:B0-----:R-:W-:-:S05]  /*19f40*/  @!P4 IADD3 R8, P5, R95, R8, RZ ;  /* 0x000000085f08c210 */ /* 0x001fca0007fbe0ff */
[----:B------:R-:W-:-:S05]  /*19f50*/  @!P4 IMAD.X R9, R119, 0x1, R9, P5 ;  /* 0x000000017709c824 */ /* 0x000fca00028e0609 */
[----:B------:R3:W-:Y:S02]  /*19f60*/  @!P4 STG.E.U8 desc[UR24][R8.64+0x41], R94 ;  /* 0x0000415e0800c986 */ /* 0x0007e4000c101118 */
[----:B---3--:R-:W-:Y:S02]  /*19f70*/  FMUL R9, R227, UR17 ;  /* 0x00000011e3097c20 */ /* 0x008fe40008400000 */
[----:B------:R-:W3:Y:S01]  /*19f80*/  LDL.LU R227, [R1+0x130] ;  /* 0x0001300001e37983 */ /* 0x000ee20000300800 */
[----:B------:R-:W-:-:S04]  /*19f90*/  LOP3.LUT R25, R25, 0xf7ffffff, RZ, 0xc0, !PT ;  /* 0xf7ffffff19197812 */ /* 0x000fc800078ec0ff */
[----:B------:R-:W-:Y:S02]  /*19fa0*/  @P3 LOP3.LUT R25, R25, 0x8000000, RZ, 0xfc, !PT ;  /* 0x0800000019193812 */ /* 0x000fe400078efcff */
[----:B------:R-:W-:Y:S02]  /*19fb0*/  ISETP.LT.OR P3, PT, R32, 0x7a, !P0 ;  /* 0x0000007a2000780c */ /* 0x000fe40004761670 */
[C---:B------:R-:W-:Y:S02]  /*19fc0*/  LOP3.LUT P6, RZ, R25.reuse, 0x1000, RZ, 0xc0, !PT ;  /* 0x0000100019ff7812 */ /* 0x040fe400078cc0ff */
[----:B------:R-:W-:-:S09]  /*19fd0*/  LOP3.LUT R25, R25, 0xfdffffff, RZ, 0xc0, !PT ;  /* 0xfdffffff19197812 */ /* 0x000fd200078ec0ff */
[----:B------:R-:W-:-:S04]  /*19fe0*/  @!P3 IADD3 R121, P0, P5, R5, R24, R2 ;  /* 0x000000180579b210 */ /* 0x000fc80007d1e002 */
[----:B------:R-:W-:Y:S02]  /*19ff0*/  @!P3 IADD3.X R136, R7, R34, R6, P0, P5 ;  /* 0x000000220788b210 */ /* 0x000fe400007ea406 */
[----:B------:R-:W-:Y:S02]  /*1a000*/  ISETP.GE.AND P0, PT, R33, 0x109, PT ;  /* 0x000001092100780c */ /* 0x000fe40003f06270 */
[----:B------:R-:W-:Y:S02]  /*1a010*/  @P3 LOP3.LUT R25, R25, 0x2000000, RZ, 0xfc, !PT ;  /* 0x0200000019193812 */ /* 0x000fe400078efcff */
[----:B------:R-:W-:-:S13]  /*1a020*/  ISETP.LT.OR P3, PT, R32, 0x1, !P0 ;  /* 0x000000012000780c */ /* 0x000fda0004761670 */
[----:B------:R-:W-:-:S04]  /*1a030*/  @!P3 IADD3 R119, P4, P5, R3, R24, R2 ;  /* 0x000000180377b210 */ /* 0x000fc80007d9e002 */
[----:B------:R-:W-:Y:S02]  /*1a040*/  @!P3 IADD3.X R135, R4, R34, R6, P4, P5 ;  /* 0x000000220487b210 */ /* 0x000fe400027ea406 */
[----:B------:R-:W-:Y:S01]  /*1a050*/  ISETP.LT.OR P3, PT, R32, 0x2, !P0 ;  /* 0x000000022000780c */ /* 0x000fe20004761670 */
[----:B--2---:R-:W-:Y:S01]  /*1a060*/  FMUL R8, R226, UR17 ;  /* 0x00000011e2087c20 */ /* 0x004fe20008400000 */
[----:B------:R-:W-:Y:S02]  /*1a070*/  LOP3.LUT P1, RZ, R12, 0x8000, RZ, 0xc0, !PT ;  /* 0x000080000cff7812 */ /* 0x000fe4000782c0ff */
[----:B------:R-:W-:Y:S02]  /*1a080*/  F2FP.SATFINITE.E4M3.F32.PACK_AB_MERGE_C R95, RZ, R9, RZ ;  /* 0x00000009ff5f723e */ /* 0x000fe400048070ff */
[----:B------:R-:W-:Y:S01]  /*1a090*/  LOP3.LUT P2, RZ, R0, 0x20000000, RZ, 0xc0, !PT ;  /* 0x2000000000ff7812 */ /* 0x000fe2000784c0ff */
[----:B------:R-:W-:-:S06]  /*1a0a0*/  FMUL R33, R224, UR17 ;  /* 0x00000011e0217c20 */ /* 0x000fcc0008400000 */
[----:B------:R-:W-:Y:S01]  /*1a0b0*/  @!P3 IADD3 R143, P4, P5, R3, R24, R2 ;  /* 0x00000018038fb210 */ /* 0x000fe20007d9e002 */
[----:B------:R-:W2:Y:S03]  /*1a0c0*/  LDL.LU R226, [R1+0x134] ;  /* 0x0001340001e27983 */ /* 0x000ea60000300800 */
[----:B------:R-:W-:Y:S01]  /*1a0d0*/  @!P3 IADD3.X R150, R4, R34, R6, P4, P5 ;  /* 0x000000220496b210 */ /* 0x000fe200027ea406 */
[----:B------:R-:W2:Y:S01]  /*1a0e0*/  LDL.LU R224, [R1+0x138] ;  /* 0x0001380001e07983 */ /* 0x000ea20000300800 */
[----:B------:R-:W-:Y:S02]  /*1a0f0*/  LOP3.LUT P3, RZ, R0, 0x8000000, RZ, 0xc0, !PT ;  /* 0x0800000000ff7812 */ /* 0x000fe4000786c0ff */
[----:B------:R-:W-:-:S05]  /*1a100*/  F2FP.SATFINITE.E4M3.F32.PACK_AB_MERGE_C R8, RZ, R8, RZ ;  /* 0x00000008ff08723e */ /* 0x000fca00048070ff */
[----:B------:R0:W-:Y:S01]  /*1a110*/  @!P6 STG.E.U8 desc[UR24][R116.64+0x48], R8 ;  /* 0x000048087400e986 */ /* 0x0001e2000c101118 */
[----:B------:R-:W-:-:S03]  /*1a120*/  ISETP.LT.OR P6, PT, R32, 0x9, !P0 ;  /* 0x000000092000780c */ /* 0x000fc600047c1670 */
[----:B------:R-:W-:Y:S01]  /*1a130*/  @!P1 STG.E.U8 desc[UR24][R112.64+0x49], R95 ;  /* 0x0000495f70009986 */ /* 0x000fe2000c101118 */
[----:B------:R-:W-:Y:S01]  /*1a140*/  ISETP.LT.OR P1, PT, R32, 0xa, !P0 ;  /* 0x0000000a2000780c */ /* 0x000fe20004721670 */
[----:B0-----:R-:W0:Y:S08]  /*1a150*/  @!P3 LDC.64 R8, c[0x0][0x5c0] ;  /* 0x00017000ff08bb82 */ /* 0x001e300000000a00 */
[----:B------:R-:W-:-:S04]  /*1a160*/  @!P6 IADD3 R146, P4, P5, R3, R24, R2 ;  /* 0x000000180392e210 */ /* 0x000fc80007d9e002 */
[----:B------:R-:W-:Y:S02]  /*1a170*/  @!P6 IADD3.X R152, R4, R34, R6, P4, P5 ;  /* 0x000000220498e210 */ /* 0x000fe400027ea406 */
[----:B------:R-:W-:-:S04]  /*1a180*/  @!P1 IADD3 R149, P4, P5, R3, R24, R2 ;  /* 0x0000001803959210 */ /* 0x000fc80007d9e002 */
[----:B------:R-:W-:Y:S02]  /*1a190*/  @!P1 IADD3.X R157, R4, R34, R6, P4, P5 ;  /* 0x00000022049d9210 */ /* 0x000fe400027ea406 */
[----:B------:R-:W-:Y:S02]  /*1a1a0*/  F2FP.SATFINITE.E4M3.F32.PACK_AB_MERGE_C R33, RZ, R33, RZ ;  /* 0x00000021ff21723e */ /* 0x000fe400048070ff */
[----:B0-----:R-:W-:-:S05]  /*1a1b0*/  @!P3 IADD3 R8, P4, R35, R8, RZ ;  /* 0x000000082308b210 */ /* 0x001fca0007f9e0ff */
[----:B------:R-:W-:-:S05]  /*1a1c0*/  @!P3 IMAD.X R9, R108, 0x1, R9, P4 ;  /* 0x000000016c09b824 */ /* 0x000fca00020e0609 */
[----:B------:R0:W-:Y:S02]  /*1a1d0*/  @!P3 STG.E.U8 desc[UR24][R8.64+0x48], R33 ;  /* 0x000048210800b986 */ /* 0x0001e4000c101118 */
[----:B0-----:R-:W0:Y:S02]  /*1a1e0*/  @!P2 LDC.64 R8, c[0x0][0x5c0] ;  /* 0x00017000ff08ab82 */ /* 0x001e240000000a00 */
[----:B0-----:R-:W-:Y:S01]  /*1a1f0*/  @!P2 IADD3 R8, P3, R13, R8, RZ ;  /* 0x000000080d08a210 */ /* 0x001fe20007f7e0ff */
[----:B----4-:R-:W-:-:S04]  /*1a200*/  FMUL R13, R225, UR17 ;  /* 0x00000011e10d7c20 */ /* 0x010fc80008400000 */
[----:B------:R-:W-:Y:S01]  /*1a210*/  @!P2 IMAD.X R9, R101, 0x1, R9, P3 ;  /* 0x000000016509a824 */ /* 0x000fe200018e0609 */
[----:B------:R-:W-:-:S05]  /*1a220*/  F2FP.SATFINITE.E4M3.F32.PACK_AB_MERGE_C R13, RZ, R13, RZ ;  /* 0x0000000dff0d723e */ /* 0x000fca00048070ff */
[----:B------:R3:W-:Y:S02]  /*1a230*/  @!P2 STG.E.U8 desc[UR24][R8.64+0x49], R13 ;  /* 0x0000490d0800a986 */ /* 0x0007e4000c101118 */
[----:B---3--:R-:W-:Y:S02]  /*1a240*/  FMUL R8, R227, UR17 ;  /* 0x00000011e3087c20 */ /* 0x008fe40008400000 */
[----:B------:R-:W3:Y:S01]  /*1a250*/  LDL.LU R227, [R1+0x13c] ;  /* 0x00013c0001e37983 */ /* 0x000ee20000300800 */
[----:B------:R-:W-:Y:S02]  /*1a260*/  LOP3.LUT P6, RZ, R12, 0x100000, RZ, 0xc0, !PT ;  /* 0x001000000cff7812 */ /* 0x000fe400078cc0ff */
[----:B------:R-:W-:-:S11]  /*1a270*/  LOP3.LUT R0, R0, 0xfbffffff, RZ, 0xc0, !PT ;  /* 0xfbffffff00007812 */ /* 0x000fd600078ec0ff */
[----:B------:R-:W-:Y:S02]  /*1a280*/  @P6 LOP3.LUT R0, R0, 0x4000000, RZ, 0xfc, !PT ;  /* 0x0400000000006812 */ /* 0x000fe400078efcff */
[----:B------:R-:W-:-:S13]  /*1a290*/  ISETP.LT.OR P6, PT, R32, 0x11, !P0 ;  /* 0x000000112000780c */ /* 0x000fda00047c1670 */
[----:B------:R-:W-:-:S04]  /*1a2a0*/  @!P6 IADD3 R148, P4, P5, R3, R24, R2 ;  /* 0x000000180394e210 */ /* 0x000fc80007d9e002 */
[----:B------:R-:W-:Y:S02]  /*1a2b0*/  @!P6 IADD3.X R156, R4, R34, R6, P4, P5 ;  /* 0x00000022049ce210 */ /* 0x000fe400027ea406 */
[----:B------:R-:W-:-:S13]  /*1a2c0*/  ISETP.LT.OR P6, PT, R32, 0x12, !P0 ;  /* 0x000000122000780c */ /* 0x000fda00047c1670 */
[----:B------:R-:W-:-:S04]  /*1a2d0*/  @!P6 IADD3 R145, P4, P5, R3, R24, R2 ;  /* 0x000000180391e210 */ /* 0x000fc80007d9e002 */
[----:B------:R-:W-:Y:S02]  /*1a2e0*/  @!P6 IADD3.X R151, R4, R34, R6, P4, P5 ;  /* 0x000000220497e210 */ /* 0x000fe400027ea406 */
[----:B------:R-:W-:Y:S01]  /*1a2f0*/  ISETP.LT.OR P4, PT, R32, 0x19, !P0 ;  /* 0x000000192000780c */ /* 0x000fe20004781670 */
[----:B--2---:R-:W-:Y:S02]  /*1a300*/  FMUL R9, R226, UR17 ;  /* 0x00000011e2097c20 */ /* 0x004fe40008400000 */
[----:B------:R-:W2:Y:S10]  /*1a310*/  LDL.LU R226, [R1+0x140] ;  /* 0x0001400001e27983 */ /* 0x000eb40000300800 */
[----:B------:R-:W-:Y:S01]  /*1a320*/  @!P4 IADD3 R142, P2, P3, R3, R24, R2 ;  /* 0x00000018038ec210 */ /* 0x000fe20007b5e002 */
[----:B------:R-:W4:Y:S03]  /*1a330*/  LDL.LU R225, [R1+0x144] ;  /* 0x0001440001e17983 */ /* 0x000f260000300800 */
[----:B------:R-:W-:-:S02]  /*1a340*/  @!P4 IADD3.X R147, R4, R34, R6, P2, P3 ;  /* 0x000000220493c210 */ /* 0x000fc400017e6406 */
[----:B------:R-:W-:Y:S02]  /*1a350*/  ISETP.LT.OR P4, PT, R32, 0x1a, !P0 ;  /* 0x0000001a2000780c */ /* 0x000fe40004781670 */
[----:B------:R-:W-:Y:S02]  /*1a360*/  LOP3.LUT P6, RZ, R0, 0x4000000, RZ, 0xc0, !PT ;  /* 0x0400000000ff7812 */ /* 0x000fe400078cc0ff */
[----:B------:R-:W-:Y:S02]  /*1a370*/  LOP3.LUT P5, RZ, R25, 0x10, RZ, 0xc0, !PT ;  /* 0x0000001019ff7812 */ /* 0x000fe400078ac0ff */
[----:B------:R-:W-:Y:S02]  /*1a380*/  LOP3.LUT P1, RZ, R12, 0x80000, RZ, 0xc0, !PT ;  /* 0x000800000cff7812 */ /* 0x000fe4000782c0ff */
[----:B------:R-:W-:Y:S02]  /*1a390*/  F2FP.SATFINITE.E4M3.F32.PACK_AB_MERGE_C R8, RZ, R8, RZ ;  /* 0x00000008ff08723e */ /* 0x000fe400048070ff */
[----:B------:R-:W-:-:S03]  /*1a3a0*/  F2FP.SATFINITE.E4M3.F32.PACK_AB_MERGE_C R33, RZ, R9, RZ ;  /* 0x00000009ff21723e */ /* 0x000fc600048070ff */
[C---:B------:R-:W-:Y:S02]  /*1a3b0*/  @!P4 IADD3 R155, P2, P3, R3.reuse, R24, R2 ;  /* 0x00000018039bc210 */ /* 0x040fe40007b5e002 */
[----:B------:R0:W-:Y:S02]  /*1a3c0*/  @!P6 STG.E.U8 desc[UR24][R110.64+0x50], R8 ;  /* 0x000050086e00e986 */ /* 0x0001e4000c101118 */
[----:B------:R-:W-:Y:S02]  /*1a3d0*/  @!P4 IADD3.X R160, R4, R34, R6, P2, P3 ;  /* 0x0000002204a0c210 */ /* 0x000fe400017e6406 */
[C---:B------:R-:W-:Y:S01]  /*1a3e0*/  ISETP.LT.OR P4, PT, R32.reuse, 0x21, !P0 ;  /* 0x000000212000780c */ /* 0x040fe20004781670 */
[----:B------:R-:W-:Y:S01]  /*1a3f0*/  @!P1 STG.E.U8 desc[UR24][R104.64+0x51], R33 ;  /* 0x0000512168009986 */ /* 0x000fe2000c101118 */
[----:B------:R-:W-:Y:S01]  /*1a400*/  ISETP.LT.OR P1, PT, R32, 0x22, !P0 ;  /* 0x000000222000780c */ /* 0x000fe20004721670 */
[----:B0-----:R-:W0:Y:S10]  /*1a410*/  @!P5 LDC.64 R8, c[0x0][0x5c0] ;  /* 0x00017000ff08db82 */ /* 0x001e340000000a00 */
[----:B------:R-:W-:-:S04]  /*1a420*/  @!P4 IADD3 R158, P2, P3, R3, R24, R2 ;  /* 0x00000018039ec210 */ /* 0x000fc80007b5e002 */
[----:B------:R-:W-:Y:S02]  /*1a430*/  @!P4 IADD3.X R161, R4, R34, R6, P2, P3 ;  /* 0x0000002204a1c210 */ /* 0x000fe400017e6406 */
[----:B------:R-:W-:-:S04]  /*1a440*/  @!P1 IADD3 R159, P2, P3, R3, R24, R2 ;  /* 0x00000018039f9210 */ /* 0x000fc80007b5e002 */
[----:B------:R-:W-:Y:S02]  /*1a450*/  @!P1 IADD3.X R162, R4, R34, R6, P2, P3 ;  /* 0x0000002204a29210 */ /* 0x000fe400017e6406 */
[----:B0-----:R-:W-:Y:S01]  /*1a460*/  @!P5 IADD3 R8, P2, R27, R8, RZ ;  /* 0x000000081b08d210 */ /* 0x001fe20007f5e0ff */
[----:B---3--:R-:W-:Y:S02]  /*1a470*/  FMUL R27, R227, UR17 ;  /* 0x00000011e31b7c20 */ /* 0x008fe40008400000 */
[----:B------:R-:W3:Y:S01]  /*1a480*/  LDL.LU R227, [R1+0x148] ;  /* 0x0001480001e37983 */ /* 0x000ee20000300800 */
[----:B------:R-:W-:Y:S02]  /*1a490*/  LOP3.LUT P6, RZ, R12, 0x2000000, RZ, 0xc0, !PT ;  /* 0x020000000cff7812 */ /* 0x000fe400078cc0ff */
[----:B------:R-:W-:Y:S01]  /*1a4a0*/  LOP3.LUT R0, R0, 0xfdffffff, RZ, 0xc0, !PT ;  /* 0xfdffffff00007812 */ /* 0x000fe200078ec0ff */
[----:B------:R-:W-:Y:S01]  /*1a4b0*/  FMUL R13, R224, UR17 ;  /* 0x00000011e00d7c20 */ /* 0x000fe20008400000 */
[----:B------:R-:W-:-:S09]  /*1a4c0*/  @!P5 IMAD.X R9, R118, 0x1, R9, P2 ;  /* 0x000000017609d824 */ /* 0x000fd200010e0609 */
[----:B------:R-:W-:Y:S02]  /*1a4d0*/  @P6 LOP3.LUT R0, R0, 0x2000000, RZ, 0xfc, !PT ;  /* 0x0200000000006812 */ /* 0x000fe400078efcff */
[----:B------:R-:W-:Y:S02]  /*1a4e0*/  LOP3.LUT P6, RZ, R25, 0x20, RZ, 0xc0, !PT ;  /* 0x0000002019ff7812 */ /* 0x000fe400078cc0ff */
[----:B------:R-:W-:-:S05]  /*1a4f0*/  F2FP.SATFINITE.E4M3.F32.PACK_AB_MERGE_C R13, RZ, R13, RZ ;  /* 0x0000000dff0d723e */ /* 0x000fca00048070ff */
[----:B------:R0:W-:Y:S01]  /*1a500*/  @!P5 STG.E.U8 desc[UR24][R8.64+0x50], R13 ;  /* 0x0000500d0800d986 */ /* 0x0001e2000c101118 */
[----:B------:R-:W-:-:S05]  /*1a510*/  ISETP.LT.OR P4, PT, R32, 0x29, !P0 ;  /* 0x000000292000780c */ /* 0x000fca0004781670 */
[----:B0-----:R-:W0:Y:S08]  /*1a520*/  @!P6 LDC.64 R8, c[0x0][0x5c0] ;  /* 0x00017000ff08eb82 */ /* 0x001e300000000a00 */
[----:B------:R-:W-:-:S04]  /*1a530*/  @!P4 IADD3 R154, P2, P3, R3, R24, R2 ;  /* 0x00000018039ac210 */ /* 0x000fc80007b5e002 */
[----:B------:R-:W-:Y:S02]  /*1a540*/  @!P4 IADD3.X R153, R4, R34, R6, P2, P3 ;  /* 0x000000220499c210 */ /* 0x000fe400017e6406 */
[----:B------:R-:W-:Y:S02]  /*1a550*/  F2FP.SATFINITE.E4M3.F32.PACK_AB_MERGE_C R27, RZ, R27, RZ ;  /* 0x0000001bff1b723e */ /* 0x000fe400048070ff */
[----:B0-----:R-:W-:-:S05]  /*1a560*/  @!P6 IADD3 R8, P4, R100, R8, RZ ;  /* 0x000000086408e210 */ /* 0x001fca0007f9e0ff */
[----:B------:R-:W-:-:S05]  /*1a570*/  @!P6 IMAD.X R9, R120, 0x1, R9, P4 ;  /* 0x000000017809e824 */ /* 0x000fca00020e0609 */
[----:B------:R2:W-:Y:S02]  /*1a580*/  @!P6 STG.E.U8 desc[UR24][R8.64+0x51], R27 ;  /* 0x0000511b0800e986 */ /* 0x0005e4000c101118 */
[----:B--2---:R-:W-:Y:S02]  /*1a590*/  FMUL R8, R226, UR17 ;  /* 0x00000011e2087c20 */ /* 0x004fe40008400000 */
[----:B------:R-:W2:Y:S01]  /*1a5a0*/  LDL.LU R226, [R1+0x14c] ;  /* 0x00014c0001e27983 */ /* 0x000ea20000300800 */
[----:B----4-:R-:W-:-:S03]  /*1a5b0*/  FMUL R9, R225, UR17 ;  /* 0x00000011e1097c20 */ /* 0x010fc60008400000 */
[----:B------:R-:W4:Y:S01]  /*1a5c0*/  LDL.LU R225, [R1+0x150] ;  /* 0x0001500001e17983 */ /* 0x000f220000300800 */
[C---:B------:R-:W-:Y:S02]  /*1a5d0*/  ISETP.LT.OR P5, PT, R32.reuse, 0x2a, !P0 ;  /* 0x0000002a2000780c */ /* 0x040fe400047a1670 */
[----:B------:R-:W-:-:S11]  /*1a5e0*/  ISETP.LT.OR P6, PT, R32, 0x31, !P0 ;  /* 0x000000312000780c */ /* 0x000fd600047c1670 */
[----:B------:R-:W-:-:S04]  /*1a5f0*/  @!P5 IADD3 R140, P2, P3, R3, R24, R2 ;  /* 0x00000018038cd210 */ /* 0x000fc80007b5e002 */
[----:B------:R-:W-:Y:S02]  /*1a600*/  @!P5 IADD3.X R139, R4, R34, R6, P2, P3 ;  /* 0x00000022048bd210 */ /* 0x000fe400017e6406 */
[----:B------:R-:W-:-:S04]  /*1a610*/  @!P6 IADD3 R118, P3, P2, R3, R24, R2 ;  /* 0x000000180376e210 */ /* 0x000fc80007a7e002 */
[----:B------:R-:W-:Y:S02]  /*1a620*/  @!P6 IADD3.X R117, R4, R34, R6, P3, P2 ;  /* 0x000000220475e210 */ /* 0x000fe40001fe4406 */
[----:B------:R-:W-:Y:S01]  /*1a630*/  ISETP.LT.OR P6, PT, R32, 0x32, !P0 ;  /* 0x000000322000780c */ /* 0x000fe200047c1670 */
[----:B---3--:R-:W-:Y:S02]  /*1a640*/  FMUL R33, R227, UR17 ;  /* 0x00000011e3217c20 */ /* 0x008fe40008400000 */
[----:B------:R-:W3:Y:S10]  /*1a650*/  LDL.LU R227, [R1+0x154] ;  /* 0x0001540001e37983 */ /* 0x000ef40000300800 */
[----:B------:R-:W-:-:S04]  /*1a660*/  @!P6 IADD3 R116, P3, P2, R3, R24, R2 ;  /* 0x000000180374e210 */ /* 0x000fc80007a7e002 */
[----:B------:R-:W-:Y:S02]  /*1a670*/  @!P6 IADD3.X R115, R4, R34, R6, P3, P2 ;  /* 0x000000220473e210 */ /* 0x000fe40001fe4406 */
[----:B------:R-:W-:Y:S02]  /*1a680*/  LOP3.LUT P6, RZ, R0, 0x2000000, RZ, 0xc0, !PT ;  /* 0x0200000000ff7812 */ /* 0x000fe400078cc0ff */
[----:B------:R-:W-:Y:S02]  /*1a690*/  F2FP.SATFINITE.E4M3.F32.PACK_AB_MERGE_C R8, RZ, R8, RZ ;  /* 0x00000008ff08723e */ /* 0x000fe400048070ff */
[----:B------:R-:W-:-:S09]  /*1a6a0*/  LOP3.LUT P4, RZ, R25, 0x40, RZ, 0xc0, !PT ;  /* 0x0000004019ff7812 */ /* 0x000fd2000788c0ff */
[----:B------:R0:W-:Y:S01]  /*1a6b0*/  @!P6 STG.E.U8 desc[UR24][R106.64+0x58], R8 ;  /* 0x000058086a00e986 */ /* 0x0001e2000c101118 */
[----:B------:R-:W-:Y:S02]  /*1a6c0*/  ISETP.LT.OR P6, PT, R32, 0x39, !P0 ;  /* 0x000000392000780c */ /* 0x000fe400047c1670 */
[----:B------:R-:W-:Y:S02]  /*1a6d0*/  F2FP.SATFINITE.E4M3.F32.PACK_AB_MERGE_C R35, RZ, R9, RZ ;  /* 0x00000009ff23723e */ /* 0x000fe400048070ff */
[----:B0-----:R-:W0:Y:S09]  /*1a6e0*/  @!P4 LDC.64 R8, c[0x0][0x5c0] ;  /* 0x00017000ff08cb82 */ /* 0x001e320000000a00 */
[----:B------:R-:W-:-:S04]  /*1a6f0*/  @!P6 IADD3 R114, P3, P2, R3, R24, R2 ;  /* 0x000000180372e210 */ /* 0x000fc80007a7e002 */
[----:B------:R-:W-:Y:S02]  /*1a700*/  @!P6 IADD3.X R113, R4, R34, R6, P3, P2 ;  /* 0x000000220471e210 */ /* 0x000fe40001fe4406 */
[----:B------:R-:W-:Y:S02]  /*1a710*/  ISETP.LT.OR P6, PT, R32, 0x3a, !P0 ;  /* 0x0000003a2000780c */ /* 0x000fe400047c1670 */
[----:B------:R-:W-:Y:S02]  /*1a720*/  LOP3.LUT P1, RZ, R12, 0x4000000, RZ, 0xc0, !PT ;  /* 0x040000000cff7812 */ /* 0x000fe4000782c0ff */
[----:B------:R-:W-:-:S09]  /*1a730*/  LOP3.LUT P5, RZ, R25, 0x4000000, RZ, 0xc0, !PT ;  /* 0x0400000019ff7812 */ /* 0x000fd200078ac0ff */
[----:B------:R-:W-:-:S04]  /*1a740*/  @!P6 IADD3 R112, P3, P2, R3, R24, R2 ;  /* 0x000000180370e210 */ /* 0x000fc80007a7e002 */
[----:B------:R-:W-:Y:S02]  /*1a750*/  @!P6 IADD3.X R111, R4, R34, R6, P3, P2 ;  /* 0x00000022046fe210 */ /* 0x000fe40001fe4406 */
[----:B0-----:R-:W-:Y:S02]  /*1a760*/  @!P4 IADD3 R8, P2, R124, R8, RZ ;  /* 0x000000087c08c210 */ /* 0x001fe40007f5e0ff */
[----:B------:R-:W-:-:S03]  /*1a770*/  F2FP.SATFINITE.E4M3.F32.PACK_AB_MERGE_C R33, RZ, R33, RZ ;  /* 0x00000021ff21723e */ /* 0x000fc600048070ff */
[----:B------:R-:W-:Y:S01]  /*1a780*/  @!P4 IMAD.X R9, R128, 0x1, R9, P2 ;  /* 0x000000018009c824 */ /* 0x000fe200010e0609 */
[----:B------:R-:W-:Y:S04]  /*1a790*/  @!P1 STG.E.U8 desc[UR24][R102.64+0x59], R35 ;  /* 0x0000592366009986 */ /* 0x000fe8000c101118 */
[----:B------:R0:W-:Y:S02]  /*1a7a0*/  @!P4 STG.E.U8 desc[UR24][R8.64+0x58], R33 ;  /* 0x000058210800c986 */ /* 0x0001e4000c101118 */
[----:B0-----:R-:W0:Y:S01]  /*1a7b0*/  @!P5 LDC.64 R8, c[0x0][0x5c0] ;  /* 0x00017000ff08db82 */ /* 0x001e220000000a00 */
[----:B--2---:R-:W-:Y:S02]  /*1a7c0*/  FMUL R35, R226, UR17 ;  /* 0x00000011e2237c20 */ /* 0x004fe40008400000 */
[----:B------:R-:W2:Y:S03]  /*1a7d0*/  LDL.LU R226, [R1+0x158] ;  /* 0x0001580001e27983 */ /* 0x000ea60000300800 */
[----:B------:R-:W-:-:S02]  /*1a7e0*/  F2FP.SATFINITE.E4M3.F32.PACK_AB_MERGE_C R97, RZ, R35, RZ ;  /* 0x00000023ff61723e */ /* 0x000fc400048070ff */
[----:B0-----:R-:W-:-:S05]  /*1a7f0*/  @!P5 IADD3 R8, P4, R26, R8, RZ ;  /* 0x000000081a08d210 */ /* 0x001fca0007f9e0ff */
[----:B------:R-:W-:-:S05]  /*1a800*/  @!P5 IMAD.X R9, R125, 0x1, R9, P4 ;  /* 0x000000017d09d824 */ /* 0x000fca00020e0609 */
[----:B------:R4:W-:Y:S02]  /*1a810*/  @!P5 STG.E.U8 desc[UR24][R8.64+0x59], R97 ;  /* 0x000059610800d986 */ /* 0x0009e4000c101118 */
[----:B----4-:R-:W-:Y:S02]  /*1a820*/  FMUL R8, R225, UR17 ;  /* 0x00000011e1087c20 */ /* 0x010fe40008400000 */
[----:B------:R-:W4:Y:S01]  /*1a830*/  LDL.LU R225, [R1+0x15c] ;  /* 0x00015c0001e17983 */ /* 0x000f220000300800 */
[C---:B------:R-:W-:Y:S01]  /*1a840*/  LOP3.LUT P1, RZ, R0.reuse, 0x2, RZ, 0xc0, !PT ;  /* 0x0000000200ff7812 */ /* 0x040fe2000782c0ff */
[----:B---3--:R-:W-:Y:S02]  /*1a850*/  FMUL R9, R227, UR17 ;  /* 0x00000011e3097c20 */ /* 0x008fe40008400000 */
[----:B------:R-:W3:Y:S01]  /*1a860*/  LDL.LU R227, [R1+0x160] ;  /* 0x0001600001e37983 */ /* 0x000ee20000300800 */
[----:B------:R-:W-:-:S09]  /*1a870*/  LOP3.LUT R0, R0, 0xfeffffff, RZ, 0xc0, !PT ;  /* 0xfeffffff00007812 */ /* 0x000fd200078ec0ff */
[----:B------:R-:W-:Y:S02]  /*1a880*/  @P1 LOP3.LUT R0, R0, 0x1000000, RZ, 0xfc, !PT ;  /* 0x0100000000001812 */ /* 0x000fe400078efcff */
[C---:B------:R-:W-:Y:S02]  /*1a890*/  ISETP.LT.OR P1, PT, R32.reuse, 0x41, !P0 ;  /* 0x000000412000780c */ /* 0x040fe40004721670 */
[----:B------:R-:W-:-:S11]  /*1a8a0*/  ISETP.LT.OR P5, PT, R32, 0x49, !P0 ;  /* 0x000000492000780c */ /* 0x000fd600047a1670 */
[----:B------:R-:W-:-:S04]  /*1a8b0*/  @!P1 IADD3 R13, P3, P2, R3, R24, R2 ;  /* 0x00000018030d9210 */ /* 0x000fc80007a7e002 */
[----:B------:R-:W-:Y:S02]  /*1a8c0*/  @!P1 IADD3.X R27, R4, R34, R6, P3, P2 ;  /* 0x00000022041b9210 */ /* 0x000fe40001fe4406 */
[----:B------:R-:W-:Y:S02]  /*1a8d0*/  ISETP.LT.OR P1, PT, R32, 0x42, !P0 ;  /* 0x000000422000780c */ /* 0x000fe40004721670 */
[----:B------:R-:W-:-:S11]  /*1a8e0*/  LOP3.LUT P4, RZ, R25, 0x2, RZ, 0xc0, !PT ;  /* 0x0000000219ff7812 */ /* 0x000fd6000788c0ff */
[----:B------:R-:W-:-:S04]  /*1a8f0*/  @!P1 IADD3 R26, P3, P2, R3, R24, R2 ;  /* 0x00000018031a9210 */ /* 0x000fc80007a7e002 */
[----:B------:R-:W-:Y:S02]  /*1a900*/  @!P1 IADD3.X R33, R4, R34, R6, P3, P2 ;  /* 0x0000002204219210 */ /* 0x000fe40001fe4406 */
[----:B------:R-:W-:Y:S02]  /*1a910*/  @!P5 IADD3 R95, P3, P2, R3, R24, R2 ;  /* 0x00000018035fd210 */ /* 0x000fe40007a7e002 */
[----:B------:R-:W-:Y:S02]  /*1a920*/  LOP3.LUT P1, RZ, R0, 0x1000000, RZ, 0xc0, !PT ;  /* 0x0100000000ff7812 */ /* 0x000fe4000782c0ff */
[----:B------:R-:W-:Y:S02]  /*1a930*/  @!P5 IADD3.X R96, R4, R34, R6, P3, P2 ;  /* 0x000000220460d210 */ /* 0x000fe40001fe4406 */
[----:B------:R-:W-:Y:S02]  /*1a940*/  ISETP.LT.OR P5, PT, R32, 0x4a, !P0 ;  /* 0x0000004a2000780c */ /* 0x000fe400047a1670 */
[----:B------:R-:W-:-:S02]  /*1a950*/  F2FP.SATFINITE.E4M3.F32.PACK_AB_MERGE_C R8, RZ, R8, RZ ;  /* 0x00000008ff08723e */ /* 0x000fc400048070ff */
[----:B------:R-:W-:-:S05]  /*1a960*/  F2FP.SATFINITE.E4M3.F32.PACK_AB_MERGE_C R103, RZ, R9, RZ ;  /* 0x00000009ff67723e */ /* 0x000fca00048070ff */
[----:B------:R0:W-:Y:S01]  /*1a970*/  @!P1 STG.E.U8 desc[UR24][R98.64+0x60], R8 ;  /* 0x0000600862009986 */ /* 0x0001e2000c101118 */
[----:B------:R-:W-:-:S03]  /*1a980*/  ISETP.LT.OR P1, PT, R32, 0x51, !P0 ;  /* 0x000000512000780c */ /* 0x000fc60004721670 */
[----:B------:R-:W-:Y:S02]  /*1a990*/  @!P5 IADD3 R35, P3, P2, R3, R24, R2 ;  /* 0x000000180323d210 */ /* 0x000fe40007a7e002 */
[----:B------:R-:W-:Y:S01]  /*1a9a0*/  LOP3.LUT P6, RZ, R0, 0x1, RZ, 0xc0, !PT ;  /* 0x0000000100ff7812 */ /* 0x000fe200078cc0ff */
[----:B0-----:R-:W0:Y:S01]  /*1a9b0*/  @!P4 LDC.64 R8, c[0x0][0x5c0] ;  /* 0x00017000ff08cb82 */ /* 0x001e220000000a00 */
[----:B------:R-:W-:Y:S02]  /*1a9c0*/  @!P5 IADD3.X R94, R4, R34, R6, P3, P2 ;  /* 0x00000022045ed210 */ /* 0x000fe40001fe4406 */
[----:B------:R-:W-:-:S04]  /*1a9d0*/  ISETP.LT.OR P5, PT, R32, 0x52, !P0 ;  /* 0x000000522000780c */ /* 0x000fc800047a1670 */
[----:B------:R-:W-:Y:S02]  /*1a9e0*/  @!P1 IADD3 R97, P3, P2, R3, R24, R2 ;  /* 0x0000001803619210 */ /* 0x000fe40007a7e002 */
[----:B------:R-:W-:-:S03]  /*1a9f0*/  LOP3.LUT R0, R0, 0xfff7ffff, RZ, 0xc0, !PT ;  /* 0xfff7ffff00007812 */ /* 0x000fc600078ec0ff */
[----:B------:R1:W-:Y:S01]  /*1aa00*/  @!P6 STG.E.U8 desc[UR24][R90.64+0x61], R103 ;  /* 0x000061675a00e986 */ /* 0x0003e2000c101118 */
[----:B------:R-:W-:Y:S02]  /*1aa10*/  @!P1 IADD3.X R98, R4, R34, R6, P3, P2 ;  /* 0x0000002204629210 */ /* 0x000fe40001fe4406 */
[----:B------:R-:W-:Y:S02]  /*1aa20*/  @P1 LOP3.LUT R0, R0, 0x80000, RZ, 0xfc, !PT ;  /* 0x0008000000001812 */ /* 0x000fe400078efcff */
[----:B------:R-:W-:Y:S01]  /*1aa30*/  LOP3.LUT P1, RZ, R25, 0x10000000, RZ, 0xc0, !PT ;  /* 0x1000000019ff7812 */ /* 0x000fe2000782c0ff */
[----:B--2---:R-:W-:Y:S02]  /*1aa40*/  FMUL R101, R226, UR17 ;  /* 0x00000011e2657c20 */ /* 0x004fe40008400000 */
[----:B------:R-:W2:Y:S01]  /*1aa50*/  LDL.LU R226, [R1+0x164] ;  /* 0x0001640001e27983 */ /* 0x000ea20000300800 */
[----:B-1----:R-:W-:-:S04]  /*1aa60*/  @!P5 IADD3 R90, P3, P2, R3, R24, R2 ;  /* 0x00000018035ad210 */ /* 0x002fc80007a7e002 */
[----:B------:R-:W-:Y:S02]  /*1aa70*/  @!P5 IADD3.X R91, R4, R34, R6, P3, P2 ;  /* 0x00000022045bd210 */ /* 0x000fe40001fe4406 */
[----:B0-----:R-:W-:Y:S02]  /*1aa80*/  @!P4 IADD3 R8, P2, R126, R8, RZ ;  /* 0x000000087e08c210 */ /* 0x001fe40007f5e0ff */
[----:B------:R-:W-:-:S03]  /*1aa90*/  F2FP.SATFINITE.E4M3.F32.PACK_AB_MERGE_C R101, RZ, R101, RZ ;  /* 0x00000065ff65723e */ /* 0x000fc600048070ff */
[----:B------:R-:W-:-:S05]  /*1aaa0*/  @!P4 IMAD.X R9, R129, 0x1, R9, P2 ;  /* 0x000000018109c824 */ /* 0x000fca00010e0609 */
[----:B------:R0:W-:Y:S02]  /*1aab0*/  @!P4 STG.E.U8 desc[UR24][R8.64+0x60], R101 ;  /* 0x000060650800c986 */ /* 0x0001e4000c101118 */
[----:B0-----:R-:W0:Y:S01]  /*1aac0*/  @!P1 LDC.64 R8, c[0x0][0x5c0] ;  /* 0x00017000ff089b82 */ /* 0x001e220000000a00 */
[----:B----4-:R-:W-:-:S05]  /*1aad0*/  FMUL R103, R225, UR17 ;  /* 0x00000011e1677c20 */ /* 0x010fca0008400000 */
[----:B------:R-:W-:Y:S02]  /*1aae0*/  F2FP.SATFINITE.E4M3.F32.PACK_AB_MERGE_C R107, RZ, R103, RZ ;  /* 0x00000067ff6b723e */ /* 0x000fe400048070ff */
[----:B0-----:R-:W-:-:S05]  /*1aaf0*/  @!P1 IADD3 R8, P4, R127, R8, RZ ;  /* 0x000000087f089210 */ /* 0x001fca0007f9e0ff */
[----:B------:R-:W-:-:S05]  /*1ab00*/  @!P1 IMAD.X R9, R130, 0x1, R9, P4 ;  /* 0x0000000182099824 */ /* 0x000fca00020e0609 */
[----:B------:R3:W-:Y:S02]  /*1ab10*/  @!P1 STG.E.U8 desc[UR24][R8.64+0x61], R107 ;  /* 0x0000616b08009986 */ /* 0x0007e4000c101118 */
[----:B---3--:R-:W-:Y:S02]  /*1ab20*/  FMUL R8, R227, UR17 ;  /* 0x00000011e3087c20 */ /* 0x008fe40008400000 */
[----:B------:R-:W3:Y:S01]  /*1ab30*/  LDL.LU R227, [R1+0x168] ;  /* 0x0001680001e37983 */ /* 0x000ee20000300800 */
[----:B--2---:R-:W-:-:S03]  /*1ab40*/  FMUL R9, R226, UR17 ;  /* 0x00000011e2097c20 */ /* 0x004fc60008400000 */
[----:B------:R-:W2:Y:S04]  /*1ab50*/  LDL.LU R226, [R1+0x16c] ;  /* 0x00016c0001e27983 */ /* 0x000ea80000300800 */
[----:B------:R-:W4:Y:S01]  /*1ab60*/  LDL.LU R223, [R1+0x170] ;  /* 0x0001700001df7983 */ /* 0x000f220000300800 */
[C---:B------:R-:W-:Y:S02]  /*1ab70*/  LOP3.LUT P5, RZ, R0.reuse, 0x80, RZ, 0xc0, !PT ;  /* 0x0000008000ff7812 */ /* 0x040fe400078ac0ff */
[----:B------:R-:W-:Y:S02]  /*1ab80*/  LOP3.LUT R0, R0, 0xff7fffff, RZ, 0xc0, !PT ;  /* 0xff7fffff00007812 */ /* 0x000fe400078ec0ff */
[C---:B------:R-:W-:Y:S02]  /*1ab90*/  ISETP.LT.OR P6, PT, R32.reuse, 0x59, !P0 ;  /* 0x000000592000780c */ /* 0x040fe400047c1670 */
[----:B------:R-:W-:-:S07]  /*1aba0*/  ISETP.LT.OR P1, PT, R32, 0x61, !P0 ;  /* 0x000000612000780c */ /* 0x000fce0004721670 */
[----:B------:R-:W-:Y:S02]  /*1abb0*/  @P5 LOP3.LUT R0, R0, 0x800000, RZ, 0xfc, !PT ;  /* 0x0080000000005812 */ /* 0x000fe400078efcff */
[----:B------:R-:W-:Y:S02]  /*1abc0*/  ISETP.LT.OR P5, PT, R32, 0x5a, !P0 ;  /* 0x0000005a2000780c */ /* 0x000fe400047a1670 */
[----:B------:R-:W-:-:S04]  /*1abd0*/  @!P6 IADD3 R99, P3, P2, R3, R24, R2 ;  /* 0x000000180363e210 */ /* 0x000fc80007a7e002 */
[----:B------:R-:W-:-:S07]  /*1abe0*/  @!P6 IADD3.X R100, R4, R34, R6, P3, P2 ;  /* 0x000000220464e210 */ /* 0x000fce0001fe4406 */
[----:B------:R-:W-:-:S04]  /*1abf0*/  @!P5 IADD3 R101, P3, P2, R3, R24, R2 ;  /* 0x000000180365d210 */ /* 0x000fc80007a7e002 */
[----:B------:R-:W-:Y:S02]  /*1ac00*/  @!P5 IADD3.X R102, R4, R34, R6, P3, P2 ;  /* 0x000000220466d210 */ /* 0x000fe40001fe4406 */
[----:B------:R-:W-:-:S04]  /*1ac10*/  @!P1 IADD3 R105, P3, P2, R3, R24, R2 ;  /* 0x0000001803699210 */ /* 0x000fc80007a7e002 */
[----:B------:R-:W-:Y:S02]  /*1ac20*/  @!P1 IADD3.X R106, R4, R34, R6, P3, P2 ;  /* 0x00000022046a9210 */ /* 0x000fe40001fe4406 */
[----:B------:R-:W-:Y:S02]  /*1ac30*/  ISETP.LT.OR P2, PT, R32, 0x62, !P0 ;  /* 0x000000622000780c */ /* 0x000fe40004741670 */
[C---:B------:R-:W-:Y:S02]  /*1ac40*/  LOP3.LUT P6, RZ, R0.reuse, 0x100, RZ, 0xc0, !PT ;  /* 0x0000010000ff7812 */ /* 0x040fe400078cc0ff */
[C---:B------:R-:W-:Y:S02]  /*1ac50*/  LOP3.LUT P5, RZ, R0.reuse, 0x800000, RZ, 0xc0, !PT ;  /* 0x0080000000ff7812 */ /* 0x040fe400078ac0ff */
[----:B------:R-:W-:Y:S01]  /*1ac60*/  LOP3.LUT R0, R0, 0xffff7fff, RZ, 0xc0, !PT ;  /* 0xffff7fff00007812 */ /* 0x000fe200078ec0ff */
[----:B---3--:R-:W-:Y:S02]  /*1ac70*/  FMUL R109, R227, UR17 ;  /* 0x00000011e36d7c20 */ /* 0x008fe40008400000 */
[----:B------:R-:W3:Y:S04]  /*1ac80*/  LDL.LU R227, [R1+0x174] ;  /* 0x0001740001e37983 */ /* 0x000ee80000300800 */
[----:B------:R-:W-:-:S02]  /*1ac90*/  @!P2 IADD3 R103, P4, P3, R3, R24, R2 ;  /* 0x000000180367a210 */ /* 0x000fc40007b9e002 */
[----:B------:R-:W-:Y:S01]  /*1aca0*/  @P2 LOP3.LUT R0, R0, 0x8000, RZ, 0xfc, !PT ;  /* 0x0000800000002812 */ /* 0x000fe200078efcff */
[----:B------:R-:W3:Y:S01]  /*1acb0*/  LDL.LU R224, [R1+0x178] ;  /* 0x0001780001e07983 */ /* 0x000ee20000300800 */
[----:B------:R-:W-:Y:S02]  /*1acc0*/  @!P2 IADD3.X R104, R4, R34, R6, P4, P3 ;  /* 0x000000220468a210 */ /* 0x000fe400027e6406 */
[----:B------:R-:W-:Y:S01]  /*1acd0*/  LOP3.LUT P2, RZ, R12, 0x1, RZ, 0xc0, !PT ;  /* 0x000000010cff7812 */ /* 0x000fe2000784c0ff */
[----:B------:R-:W3:Y:S01]  /*1ace0*/  LDL.LU R225, [R1+0x17c] ;  /* 0x00017c0001e17983 */ /* 0x000ee20000300800 */
[----:B------:R-:W-:Y:S02]  /*1acf0*/  ISETP.LT.OR P3, PT, R32, 0x69, !P0 ;  /* 0x000000692000780c */ /* 0x000fe40004761670 */
[----:B------:R-:W-:Y:S01]  /*1ad00*/  F2FP.SATFINITE.E4M3.F32.PACK_AB_MERGE_C R8, RZ, R8, RZ ;  /* 0x00000008ff08723e */ /* 0x000fe200048070ff */
[----:B------:R-:W3:Y:S01]  /*1ad10*/  LDL.LU R222, [R1+0x180] ;  /* 0x0001800001de7983 */ /* 0x000ee20000300800 */
[----:B------:R-:W-:-:S03]  /*1ad20*/  F2FP.SATFINITE.E4M3.F32.PACK_AB_MERGE_C R125, RZ, R9, RZ ;  /* 0x00000009ff7d723e */ /* 0x000fc600048070ff */
[----:B------:R0:W-:Y:S04]  /*1ad30*/  @!P5 STG.E.U8 desc[UR24][R92.64+0x68], R8 ;  /* 0x000068085c00d986 */ /* 0x0001e8000c101118 */
[----:B0-----:R-:W0:Y:S02]  /*1ad40*/  @!P2 LDC.64 R8, c[0x0][0x5c0] ;  /* 0x00017000ff08ab82 */ /* 0x001e240000000a00 */
[----:B------:R-:W-:-:S04]  /*1ad50*/  @!P3 IADD3 R92, P5, P4, R3, R24, R2 ;  /* 0x00000018035cb210 */ /* 0x000fc80007cbe002 */
[----:B------:R-:W-:Y:S02]  /*1ad60*/  @!P3 IADD3.X R93, R4, R34, R6, P5, P4 ;  /* 0x00000022045db210 */ /* 0x000fe40002fe8406 */
[----:B------:R-:W-:Y:S01]  /*1ad70*/  ISETP.LT.OR P4, PT, R32, 0x6a, !P0 ;  /* 0x0000006a2000780c */ /* 0x000fe20004781670 */
[----:B------:R1:W-:-:S12]  /*1ad80*/  @!P6 STG.E.U8 desc[UR24][R88.64+0x69], R125 ;  /* 0x0000697d5800e986 */ /* 0x0003d8000c101118 */
[----:B-1----:R-:W-:-:S04]  /*1ad90*/  @!P4 IADD3 R88, P6, P5, R3, R24, R2 ;  /* 0x000000180358c210 */ /* 0x002fc80007dde002 */
[----:B------:R-:W-:Y:S02]  /*1ada0*/  @!P4 IADD3.X R89, R4, R34, R6, P6, P5 ;  /* 0x000000220459c210 */ /* 0x000fe400037ea406 */
[----:B0-----:R-:W-:Y:S02]  /*1adb0*/  @!P2 IADD3 R8, P5, R131, R8, RZ ;  /* 0x000000088308a210 */ /* 0x001fe40007fbe0ff */
[----:B------:R-:W-:-:S03]  /*1adc0*/  LOP3.LUT R0, R0, 0xffffdfff, RZ, 0xc0, !PT ;  /* 0xffffdfff00007812 */ /* 0x000fc600078ec0ff */
[----:B------:R-:W-:Y:S01]  /*1add0*/  @!P2 IMAD.X R9, R132, 0x1, R9, P5 ;  /* 0x000000018409a824 */ /* 0x000fe200028e0609 */
[----:B------:R-:W-:Y:S02]  /*1ade0*/  ISETP.LT.OR P5, PT, R32, 0x71, !P0 ;  /* 0x000000712000780c */ /* 0x000fe400047a1670 */
[----:B------:R-:W-:-:S04]  /*1adf0*/  @P3 LOP3.LUT R0, R0, 0x2000, RZ, 0xfc, !PT ;  /* 0x0000200000003812 */ /* 0x000fc800078efcff */
[----:B------:R-:W-:-:S04]  /*1ae00*/  LOP3.LUT R0, R0, 0xfffeffff, RZ, 0xc0, !PT ;  /* 0xfffeffff00007812 */ /* 0x000fc800078ec0ff */
[----:B------:R-:W-:-:S03]  /*1ae10*/  @P4 LOP3.LUT R0, R0, 0x10000, RZ, 0xfc, !PT ;  /* 0x0001000000004812 */ /* 0x000fc600078efcff */
[----:B------:R-:W-:-:S04]  /*1ae20*/  @!P5 IADD3 R108, P3, P6, R3, R24, R2 ;  /* 0x00000018036cd210 */ /* 0x000fc80007e7e002 */
[----:B------:R-:W-:Y:S02]  /*1ae30*/  @!P5 IADD3.X R107, R4, R34, R6, P3, P6 ;  /* 0x00000022046bd210 */ /* 0x000fe40001fec406 */
[C---:B------:R-:W-:Y:S02]  /*1ae40*/  LOP3.LUT P3, RZ, R0.reuse, 0x400, RZ, 0xc0, !PT ;  /* 0x0000040000ff7812 */ /* 0x040fe4000786c0ff */
[----:B------:R-:W-:Y:S02]  /*1ae50*/  LOP3.LUT R0, R0, 0xffbfffff, RZ, 0xc0, !PT ;  /* 0xffbfffff00007812 */ /* 0x000fe400078ec0ff */
[----:B------:R-:W-:-:S09]  /*1ae60*/  ISETP.LT.OR P6, PT, R32, 0x72, !P0 ;  /* 0x000000722000780c */ /* 0x000fd200047c1670 */
[----:B------:R-:W-:-:S04]  /*1ae70*/  @P3 LOP3.LUT R0, R0, 0x400000, RZ, 0xfc, !PT ;  /* 0x0040000000003812 */ /* 0x000fc800078efcff */
[----:B------:R-:W-:Y:S02]  /*1ae80*/  LOP3.LUT R0, R0, 0xfffdffff, RZ, 0xc0, !PT ;  /* 0xfffdffff00007812 */ /* 0x000fe400078ec0ff */
[----:B------:R-:W-:Y:S02]  /*1ae90*/  F2FP.SATFINITE.E4M3.F32.PACK_AB_MERGE_C R109, RZ, R109, RZ ;  /* 0x0000006dff6d723e */ /* 0x000fe400048070ff */
[----:B------:R-:W-:-:S04]  /*1aea0*/  @P5 LOP3.LUT R0, R0, 0x20000, RZ, 0xfc, !PT ;  /* 0x0002000000005812 */ /* 0x000fc800078efcff */
[C---:B------:R-:W-:Y:S02]  /*1aeb0*/  LOP3.LUT P5, RZ, R0.reuse, 0x800, RZ, 0xc0, !PT ;  /* 0x0000080000ff7812 */ /* 0x040fe400078ac0ff */
[----:B------:R-:W-:Y:S01]  /*1aec0*/  LOP3.LUT R0, R0, 0xffefffff, RZ, 0xc0, !PT ;  /* 0xffefffff00007812 */ /* 0x000fe200078ec0ff */
[----:B------:R0:W-:Y:S01]  /*1aed0*/  @!P2 STG.E.U8 desc[UR24][R8.64+0x68], R109 ;  /* 0x0000686d0800a986 */ /* 0x0001e2000c101118 */
[----:B------:R-:W-:Y:S02]  /*1aee0*/  LOP3.LUT P1, RZ, R25, 0x80000000, RZ, 0xc0, !PT ;  /* 0x8000000019ff7812 */ /* 0x000fe4000782c0ff */
[----:B------:R-:W-:Y:S02]  /*1aef0*/  @!P6 IADD3 R110, P2, P3, R3, R24, R2 ;  /* 0x00000018036ee210 */ /* 0x000fe40007b5e002 */
[----:B------:R-:W-:Y:S02]  /*1af00*/  @P0 LOP3.LUT R0, R0, 0x100000, RZ, 0xfc, !PT ;  /* 0x0010000000000812 */ /* 0x000fe400078efcff */
[----:B0-----:R-:W-:-:S02]  /*1af10*/  @!P6 IADD3.X R109, R4, R34, R6, P2, P3 ;  /* 0x00000022046de210 */ /* 0x001fc400017e6406 */
[----:B------:R-:W-:-:S05]  /*1af20*/  LOP3.LUT P3, RZ, R0, 0x400000, RZ, 0xc0, !PT ;  /* 0x0040000000ff7812 */ /* 0x000fca000786c0ff */
[----:B------:R-:W0:Y:S01]  /*1af30*/  @!P1 LDC.64 R8, c[0x0][0x5c0] ;  /* 0x00017000ff089b82 */ /* 0x000e220000000a00 */
[----:B------:R-:W-:-:S04]  /*1af40*/  LOP3.LUT R0, R0, 0xfffbffff, RZ, 0xc0, !PT ;  /* 0xfffbffff00007812 */ /* 0x000fc800078ec0ff */
[----:B------:R-:W-:-:S04]  /*1af50*/  @P6 LOP3.LUT R0, R0, 0x40000, RZ, 0xfc, !PT ;  /* 0x0004000000006812 */ /* 0x000fc800078efcff */
[C---:B------:R-:W-:Y:S02]  /*1af60*/  LOP3.LUT P6, RZ, R0.reuse, 0x200, RZ, 0xc0, !PT ;  /* 0x0000020000ff7812 */ /* 0x040fe400078cc0ff */
[----:B------:R-:W-:Y:S01]  /*1af70*/  LOP3.LUT R0, R0, 0xffdfffff, RZ, 0xc0, !PT ;  /* 0xffdfffff00007812 */ /* 0x000fe200078ec0ff */
[----:B--2---:R-:W-:Y:S02]  /*1af80*/  FMUL R120, R226, UR17 ;  /* 0x00000011e2787c20 */ /* 0x004fe40008400000 */
[----:B------:R-:W2:Y:S08]  /*1af90*/  LDL.LU R226, [R1+0x184] ;  /* 0x0001840001e27983 */ /* 0x000eb00000300800 */
[----:B------:R-:W-:-:S02]  /*1afa0*/  @P6 LOP3.LUT R0, R0, 0x200000, RZ, 0xfc, !PT ;  /* 0x0020000000006812 */ /* 0x000fc400078efcff */
[----:B------:R-:W-:Y:S02]  /*1afb0*/  LOP3.LUT P6, RZ, R25, 0x80000000, RZ, 0xc0, !PT ;  /* 0x8000000019ff7812 */ /* 0x000fe400078cc0ff */
[----:B0-----:R-:W-:Y:S02]  /*1afc0*/  @!P1 IADD3 R8, P1, R122, R8, RZ ;  /* 0x000000087a089210 */ /* 0x001fe40007f3e0ff */
[----:B------:R-:W-:Y:S01]  /*1afd0*/  F2FP.SATFINITE.E4M3.F32.PACK_AB_MERGE_C R125, RZ, R120, RZ ;  /* 0x00000078ff7d723e */ /* 0x000fe200048070ff */
[----:B----4-:R-:W-:-:S05]  /*1afe0*/  FMUL R120, R223, UR17 ;  /* 0x00000011df787c20 */ /* 0x010fca0008400000 */
[----:B------:R-:W-:-:S03]  /*1aff0*/  F2FP.SATFINITE.E4M3.F32.PACK_AB_MERGE_C R127, RZ, R120, RZ ;  /* 0x00000078ff7f723e */ /* 0x000fc600048070ff */
[----:B------:R-:W-:Y:S01]  /*1b000*/  @!P6 IMAD.X R9, R133, 0x1, R9, P1 ;  /* 0x000000018509e824 */ /* 0x000fe200008e0609 */
[C---:B------:R-:W-:Y:S02]  /*1b010*/  LOP3.LUT P4, RZ, R25.reuse, 0x40000000, RZ, 0xc0, !PT ;  /* 0x4000000019ff7812 */ /* 0x040fe4000788c0ff */
[C---:B------:R-:W-:Y:S02]  /*1b020*/  LOP3.LUT P0, RZ, R25.reuse, 0x20000000, RZ, 0xc0, !PT ;  /* 0x2000000019ff7812 */ /* 0x040fe4000780c0ff */
[----:B------:R0:W-:Y:S01]  /*1b030*/  @!P6 STG.E.U8 desc[UR24][R8.64+0x69], R125 ;  /* 0x0000697d0800e986 */ /* 0x0001e2000c101118 */
[----:B------:R-:W-:-:S03]  /*1b040*/  LOP3.LUT P2, RZ, R25, 0x8000000, RZ, 0xc0, !PT ;  /* 0x0800000019ff7812 */ /* 0x000fc6000784c0ff */
[----:B------:R-:W-:Y:S01]  /*1b050*/  @!P5 STG.E.U8 desc[UR24][R86.64+0x70], R127 ;  /* 0x0000707f5600d986 */ /* 0x000fe2000c101118 */
[----:B------:R-:W-:-:S04]  /*1b060*/  LOP3.LUT P5, RZ, R25, 0x2000000, RZ, 0xc0, !PT ;  /* 0x0200000019ff7812 */ /* 0x000fc800078ac0ff */
[----:B0-----:R-:W0:Y:S01]  /*1b070*/  @!P4 LDC.64 R8, c[0x0][0x5c0] ;  /* 0x00017000ff08cb82 */ /* 0x001e220000000a00 */
[----:B---3--:R-:W-:Y:S02]  /*1b080*/  FMUL R25, R227, UR17 ;  /* 0x00000011e3197c20 */ /* 0x008fe40008400000 */
[----:B------:R-:W3:Y:S03]  /*1b090*/  LDL.LU R227, [R1+0x188] ;  /* 0x0001880001e37983 */ /* 0x000ee60000300800 */
[----:B------:R-:W-:Y:S01]  /*1b0a0*/  F2FP.SATFINITE.E4M3.F32.PACK_AB_MERGE_C R129, RZ, R25, RZ ;  /* 0x00000019ff81723e */ /* 0x000fe200048070ff */
[----:B------:R-:W-:Y:S02]  /*1b0b0*/  FMUL R25, R224, UR17 ;  /* 0x00000011e0197c20 */ /* 0x000fe40008400000 */
[----:B------:R-:W4:Y:S04]  /*1b0c0*/  LDL.LU R224, [R1+0x18c] ;  /* 0x00018c0001e07983 */ /* 0x000f280000300800 */
[----:B------:R-:W4:Y:S01]  /*1b0d0*/  LDL.LU R223, [R1+0x190] ;  /* 0x0001900001df7983 */ /* 0x000f220000300800 */
[----:B------:R-:W-:Y:S01]  /*1b0e0*/  F2FP.SATFINITE.E4M3.F32.PACK_AB_MERGE_C R125, RZ, R25, RZ ;  /* 0x00000019ff7d723e */ /* 0x000fe200048070ff */
[----:B------:R-:W-:-:S02]  /*1b0f0*/  FMUL R25, R225, UR17 ;  /* 0x00000011e1197c20 */ /* 0x000fc40008400000 */
[----:B------:R-:W4:Y:S04]  /*1b100*/  LDL.LU R225, [R1+0x194] ;  /* 0x0001940001e17983 */ /* 0x000f280000300800 */
[----:B------:R1:W-:Y:S01]  /*1b110*/  @!P3 STG.E.U8 desc[UR24][R84.64+0x71], R129 ;  /* 0x000071815400b986 */ /* 0x0003e2000c101118 */
[----:B0-----:R-:W-:Y:S02]  /*1b120*/  @!P4 IADD3 R8, P3, R138, R8, RZ ;  /* 0x000000088a08c210 */ /* 0x001fe40007f7e0ff */
[----:B-1----:R-:W-:Y:S01]  /*1b130*/  F2FP.SATFINITE.E4M3.F32.PACK_AB_MERGE_C R85, RZ, R25, RZ ;  /* 0x00000019ff55723e */ /* 0x002fe200048070ff */
[----:B------:R-:W-:-:S05]  /*1b140*/  FMUL R25, R222, UR17 ;  /* 0x00000011de197c20 */ /* 0x000fca0008400000 */
[----:B------:R-:W-:Y:S01]  /*1b150*/  F2FP.SATFINITE.E4M3.F32.PACK_AB_MERGE_C R87, RZ, R25, RZ ;  /* 0x00000019ff57723e */ /* 0x000fe200048070ff */
[----:B------:R-:W-:-:S05]  /*1b160*/  @!P4 IMAD.X R9, R144, 0x1, R9, P3 ;  /* 0x000000019009c824 */ /* 0x000fca00018e0609 */
[----:B------:R0:W-:Y:S02]  /*1b170*/  @!P4 STG.E.U8 desc[UR24][R8.64+0x70], R125 ;  /* 0x0000707d0800c986 */ /* 0x0001e4000c101118 */
[----:B0-----:R-:W0:Y:S01]  /*1b180*/  @!P0 LDC.64 R8, c[0x0][0x5c0] ;  /* 0x00017000ff088b82 */ /* 0x001e220000000a00 */
[----:B--2---:R-:W-:Y:S02]  /*1b190*/  FMUL R25, R226, UR17 ;  /* 0x00000011e2197c20 */ /* 0x004fe40008400000 */
[----:B------:R-:W2:Y:S03]  /*1b1a0*/  LDL.LU R226, [R1+0x198] ;  /* 0x0001980001e27983 */ /* 0x000ea60000300800 */
[----:B------:R-:W-:Y:S01]  /*1b1b0*/  F2FP.SATFINITE.E4M3.F32.PACK_AB_MERGE_C R125, RZ, R25, RZ ;  /* 0x00000019ff7d723e */ /* 0x000fe200048070ff */
[----:B---3--:R-:W-:Y:S02]  /*1b1c0*/  FMUL R25, R227, UR17 ;  /* 0x00000011e3197c20 */ /* 0x008fe40008400000 */
[----:B------:R-:W3:Y:S01]  /*1b1d0*/  LDL.LU R227, [R1+0x19c] ;  /* 0x00019c0001e37983 */ /* 0x000ee20000300800 */
[----:B0-----:R-:W-:-:S03]  /*1b1e0*/  @!P0 IADD3 R8, P6, R134, R8, RZ ;  /* 0x0000000886088210 */ /* 0x001fc60007fde0ff */
[----:B------:R-:W3:Y:S02]  /*1b1f0*/  LDL.LU R222, [R1+0x1a0] ;  /* 0x0001a00001de7983 */ /* 0x000ee40000300800 */
[----:B------:R-:W-:-:S05]  /*1b200*/  @!P0 IMAD.X R9, R141, 0x1, R9, P6 ;  /* 0x000000018d098824 */ /* 0x000fca00030e0609 */
[----:B------:R0:W-:Y:S01]  /*1b210*/  @!P0 STG.E.U8 desc[UR24][R8.64+0x71], R85 ;  /* 0x0000715508008986 */ /* 0x0001e2000c101118 */
[----:B------:R-:W-:Y:S01]  /*1b220*/  LOP3.LUT P6, RZ, R0, 0x200000, RZ, 0xc0, !PT ;  /* 0x0020000000ff7812 */ /* 0x000fe200078cc0ff */
[----:B0-----:R-:W0:Y:S01]  /*1b230*/  @!P2 LDC.64 R8, c[0x0][0x5c0] ;  /* 0x00017000ff08ab82 */ /* 0x001e220000000a00 */
[----:B------:R-:W-:Y:S01]  /*1b240*/  F2FP.SATFINITE.E4M3.F32.PACK_AB_MERGE_C R85, RZ, R25, RZ ;  /* 0x00000019ff55723e */ /* 0x000fe200048070ff */
[----:B----4-:R-:W-:Y:S01]  /*1b250*/  FMUL R25, R224, UR17 ;  /* 0x00000011e0197c20 */ /* 0x010fe20008400000 */
[----:B------:R-:W-:Y:S01]  /*1b260*/  LOP3.LUT P1, RZ, R0, 0x40, RZ, 0xc0, !PT ;  /* 0x0000004000ff7812 */ /* 0x000fe2000782c0ff */
[----:B------:R-:W4:Y:S08]  /*1b270*/  LDL.LU R224, [R1+0x1a4] ;  /* 0x0001a40001e07983 */ /* 0x000f300000300800 */
[----:B------:R-:W-:Y:S04]  /*1b280*/  @!P6 STG.E.U8 desc[UR24][R82.64+0x78], R87 ;  /* 0x000078575200e986 */ /* 0x000fe8000c101118 */
[----:B------:R1:W-:Y:S01]  /*1b290*/  @!P1 STG.E.U8 desc[UR24][R80.64+0x79], R125 ;  /* 0x0000797d50009986 */ /* 0x0003e2000c101118 */
[----:B0-----:R-:W-:-:S02]  /*1b2a0*/  @!P2 IADD3 R8, P1, R123, R8, RZ ;  /* 0x000000087b08a210 */ /* 0x001fc40007f3e0ff */
[----:B-1----:R-:W-:Y:S01]  /*1b2b0*/  F2FP.SATFINITE.E4M3.F32.PACK_AB_MERGE_C R81, RZ, R25, RZ ;  /* 0x00000019ff51723e */ /* 0x002fe200048070ff */
[----:B------:R-:W-:Y:S02]  /*1b2c0*/  FMUL R25, R223, UR17 ;  /* 0x00000011df197c20 */ /* 0x000fe40008400000 */
[----:B------:R-:W-:-:S03]  /*1b2d0*/  @!P2 IMAD.X R9, R137, 0x1, R9, P1 ;  /* 0x000000018909a824 */ /* 0x000fc600008e0609 */
[----:B------:R-:W-:Y:S02]  /*1b2e0*/  F2FP.SATFINITE.E4M3.F32.PACK_AB_MERGE_C R83, RZ, R25, RZ ;  /* 0x00000019ff53723e */ /* 0x000fe400048070ff */
[----:B------:R0:W-:Y:S01]  /*1b2f0*/  @!P2 STG.E.U8 desc[UR24][R8.64+0x78], R85 ;  /* 0x000078550800a986 */ /* 0x0001e2000c101118 */
[----:B------:R-:W-:-:S03]  /*1b300*/  FMUL R25, R225, UR17 ;  /* 0x00000011e1197c20 */ /* 0x000fc60008400000 */
[----:B------:R-:W4:Y:S01]  /*1b310*/  LDL.LU R225, [R1+0x1a8] ;  /* 0x0001a80001e17983 */ /* 0x000f220000300800 */
[----:B0-----:R-:W0:Y:S01]  /*1b320*/  @!P5 LDC.64 R8, c[0x0][0x5c0] ;  /* 0x00017000ff08db82 */ /* 0x001e220000000a00 */
[----:B------:R-:W-:Y:S02]  /*1b330*/  F2FP.SATFINITE.E4M3.F32.PACK_AB_MERGE_C R85, RZ, R25, RZ ;  /* 0x00000019ff55723e */ /* 0x000fe400048070ff */
[----:B0-----:R-:W-:-:S05]  /*1b340*/  @!P5 IADD3 R8, P6, R121, R8, RZ ;  /* 0x000000087908d210 */ /* 0x001fca0007fde0ff */
[----:B------:R-:W-:-:S05]  /*1b350*/  @!P5 IMAD.X R9, R136, 0x1, R9, P6 ;  /* 0x000000018809d824 */ /* 0x000fca00030e0609 */
[----:B------:R0:W-:Y:S01]  /*1b360*/  @!P5 STG.E.U8 desc[UR24][R8.64+0x79], R81 ;  /* 0x000079510800d986 */ /* 0x0001e2000c101118 */
[----:B--2---:R-:W-:-:S03]  /*1b370*/  FMUL R25, R226, UR17 ;  /* 0x00000011e2197c20 */ /* 0x004fc60008400000 */
[----:B------:R-:W2:Y:S04]  /*1b380*/  LDL.LU R226, [R1+0x1ac] ;  /* 0x0001ac0001e27983 */ /* 0x000ea80000300800 */
[----:B------:R-:W2:Y:S01]  /*1b390*/  LDL.LU R223, [R1+0x1b0] ;  /* 0x0001b00001df7983 */ /* 0x000ea20000300800 */
[----:B0-----:R-:W-:Y:S01]  /*1b3a0*/  F2FP.SATFINITE.E4M3.F32.PACK_AB_MERGE_C R81, RZ, R25, RZ ;  /* 0x00000019ff51723e */ /* 0x001fe200048070ff */
[----:B---3--:R-:W-:Y:S02]  /*1b3b0*/  FMUL R25, R227, UR17 ;  /* 0x00000011e3197c20 */ /* 0x008fe40008400000 */
[----:B------:R-:W3:Y:S01]  /*1b3c0*/  LDL.LU R227, [R1+0x1b4] ;  /* 0x0001b40001e37983 */ /* 0x000ee20000300800 */
[C---:B------:R-:W-:Y:S02]  /*1b3d0*/  LOP3.LUT P3, RZ, R0.reuse, 0x20, RZ, 0xc0, !PT ;  /* 0x0000002000ff7812 */ /* 0x040fe4000786c0ff */
[----:B------:R-:W-:-:S11]  /*1b3e0*/  LOP3.LUT P0, RZ, R0, 0x100000, RZ, 0xc0, !PT ;  /* 0x0010000000ff7812 */ /* 0x000fd6000780c0ff */
[----:B------:R-:W-:Y:S01]  /*1b3f0*/  @!P3 STG.E.U8 desc[UR24][R78.64], R83 ;  /* 0x000000534e00b986 */ /* 0x000fe2000c101118 */
[----:B------:R-:W-:Y:S02]  /*1b400*/  ISETP.LT.OR P3, PT, R32, 0x1, !P0 ;  /* 0x000000012000780c */ /* 0x000fe40004761670 */
[----:B------:R-:W-:-:S11]  /*1b410*/  LOP3.LUT P4, RZ, R0, 0x10, RZ, 0xc0, !PT ;  /* 0x0000001000ff7812 */ /* 0x000fd6000788c0ff */
[----:B------:R-:W0:Y:S02]  /*1b420*/  @!P3 LDC.64 R8, c[0x0][0x5c0] ;  /* 0x00017000ff08bb82 */ /* 0x000e240000000a00 */
[----:B------:R1:W-:Y:S01]  /*1b430*/  @!P4 STG.E.U8 desc[UR24][R76.64+0x1], R85 ;  /* 0x000001554c00c986 */ /* 0x0003e2000c101118 */
[----:B------:R-:W-:Y:S02]  /*1b440*/  ISETP.LT.OR P5, PT, R32, 0x2, !P0 ;  /* 0x000000022000780c */ /* 0x000fe400047a1670 */
[----:B-1----:R-:W-:Y:S01]  /*1b450*/  F2FP.SATFINITE.E4M3.F32.PACK_AB_MERGE_C R77, RZ, R25, RZ ;  /* 0x00000019ff4d723e */ /* 0x002fe200048070ff */
[----:B------:R-:W-:-:S05]  /*1b460*/  FMUL R25, R222, UR17 ;  /* 0x00000011de197c20 */ /* 0x000fca0008400000 */
[----:B------:R-:W-:Y:S01]  /*1b470*/  F2FP.SATFINITE.E4M3.F32.PACK_AB_MERGE_C R79, RZ, R25, RZ ;  /* 0x00000019ff4f723e */ /* 0x000fe200048070ff */
[----:B----4-:R-:W-:Y:S02]  /*1b480*/  FMUL R25, R224, UR17 ;  /* 0x00000011e0197c20 */ /* 0x010fe40008400000 */
[----:B------:R-:W4:Y:S01]  /*1b490*/  LDL.LU R224, [R1+0x1b8] ;  /* 0x0001b80001e07983 */ /* 0x000f220000300800 */
[----:B0-----:R-:W-:-:S05]  /*1b4a0*/  @!P3 IADD3 R8, P4, R119, R8, RZ ;  /* 0x000000087708b210 */ /* 0x001fca0007f9e0ff */
[----:B------:R-:W-:-:S05]  /*1b4b0*/  @!P3 IMAD.X R9, R135, 0x1, R9, P4 ;  /* 0x000000018709b824 */ /* 0x000fca00020e0609 */
[----:B------:R0:W-:Y:S02]  /*1b4c0*/  @!P3 STG.E.U8 desc[UR24][R8.64], R81 ;  /* 0x000000510800b986 */ /* 0x0001e4000c101118 */
[----:B0-----:R-:W0:Y:S01]  /*1b4d0*/  @!P5 LDC.64 R8, c[0x0][0x5c0] ;  /* 0x00017000ff08db82 */ /* 0x001e220000000a00 */
[----:B------:R-:W-:Y:S01]  /*1b4e0*/  F2FP.SATFINITE.E4M3.F32.PACK_AB_MERGE_C R81, RZ, R25, RZ ;  /* 0x00000019ff51723e */ /* 0x000fe200048070ff */
[----:B------:R-:W-:Y:S02]  /*1b4f0*/  FMUL R25, R225, UR17 ;  /* 0x00000011e1197c20 */ /* 0x000fe40008400000 */
[----:B------:R-:W4:Y:S01]  /*1b500*/  LDL.LU R225, [R1+0x1bc] ;  /* 0x0001bc0001e17983 */ /* 0x000f220000300800 */
[C---:B------:R-:W-:Y:S02]  /*1b510*/  LOP3.LUT P1, RZ, R0.reuse, 0x8, RZ, 0xc0, !PT ;  /* 0x0000000800ff7812 */ /* 0x040fe4000782c0ff */
[----:B------:R-:W-:Y:S01]  /*1b520*/  LOP3.LUT P2, RZ, R0, 0x4, RZ, 0xc0, !PT ;  /* 0x0000000400ff7812 */ /* 0x000fe2000784c0ff */
[----:B------:R-:W4:Y:S01]  /*1b530*/  LDL.LU R222, [R1+0x1c0] ;  /* 0x0001c00001de7983 */ /* 0x000f220000300800 */
[----:B0-----:R-:W-:-:S05]  /*1b540*/  @!P5 IADD3 R8, P6, R143, R8, RZ ;  /* 0x000000088f08d210 */ /* 0x001fca0007fde0ff */
[----:B------:R-:W-:-:S05]  /*1b550*/  @!P5 IMAD.X R9, R150, 0x1, R9, P6 ;  /* 0x000000019609d824 */ /* 0x000fca00030e0609 */
[----:B------:R0:W-:Y:S04]  /*1b560*/  @!P5 STG.E.U8 desc[UR24][R8.64+0x1], R77 ;  /* 0x0000014d0800d986 */ /* 0x0001e8000c101118 */
[----:B------:R-:W-:Y:S01]  /*1b570*/  @!P1 STG.E.U8 desc[UR24][R74.64+0x8], R79 ;  /* 0x0000084f4a009986 */ /* 0x000fe2000c101118 */
[----:B0-----:R-:W-:-:S03]  /*1b580*/  F2FP.SATFINITE.E4M3.F32.PACK_AB_MERGE_C R77, RZ, R25, RZ ;  /* 0x00000019ff4d723e */ /* 0x001fc600048070ff */
[----:B------:R0:W-:Y:S01]  /*1b590*/  @!P2 STG.E.U8 desc[UR24][R72.64+0x9], R81 ;  /* 0x000009514800a986 */ /* 0x0001e2000c101118 */
[----:B--2---:R-:W-:-:S03]  /*1b5a0*/  FMUL R25, R226, UR17 ;  /* 0x00000011e2197c20 */ /* 0x004fc60008400000 */
[----:B------:R-:W2:Y:S02]  /*1b5b0*/  LDL.LU R226, [R1+0x1c4] ;  /* 0x0001c40001e27983 */ /* 0x000ea40000300800 */
[----:B0-----:R-:W-:Y:S01]  /*1b5c0*/  F2FP.SATFINITE.E4M3.F32.PACK_AB_MERGE_C R73, RZ, R25, RZ ;  /* 0x00000019ff49723e */ /* 0x001fe200048070ff */
[----:B------:R-:W-:-:S05]  /*1b5d0*/  FMUL R25, R223, UR17 ;  /* 0x00000011df197c20 */ /* 0x000fca0008400000 */
[----:B------:R-:W-:Y:S01]  /*1b5e0*/  F2FP.SATFINITE.E4M3.F32.PACK_AB_MERGE_C R75, RZ, R25, RZ ;  /* 0x00000019ff4b723e */ /* 0x000fe200048070ff */
[----:B---3--:R-:W-:Y:S02]  /*1b5f0*/  FMUL R25, R227, UR17 ;  /* 0x00000011e3197c20 */ /* 0x008fe40008400000 */
[----:B------:R-:W3:Y:S01]  /*1b600*/  LDL.LU R227, [R1+0x1c8] ;  /* 0x0001c80001e37983 */ /* 0x000ee20000300800 */
[----:B------:R-:W-:-:S13]  /*1b610*/  ISETP.LT.OR P1, PT, R32, 0x9, !P0 ;  /* 0x000000092000780c */ /* 0x000fda0004721670 */
[----:B------:R-:W0:Y:S01]  /*1b620*/  @!P1 LDC.64 R8, c[0x0][0x5c0] ;  /* 0x00017000ff089b82 */ /* 0x000e220000000a00 */
[----:B------:R-:W-:Y:S02]  /*1b630*/  ISETP.LT.OR P5, PT, R32, 0xa, !P0 ;  /* 0x0000000a2000780c */ /* 0x000fe400047a1670 */
[----:B0-----:R-:W-:-:S05]  /*1b640*/  @!P1 IADD3 R8, P2, R146, R8, RZ ;  /* 0x0000000892089210 */ /* 0x001fca0007f5e0ff */
[----:B------:R-:W-:-:S05]  /*1b650*/  @!P1 IMAD.X R9, R152, 0x1, R9, P2 ;  /* 0x0000000198099824 */ /* 0x000fca00010e0609 */
[----:B------:R0:W-:Y:S02]  /*1b660*/  @!P1 STG.E.U8 desc[UR24][R8.64+0x8], R77 ;  /* 0x0000084d08009986 */ /* 0x0001e4000c101118 */
[----:B0-----:R-:W0:Y:S01]  /*1b670*/  @!P5 LDC.64 R8, c[0x0][0x5c0] ;  /* 0x00017000ff08db82 */ /* 0x001e220000000a00 */
[----:B------:R-:W-:Y:S02]  /*1b680*/  LOP3.LUT P4, RZ, R12, 0x80000000, RZ, 0xc0, !PT ;  /* 0x800000000cff7812 */ /* 0x000fe4000788c0ff */
[----:B------:R-:W-:Y:S01]  /*1b690*/  F2FP.SATFINITE.E4M3.F32.PACK_AB_MERGE_C R77, RZ, R25, RZ ;  /* 0x00000019ff4d723e */ /* 0x000fe200048070ff */
[----:B----4-:R-:W-:Y:S02]  /*1b6a0*/  FMUL R25, R224, UR17 ;  /* 0x00000011e0197c20 */ /* 0x010fe40008400000 */
[----:B------:R-:W4:Y:S04]  /*1b6b0*/  LDL.LU R224, [R1+0x1cc] ;  /* 0x0001cc0001e07983 */ /* 0x000f280000300800 */
[----:B------:R-:W4:Y:S01]  /*1b6c0*/  LDL.LU R223, [R1+0x1d0] ;  /* 0x0001d00001df7983 */ /* 0x000f220000300800 */
[----:B0-----:R-:W-:-:S05]  /*1b6d0*/  @!P5 IADD3 R8, P6, R149, R8, RZ ;  /* 0x000000089508d210 */ /* 0x001fca0007fde0ff */
[----:B------:R-:W-:-:S05]  /*1b6e0*/  @!P5 IMAD.X R9, R157, 0x1, R9, P6 ;  /* 0x000000019d09d824 */ /* 0x000fca00030e0609 */
[----:B------:R0:W-:Y:S04]  /*1b6f0*/  @!P5 STG.E.U8 desc[UR24][R8.64+0x9], R73 ;  /* 0x000009490800d986 */ /* 0x0001e8000c101118 */
[----:B------:R-:W-:Y:S01]  /*1b700*/  @!P4 STG.E.U8 desc[UR24][R70.64+0x10], R75 ;  /* 0x0000104b4600c986 */ /* 0x000fe2000c101118 */
[----:B------:R-:W-:Y:S02]  /*1b710*/  ISETP.LT.OR P4, PT, R32, 0x11, !P0 ;  /* 0x000000112000780c */ /* 0x000fe40004781670 */
[----:B------:R-:W-:Y:S02]  /*1b720*/  LOP3.LUT P3, RZ, R12, 0x40000000, RZ, 0xc0, !PT ;  /* 0x400000000cff7812 */ /* 0x000fe4000786c0ff */
[----:B0-----:R-:W-:Y:S01]  /*1b730*/  F2FP.SATFINITE.E4M3.F32.PACK_AB_MERGE_C R73, RZ, R25, RZ ;  /* 0x00000019ff49723e */ /* 0x001fe200048070ff */
[----:B------:R-:W-:-:S02]  /*1b740*/  FMUL R25, R225, UR17 ;  /* 0x00000011e1197c20 */ /* 0x000fc40008400000 */
[----:B------:R-:W4:Y:S06]  /*1b750*/  LDL.LU R225, [R1+0x1d4] ;  /* 0x0001d40001e17983 */ /* 0x000f2c0000300800 */
[----:B------:R-:W0:Y:S02]  /*1b760*/  @!P4 LDC.64 R8, c[0x0][0x5c0] ;  /* 0x00017000ff08cb82 */ /* 0x000e240000000a00 */
[----:B------:R1:W-:Y:S02]  /*1b770*/  @!P3 STG.E.U8 desc[UR24][R68.64+0x11], R77 ;  /* 0x0000114d4400b986 */ /* 0x0003e4000c101118 */
[----:B-1----:R-:W-:Y:S01]  /*1b780*/  F2FP.SATFINITE.E4M3.F32.PACK_AB_MERGE_C R69, RZ, R25, RZ ;  /* 0x00000019ff45723e */ /* 0x002fe200048070ff */
[----:B------:R-:W-:-:S05]  /*1b790*/  FMUL R25, R222, UR17 ;  /* 0x00000011de197c20 */ /* 0x000fca0008400000 */
[----:B------:R-:W-:Y:S01]  /*1b7a0*/  F2FP.SATFINITE.E4M3.F32.PACK_AB_MERGE_C R71, RZ, R25, RZ ;  /* 0x00000019ff47723e */ /* 0x000fe200048070ff */
[----:B--2---:R-:W-:Y:S01]  /*1b7b0*/  FMUL R25, R226, UR17 ;  /* 0x00000011e2197c20 */ /* 0x004fe20008400000 */
[----:B0-----:R-:W-:Y:S01]  /*1b7c0*/  @!P4 IADD3 R8, P3, R148, R8, RZ ;  /* 0x000000089408c210 */ /* 0x001fe20007f7e0ff */
[----:B------:R-:W2:Y:S04]  /*1b7d0*/  LDL.LU R226, [R1+0x1d8] ;  /* 0x0001d80001e27983 */ /* 0x000ea80000300800 */
[----:B------:R-:W-:-:S05]  /*1b7e0*/  @!P4 IMAD.X R9, R156, 0x1, R9, P3 ;  /* 0x000000019c09c824 */ /* 0x000fca00018e0609 */
[----:B------:R0:W-:Y:S02]  /*1b7f0*/  @!P4 STG.E.U8 desc[UR24][R8.64+0x10], R73 ;  /* 0x000010490800c986 */ /* 0x0001e4000c101118 */
[----:B0-----:R-:W-:Y:S01]  /*1b800*/  F2FP.SATFINITE.E4M3.F32.PACK_AB_MERGE_C R73, RZ, R25, RZ ;  /* 0x00000019ff49723e */ /* 0x001fe200048070ff */
[----:B---3--:R-:W-:Y:S02]  /*1b810*/  FMUL R25, R227, UR17 ;  /* 0x00000011e3197c20 */ /* 0x008fe40008400000 */
[----:B------:R-:W3:Y:S01]  /*1b820*/  LDL.LU R227, [R1+0x1dc] ;  /* 0x0001dc0001e37983 */ /* 0x000ee20000300800 */
[----:B------:R-:W-:Y:S02]  /*1b830*/  ISETP.LT.OR P5, PT, R32, 0x12, !P0 ;  /* 0x000000122000780c */ /* 0x000fe400047a1670 */
[----:B------:R-:W-:Y:S01]  /*1b840*/  LOP3.LUT P2, RZ, R12, 0x20000000, RZ, 0xc0, !PT ;  /* 0x200000000cff7812 */ /* 0x000fe2000784c0ff */
[----:B------:R-:W3:Y:S10]  /*1b850*/  LDL.LU R222, [R1+0x1e0] ;  /* 0x0001e00001de7983 */ /* 0x000ef40000300800 */
[----:B------:R-:W0:Y:S02]  /*1b860*/  @!P5 LDC.64 R8, c[0x0][0x5c0] ;  /* 0x00017000ff08db82 */ /* 0x000e240000000a00 */
[----:B0-----:R-:W-:-:S05]  /*1b870*/  @!P5 IADD3 R8, P6, R145, R8, RZ ;  /* 0x000000089108d210 */ /* 0x001fca0007fde0ff */
[----:B------:R-:W-:-:S05]  /*1b880*/  @!P5 IMAD.X R9, R151, 0x1, R9, P6 ;  /* 0x000000019709d824 */ /* 0x000fca00030e0609 */
[----:B------:R0:W-:Y:S04]  /*1b890*/  @!P5 STG.E.U8 desc[UR24][R8.64+0x11], R69 ;  /* 0x000011450800d986 */ /* 0x0001e8000c101118 */
[----:B------:R-:W-:Y:S01]  /*1b8a0*/  @!P2 STG.E.U8 desc[UR24][R66.64+0x18], R71 ;  /* 0x000018474200a986 */ /* 0x000fe2000c101118 */
[----:B------:R-:W-:Y:S02]  /*1b8b0*/  ISETP.LT.OR P2, PT, R32, 0x19, !P0 ;  /* 0x000000192000780c */ /* 0x000fe40004741670 */
[----:B------:R-:W-:-:S11]  /*1b8c0*/  LOP3.LUT P1, RZ, R12, 0x10000000, RZ, 0xc0, !PT ;  /* 0x100000000cff7812 */ /* 0x000fd6000782c0ff */
[----:B0-----:R-:W0:Y:S01]  /*1b8d0*/  @!P2 LDC.64 R8, c[0x0][0x5c0] ;  /* 0x00017000ff08ab82 */ /* 0x001e220000000a00 */
[----:B------:R-:W-:Y:S01]  /*1b8e0*/  F2FP.SATFINITE.E4M3.F32.PACK_AB_MERGE_C R69, RZ, R25, RZ ;  /* 0x00000019ff45723e */ /* 0x000fe200048070ff */
[----:B----4-:R-:W-:Y:S02]  /*1b8f0*/  FMUL R25, R224, UR17 ;  /* 0x00000011e0197c20 */ /* 0x010fe40008400000 */
[----:B------:R-:W4:Y:S01]  /*1b900*/  LDL.LU R224, [R1+0x1e4] ;  /* 0x0001e40001e07983 */ /* 0x000f220000300800 */
[----:B------:R-:W-:-:S03]  /*1b910*/  ISETP.LT.OR P5, PT, R32, 0x1a, !P0 ;  /* 0x0000001a2000780c */ /* 0x000fc600047a1670 */
[----:B------:R1:W-:Y:S02]  /*1b920*/  @!P1 STG.E.U8 desc[UR24][R64.64+0x19], R73 ;  /* 0x0000194940009986 */ /* 0x0003e4000c101118 */
[----:B-1----:R-:W-:Y:S02]  /*1b930*/  F2FP.SATFINITE.E4M3.F32.PACK_AB_MERGE_C R65, RZ, R25, RZ ;  /* 0x00000019ff41723e */ /* 0x002fe400048070ff */
[----:B0-----:R-:W-:Y:S01]  /*1b940*/  @!P2 IADD3 R8, P1, R142, R8, RZ ;  /* 0x000000088e08a210 */ /* 0x001fe20007f3e0ff */
[----:B------:R-:W-:-:S04]  /*1b950*/  FMUL R25, R223, UR17 ;  /* 0x00000011df197c20 */ /* 0x000fc80008400000 */
[----:B------:R-:W-:Y:S01]  /*1b960*/  @!P2 IMAD.X R9, R147, 0x1, R9, P1 ;  /* 0x000000019309a824 */ /* 0x000fe200008e0609 */
[----:B------:R-:W-:-:S04]  /*1b970*/  F2FP.SATFINITE.E4M3.F32.PACK_AB_MERGE_C R67, RZ, R25, RZ ;  /* 0x00000019ff43723e */ /* 0x000fc800048070ff */
[----:B------:R0:W-:Y:S01]  /*1b980*/  @!P2 STG.E.U8 desc[UR24][R8.64+0x18], R69 ;  /* 0x000018450800a986 */ /* 0x0001e2000c101118 */
[----:B------:R-:W-:-:S03]  /*1b990*/  FMUL R25, R225, UR17 ;  /* 0x00000011e1197c20 */ /* 0x000fc60008400000 */
[----:B------:R-:W4:Y:S01]  /*1b9a0*/  LDL.LU R225, [R1+0x1e8] ;  /* 0x0001e80001e17983 */ /* 0x000f220000300800 */
[----:B0-----:R-:W0:Y:S01]  /*1b9b0*/  @!P5 LDC.64 R8, c[0x0][0x5c0] ;  /* 0x00017000ff08db82 */ /* 0x001e220000000a00 */
[----:B------:R-:W-:Y:S01]  /*1b9c0*/  F2FP.SATFINITE.E4M3.F32.PACK_AB_MERGE_C R69, RZ, R25, RZ ;  /* 0x00000019ff45723e */ /* 0x000fe200048070ff */
[----:B--2---:R-:W-:Y:S01]  /*1b9d0*/  FMUL R25, R226, UR17 ;  /* 0x00000011e2197c20 */ /* 0x004fe20008400000 */
[----:B0-----:R-:W-:Y:S01]  /*1b9e0*/  @!P5 IADD3 R8, P6, R155, R8, RZ ;  /* 0x000000089b08d210 */ /* 0x001fe20007fde0ff */
[----:B------:R-:W2:Y:S04]  /*1b9f0*/  LDL.LU R226, [R1+0x1ec] ;  /* 0x0001ec0001e27983 */ /* 0x000ea80000300800 */
[----:B------:R-:W-:Y:S01]  /*1ba00*/  @!P5 IMAD.X R9, R160, 0x1, R9, P6 ;  /* 0x00000001a009d824 */ /* 0x000fe200030e0609 */
[----:B------:R-:W2:Y:S04]  /*1ba10*/  LDL.LU R223, [R1+0x1f0] ;  /* 0x0001f00001df7983 */ /* 0x000ea80000300800 */
[----:B------:R0:W-:Y:S02]  /*1ba20*/  @!P5 STG.E.U8 desc[UR24][R8.64+0x19], R65 ;  /* 0x000019410800d986 */ /* 0x0001e4000c101118 */
[----:B0-----:R-:W-:Y:S01]  /*1ba30*/  F2FP.SATFINITE.E4M3.F32.PACK_AB_MERGE_C R65, RZ, R25, RZ ;  /* 0x00000019ff41723e */ /* 0x001fe200048070ff */
[----:B---3--:R-:W-:-:S02]  /*1ba40*/  FMUL R25, R227, UR17 ;  /* 0x00000011e3197c20 */ /* 0x008fc40008400000 */
[----:B------:R-:W3:Y:S01]  /*1ba50*/  LDL.LU R227, [R1+0x1f4] ;  /* 0x0001f40001e37983 */ /* 0x000ee20000300800 */
[C---:B------:R-:W-:Y:S02]  /*1ba60*/  LOP3.LUT P3, RZ, R12.reuse, 0x8000000, RZ, 0xc0, !PT ;  /* 0x080000000cff7812 */ /* 0x040fe4000786c0ff */
[----:B------:R-:W-:-:S11]  /*1ba70*/  LOP3.LUT P4, RZ, R12, 0x1000000, RZ, 0xc0, !PT ;  /* 0x010000000cff7812 */ /* 0x000fd6000788c0ff */
[----:B------:R-:W-:Y:S01]  /*1ba80*/  @!P3 STG.E.U8 desc[UR24][R62.64+0x20], R67 ;  /* 0x000020433e00b986 */ /* 0x000fe2000c101118 */
[----:B------:R-:W-:-:S03]  /*1ba90*/  ISETP.LT.OR P3, PT, R32, 0x21, !P0 ;  /* 0x000000212000780c */ /* 0x000fc60004761670 */
[----:B------:R0:W-:Y:S10]  /*1baa0*/  @!P4 STG.E.U8 desc[UR24][R60.64+0x21], R69 ;  /* 0x000021453c00c986 */ /* 0x0001f4000c101118 */
[----:B------:R-:W1:Y:S01]  /*1bab0*/  @!P3 LDC.64 R8, c[0x0][0x5c0] ;  /* 0x00017000ff08bb82 */ /* 0x000e620000000a00 */
[----:B0-----:R-:W-:Y:S01]  /*1bac0*/  F2FP.SATFINITE.E4M3.F32.PACK_AB_MERGE_C R61, RZ, R25, RZ ;  /* 0x00000019ff3d723e */ /* 0x001fe200048070ff */
[----:B------:R-:W-:-:S05]  /*1bad0*/  FMUL R25, R222, UR17 ;  /* 0x00000011de197c20 */ /* 0x000fca0008400000 */
[----:B------:R-:W-:Y:S02]  /*1bae0*/  F2FP.SATFINITE.E4M3.F32.PACK_AB_MERGE_C R63, RZ, R25, RZ ;  /* 0x00000019ff3f723e */ /* 0x000fe400048070ff */
[----:B------:R-:W-:Y:S02]  /*1baf0*/  ISETP.LT.OR P5, PT, R32, 0x22, !P0 ;  /* 0x000000222000780c */ /* 0x000fe400047a1670 */
[----:B-1----:R-:W-:-:S05]  /*1bb00*/  @!P3 IADD3 R8, P4, R158, R8, RZ ;  /* 0x000000089e08b210 */ /* 0x002fca0007f9e0ff */
[----:B------:R-:W-:Y:S02]  /*1bb10*/  @!P3 IMAD.X R9, R161, 0x1, R9, P4 ;  /* 0x00000001a109b824 */ /* 0x000fe400020e0609 */
[----:B----4-:R-:W-:Y:S02]  /*1bb20*/  FMUL R25, R224, UR17 ;  /* 0x00000011e0197c20 */ /* 0x010fe40008400000 */
[----:B------:R-:W4:Y:S04]  /*1bb30*/  LDL.LU R224, [R1+0x1f8] ;  /* 0x0001f80001e07983 */ /* 0x000f280000300800 */
[----:B------:R0:W-:Y:S02]  /*1bb40*/  @!P3 STG.E.U8 desc[UR24][R8.64+0x20], R65 ;  /* 0x000020410800b986 */ /* 0x0001e4000c101118 */
[----:B0-----:R-:W0:Y:S01]  /*1bb50*/  @!P5 LDC.64 R8, c[0x0][0x5c0] ;  /* 0x00017000ff08db82 */ /* 0x001e220000000a00 */
[----:B------:R-:W-:-:S02]  /*1bb60*/  F2FP.SATFINITE.E4M3.F32.PACK_AB_MERGE_C R65, RZ, R25, RZ ;  /* 0x00000019ff41723e */ /* 0x000fc400048070ff */
[C---:B------:R-:W-:Y:S02]  /*1bb70*/  LOP3.LUT P1, RZ, R12.reuse, 0x800000, RZ, 0xc0, !PT ;  /* 0x008000000cff7812 */ /* 0x040fe4000782c0ff */
[----:B------:R-:W-:Y:S01]  /*1bb80*/  LOP3.LUT P2, RZ, R12, 0x400000, RZ, 0xc0, !PT ;  /* 0x004000000cff7812 */ /* 0x000fe2000784c0ff */
[----:B------:R-:W-:Y:S02]  /*1bb90*/  FMUL R25, R225, UR17 ;  /* 0x00000011e1197c20 */ /* 0x000fe40008400000 */
[----:B------:R-:W4:Y:S01]  /*1bba0*/  LDL.LU R225, [R1+0x1fc] ;  /* 0x0001fc0001e17983 */ /* 0x000f220000300800 */
[----:B0-----:R-:W-:Y:S02]  /*1bbb0*/  @!P5 IADD3 R8, P6, R159, R8, RZ ;  /* 0x000000089f08d210 */ /* 0x001fe40007fde0ff */
[----:B------:R-:W-:Y:S01]  /*1bbc0*/  F2FP.SATFINITE.E4M3.F32.PACK_AB_MERGE_C R67, RZ, R25, RZ ;  /* 0x00000019ff43723e */ /* 0x000fe200048070ff */
[----:B------:R-:W4:Y:S02]  /*1bbd0*/  LDL.LU R222, [R1+0x200] ;  /* 0x0002000001de7983 */ /* 0x000f240000300800 */
[----:B------:R-:W-:-:S05]  /*1bbe0*/  @!P5 IMAD.X R9, R162, 0x1, R9, P6 ;  /* 0x00000001a209d824 */ /* 0x000fca00030e0609 */
[----:B------:R-:W-:Y:S04]  /*1bbf0*/  @!P5 STG.E.U8 desc[UR24][R8.64+0x21], R61 ;  /* 0x0000213d0800d986 */ /* 0x000fe8000c101118 */
[----:B------:R-:W-:Y:S04]  /*1bc00*/  @!P1 STG.E.U8 desc[UR24][R58.64+0x28], R63 ;  /* 0x0000283f3a009986 */ /* 0x000fe8000c101118 */
[----:B------:R0:W-:Y:S01]  /*1bc10*/  @!P2 STG.E.U8 desc[UR24][R56.64+0x29], R65 ;  /* 0x000029413800a986 */ /* 0x0001e2000c101118 */
[----:B--2---:R-:W-:-:S03]  /*1bc20*/  FMUL R25, R226, UR17 ;  /* 0x00000011e2197c20 */ /* 0x004fc60008400000 */
[----:B------:R-:W2:Y:S02]  /*1bc30*/  LDL.LU R226, [R1+0x204] ;  /* 0x0002040001e27983 */ /* 0x000ea40000300800 */
[----:B0-----:R-:W-:Y:S01]  /*1bc40*/  F2FP.SATFINITE.E4M3.F32.PACK_AB_MERGE_C R57, RZ, R25, RZ ;  /* 0x00000019ff39723e */ /* 0x001fe200048070ff */
[----:B------:R-:W-:-:S05]  /*1bc50*/  FMUL R25, R223, UR17 ;  /* 0x00000011df197c20 */ /* 0x000fca0008400000 */
[----:B------:R-:W-:Y:S02]  /*1bc60*/  F2FP.SATFINITE.E4M3.F32.PACK_AB_MERGE_C R59, RZ, R25, RZ ;  /* 0x00000019ff3b723e */ /* 0x000fe400048070ff */
[C---:B------:R-:W-:Y:S02]  /*1bc70*/  ISETP.LT.OR P1, PT, R32.reuse, 0x29, !P0 ;  /* 0x000000292000780c */ /* 0x040fe40004721670 */
[----:B------:R-:W-:-:S11]  /*1bc80*/  ISETP.LT.OR P5, PT, R32, 0x2a, !P0 ;  /* 0x0000002a2000780c */ /* 0x000fd600047a1670 */
[----:B------:R-:W0:Y:S08]  /*1bc90*/  @!P1 LDC.64 R8, c[0x0][0x5c0] ;  /* 0x00017000ff089b82 */ /* 0x000e300000000a00 */
[----:B------:R-:W1:Y:S01]  /*1bca0*/  @!P5 LDC.64 R60, c[0x0][0x5c0] ;  /* 0x00017000ff3cdb82 */ /* 0x000e620000000a00 */
[----:B---3--:R-:W-:Y:S02]  /*1bcb0*/  FMUL R25, R227, UR17 ;  /* 0x00000011e3197c20 */ /* 0x008fe40008400000 */
[----:B------:R-:W3:Y:S01]  /*1bcc0*/  LDL.LU R227, [R1+0x208] ;  /* 0x0002080001e37983 */ /* 0x000ee20000300800 */
[----:B------:R-:W-:-:S02]  /*1bcd0*/  LOP3.LUT P4, RZ, R12, 0x200000, RZ, 0xc0, !PT ;  /* 0x002000000cff7812 */ /* 0x000fc4000788c0ff */
[----:B0-----:R-:W-:Y:S02]  /*1bce0*/  @!P1 IADD3 R8, P2, R154, R8, RZ ;  /* 0x000000089a089210 */ /* 0x001fe40007f5e0ff */
[----:B-1----:R-:W-:-:S03]  /*1bcf0*/  @!P5 IADD3 R60, P6, R140, R60, RZ ;  /* 0x0000003c8c3cd210 */ /* 0x002fc60007fde0ff */
[----:B------:R-:W-:Y:S02]  /*1bd00*/  @!P1 IMAD.X R9, R153, 0x1, R9, P2 ;  /* 0x0000000199099824 */ /* 0x000fe400010e0609 */
[----:B------:R-:W-:-:S03]  /*1bd10*/  @!P5 IMAD.X R61, R139, 0x1, R61, P6 ;  /* 0x000000018b3dd824 */ /* 0x000fc600030e063d */
[----:B------:R0:W-:Y:S04]  /*1bd20*/  @!P1 STG.E.U8 desc[UR24][R8.64+0x28], R67 ;  /* 0x0000284308009986 */ /* 0x0001e8000c101118 */
[----:B------:R-:W-:Y:S04]  /*1bd30*/  @!P5 STG.E.U8 desc[UR24][R60.64+0x29], R57 ;  /* 0x000029393c00d986 */ /* 0x000fe8000c101118 */
[----:B------:R-:W-:Y:S01]  /*1bd40*/  @!P4 STG.E.U8 desc[UR24][R54.64+0x30], R59 ;  /* 0x0000303b3600c986 */ /* 0x000fe2000c101118 */
[----:B------:R-:W-:Y:S02]  /*1bd50*/  ISETP.LT.OR P4, PT, R32, 0x31, !P0 ;  /* 0x000000312000780c */ /* 0x000fe40004781670 */
[----:B------:R-:W-:-:S11]  /*1bd60*/  LOP3.LUT P3, RZ, R12, 0x40000, RZ, 0xc0, !PT ;  /* 0x000400000cff7812 */ /* 0x000fd6000786c0ff */
[----:B0-----:R-:W0:Y:S01]  /*1bd70*/  @!P4 LDC.64 R8, c[0x0][0x5c0] ;  /* 0x00017000ff08cb82 */ /* 0x001e220000000a00 */
[----:B------:R-:W-:-:S05]  /*1bd80*/  F2FP.SATFINITE.E4M3.F32.PACK_AB_MERGE_C R25, RZ, R25, RZ ;  /* 0x00000019ff19723e */ /* 0x000fca00048070ff */
[----:B------:R1:W-:Y:S01]  /*1bd90*/  @!P3 STG.E.U8 desc[UR24][R52.64+0x31], R25 ;  /* 0x000031193400b986 */ /* 0x0003e2000c101118 */
[----:B0-----:R-:W-:Y:S01]  /*1bda0*/  @!P4 IADD3 R118, P3, R118, R8, RZ ;  /* 0x000000087676c210 */ /* 0x001fe20007f7e0ff */
[----:B----4-:R-:W-:Y:S02]  /*1bdb0*/  FMUL R8, R224, UR17 ;  /* 0x00000011e0087c20 */ /* 0x010fe40008400000 */
[----:B------:R-:W4:Y:S04]  /*1bdc0*/  LDL.LU R224, [R1+0x20c] ;  /* 0x00020c0001e07983 */ /* 0x000f280000300800 */
[----:B------:R-:W4:Y:S01]  /*1bdd0*/  LDL.LU R223, [R1+0x210] ;  /* 0x0002100001df7983 */ /* 0x000f220000300800 */
[----:B------:R-:W-:Y:S01]  /*1bde0*/  @!P4 IMAD.X R119, R117, 0x1, R9, P3 ;  /* 0x000000017577c824 */ /* 0x000fe200018e0609 */
[----:B------:R-:W-:Y:S01]  /*1bdf0*/  F2FP.SATFINITE.E4M3.F32.PACK_AB_MERGE_C R9, RZ, R8, RZ ;  /* 0x00000008ff09723e */ /* 0x000fe200048070ff */
[----:B------:R-:W-:-:S02]  /*1be00*/  FMUL R8, R225, UR17 ;  /* 0x00000011e1087c20 */ /* 0x000fc40008400000 */
[----:B------:R-:W4:Y:S03]  /*1be10*/  LDL.LU R225, [R1+0x214] ;  /* 0x0002140001e17983 */ /* 0x000f260000300800 */
[----:B-1----:R-:W-:Y:S01]  /*1be20*/  F2FP.SATFINITE.E4M3.F32.PACK_AB_MERGE_C R25, RZ, R8, RZ ;  /* 0x00000008ff19723e */ /* 0x002fe200048070ff */
[----:B------:R-:W-:-:S05]  /*1be30*/  FMUL R8, R222, UR17 ;  /* 0x00000011de087c20 */ /* 0x000fca0008400000 */
[----:B------:R-:W-:Y:S01]  /*1be40*/  F2FP.SATFINITE.E4M3.F32.PACK_AB_MERGE_C R53, RZ, R8, RZ ;  /* 0x00000008ff35723e */ /* 0x000fe200048070ff */
[----:B------:R0:W-:Y:S01]  /*1be50*/  @!P4 STG.E.U8 desc[UR24][R118.64+0x30], R9 ;  /* 0x000030097600c986 */ /* 0x0001e2000c101118 */
[----:B--2---:R-:W-:-:S03]  /*1be60*/  FMUL R8, R226, UR17 ;  /* 0x00000011e2087c20 */ /* 0x004fc60008400000 */
[----:B------:R-:W2:Y:S02]  /*1be70*/  LDL.LU R226, [R1+0x218] ;  /* 0x0002180001e27983 */ /* 0x000ea40000300800 */
[----:B0-----:R-:W-:Y:S02]  /*1be80*/  F2FP.SATFINITE.E4M3.F32.PACK_AB_MERGE_C R9, RZ, R8, RZ ;  /* 0x00000008ff09723e */ /* 0x001fe400048070ff */
[----:B------:R-:W-:-:S13]  /*1be90*/  ISETP.LT.OR P5, PT, R32, 0x32, !P0 ;  /* 0x000000322000780c */ /* 0x000fda00047a1670 */
[----:B------:R-:W0:Y:S01]  /*1bea0*/  @!P5 LDC.64 R56, c[0x0][0x5c0] ;  /* 0x00017000ff38db82 */ /* 0x000e220000000a00 */
[----:B---3--:R-:W-:Y:S02]  /*1beb0*/  FMUL R8, R227, UR17 ;  /* 0x00000011e3087c20 */ /* 0x008fe40008400000 */
[----:B------:R-:W3:Y:S01]  /*1bec0*/  LDL.LU R227, [R1+0x21c] ;  /* 0x00021c0001e37983 */ /* 0x000ee20000300800 */
[----:B------:R-:W-:Y:S02]  /*1bed0*/  LOP3.LUT P2, RZ, R12, 0x20000, RZ, 0xc0, !PT ;  /* 0x000200000cff7812 */ /* 0x000fe4000784c0ff */
[----:B0-----:R-:W-:Y:S01]  /*1bee0*/  @!P5 IADD3 R116, P6, R116, R56, RZ ;  /* 0x000000387474d210 */ /* 0x001fe20007fde0ff */
[----:B------:R-:W3:Y:S04]  /*1bef0*/  LDL.LU R222, [R1+0x220] ;  /* 0x0002200001de7983 */ /* 0x000ee80000300800 */
[----:B------:R-:W-:-:S05]  /*1bf00*/  @!P5 IMAD.X R117, R115, 0x1, R57, P6 ;  /* 0x000000017375d824 */ /* 0x000fca00030e0639 */
[----:B------:R0:W-:Y:S04]  /*1bf10*/  @!P5 STG.E.U8 desc[UR24][R116.64+0x31], R25 ;  /* 0x000031197400d986 */ /* 0x0001e8000c101118 */
[----:B------:R-:W-:Y:S01]  /*1bf20*/  @!P2 STG.E.U8 desc[UR24][R50.64+0x38], R53 ;  /* 0x000038353200a986 */ /* 0x000fe2000c101118 */
[----:B------:R-:W-:Y:S02]  /*1bf30*/  ISETP.LT.OR P2, PT, R32, 0x39, !P0 ;  /* 0x000000392000780c */ /* 0x000fe40004741670 */
[----:B------:R-:W-:-:S11]  /*1bf40*/  LOP3.LUT P1, RZ, R12, 0x10000, RZ, 0xc0, !PT ;  /* 0x000100000cff7812 */ /* 0x000fd6000782c0ff */
[----:B------:R-:W1:Y:S01]  /*1bf50*/  @!P2 LDC.64 R54, c[0x0][0x5c0] ;  /* 0x00017000ff36ab82 */ /* 0x000e620000000a00 */
[----:B------:R-:W-:Y:S01]  /*1bf60*/  ISETP.LT.OR P5, PT, R32, 0x3a, !P0 ;  /* 0x0000003a2000780c */ /* 0x000fe200047a1670 */
[----:B------:R4:W-:Y:S01]  /*1bf70*/  @!P1 STG.E.U8 desc[UR24][R48.64+0x39], R9 ;  /* 0x0000390930009986 */ /* 0x0009e2000c101118 */
[----:B-1----:R-:W-:-:S05]  /*1bf80*/  @!P2 IADD3 R114, P1, R114, R54, RZ ;  /* 0x000000367272a210 */ /* 0x002fca0007f3e0ff */
[----:B------:R-:W-:-:S06]  /*1bf90*/  @!P2 IMAD.X R115, R113, 0x1, R55, P1 ;  /* 0x000000017173a824 */ /* 0x000fcc00008e0637 */
[----:B------:R-:W1:Y:S01]  /*1bfa0*/  @!P5 LDC.64 R54, c[0x0][0x5c0] ;  /* 0x00017000ff36db82 */ /* 0x000e620000000a00 */
[----:B0-----:R-:W-:Y:S02]  /*1bfb0*/  F2FP.SATFINITE.E4M3.F32.PACK_AB_MERGE_C R25, RZ, R8, RZ ;  /* 0x00000008ff19723e */ /* 0x001fe400048070ff */
[----:B------:R-:W-:Y:S01]  /*1bfc0*/  LOP3.LUT P3, RZ, R12, 0x4000, RZ, 0xc0, !PT ;  /* 0x000040000cff7812 */ /* 0x000fe2000786c0ff */
[----:B----4-:R-:W-:Y:S02]  /*1bfd0*/  FMUL R8, R224, UR17 ;  /* 0x00000011e0087c20 */ /* 0x010fe40008400000 */
[----:B------:R0:W-:Y:S03]  /*1bfe0*/  @!P2 STG.E.U8 desc[UR24][R114.64+0x38], R25 ;  /* 0x000038197200a986 */ /* 0x0001e6000c101118 */
[----:B------:R-:W-:Y:S01]  /*1bff0*/  F2FP.SATFINITE.E4M3.F32.PACK_AB_MERGE_C R49, RZ, R8, RZ ;  /* 0x00000008ff31723e */ /* 0x000fe200048070ff */
[----:B------:R-:W-:Y:S01]  /*1c000*/  FMUL R8, R223, UR17 ;  /* 0x00000011df087c20 */ /* 0x000fe20008400000 */
[----:B------:R-:W4:Y:S04]  /*1c010*/  LDL.LU R224, [R1+0x224] ;  /* 0x0002240001e07983 */ /* 0x000f280000300800 */
[----:B------:R-:W-:-:S02]  /*1c020*/  F2FP.SATFINITE.E4M3.F32.PACK_AB_MERGE_C R51, RZ, R8, RZ ;  /* 0x00000008ff33723e */ /* 0x000fc400048070ff */
[----:B-1----:R-:W-:-:S05]  /*1c030*/  @!P5 IADD3 R112, P6, R112, R54, RZ ;  /* 0x000000367070d210 */ /* 0x002fca0007fde0ff */
[----:B------:R-:W-:-:S05]  /*1c040*/  @!P5 IMAD.X R113, R111, 0x1, R55, P6 ;  /* 0x000000016f71d824 */ /* 0x000fca00030e0637 */
[----:B------:R1:W-:Y:S04]  /*1c050*/  @!P5 STG.E.U8 desc[UR24][R112.64+0x39], R49 ;  /* 0x000039317000d986 */ /* 0x0003e8000c101118 */
[----:B------:R-:W-:Y:S01]  /*1c060*/  @!P3 STG.E.U8 desc[UR24][R46.64+0x40], R51 ;  /* 0x000040332e00b986 */ /* 0x000fe2000c101118 */
[----:B------:R-:W-:Y:S01]  /*1c070*/  ISETP.LT.OR P3, PT, R32, 0x41, !P0 ;  /* 0x000000412000780c */ /* 0x000fe20004761670 */
[----:B------:R-:W-:Y:S01]  /*1c080*/  FMUL R8, R225, UR17 ;  /* 0x00000011e1087c20 */ /* 0x000fe20008400000 */
[----:B------:R-:W-:Y:S01]  /*1c090*/  LOP3.LUT P4, RZ, R12, 0x2000, RZ, 0xc0, !PT ;  /* 0x000020000cff7812 */ /* 0x000fe2000788c0ff */
[----:B------:R-:W4:Y:S03]  /*1c0a0*/  LDL.LU R225, [R1+0x228] ;  /* 0x0002280001e17983 */ /* 0x000f260000300800 */
[----:B0-----:R-:W-:Y:S01]  /*1c0b0*/  F2FP.SATFINITE.E4M3.F32.PACK_AB_MERGE_C R25, RZ, R8, RZ ;  /* 0x00000008ff19723e */ /* 0x001fe200048070ff */
[----:B------:R-:W4:Y:S06]  /*1c0c0*/  LDL.LU R223, [R1+0x22c] ;  /* 0x00022c0001df7983 */ /* 0x000f2c0000300800 */
[----:B------:R-:W0:Y:S02]  /*1c0d0*/  @!P3 LDC.64 R8, c[0x0][0x5c0] ;  /* 0x00017000ff08bb82 */ /* 0x000e240000000a00 */
[----:B------:R3:W-:Y:S01]  /*1c0e0*/  @!P4 STG.E.U8 desc[UR24][R44.64+0x41], R25 ;  /* 0x000041192c00c986 */ /* 0x0007e2000c101118 */
[----:B0-----:R-:W-:Y:S01]  /*1c0f0*/  @!P3 IADD3 R8, P4, R13, R8, RZ ;  /* 0x000000080d08b210 */ /* 0x001fe20007f9e0ff */
[----:B--2---:R-:W-:-:S02]  /*1c100*/  FMUL R13, R226, UR17 ;  /* 0x00000011e20d7c20 */ /* 0x004fc40008400000 */
[----:B------:R-:W2:Y:S03]  /*1c110*/  LDL.LU R226, [R1+0x230] ;  /* 0x0002300001e27983 */ /* 0x000ea60000300800 */
[----:B-1----:R-:W-:Y:S01]  /*1c120*/  F2FP.SATFINITE.E4M3.F32.PACK_AB_MERGE_C R49, RZ, R13, RZ ;  /* 0x0000000dff31723e */ /* 0x002fe200048070ff */
[----:B---3--:R-:W-:Y:S02]  /*1c130*/  FMUL R13, R227, UR17 ;  /* 0x00000011e30d7c20 */ /* 0x008fe40008400000 */
[----:B------:R-:W3:Y:S01]  /*1c140*/  LDL.LU R227, [R1+0x234] ;  /* 0x0002340001e37983 */ /* 0x000ee20000300800 */
[----:B------:R-:W-:Y:S01]  /*1c150*/  @!P3 IMAD.X R9, R27, 0x1, R9, P4 ;  /* 0x000000011b09b824 */ /* 0x000fe200020e0609 */
[----:B------:R-:W-:-:S13]  /*1c160*/  ISETP.LT.OR P4, PT, R32, 0x42, !P0 ;  /* 0x000000422000780c */ /* 0x000fda0004781670 */
[----:B------:R-:W0:Y:S01]  /*1c170*/  @!P4 LDC.64 R52, c[0x0][0x5c0] ;  /* 0x00017000ff34cb82 */ /* 0x000e220000000a00 */
[----:B------:R-:W-:Y:S02]  /*1c180*/  LOP3.LUT P1, RZ, R12, 0x1000, RZ, 0xc0, !PT ;  /* 0x000010000cff7812 */ /* 0x000fe4000782c0ff */
[----:B------:R-:W-:Y:S01]  /*1c190*/  F2FP.SATFINITE.E4M3.F32.PACK_AB_MERGE_C R25, RZ, R13, RZ ;  /* 0x0000000dff19723e */ /* 0x000fe200048070ff */
[----:B------:R-:W-:Y:S01]  /*1c1a0*/  FMUL R13, R222, UR17 ;  /* 0x00000011de0d7c20 */ /* 0x000fe20008400000 */
[----:B------:R1:W-:Y:S01]  /*1c1b0*/  @!P3 STG.E.U8 desc[UR24][R8.64+0x40], R49 ;  /* 0x000040310800b986 */ /* 0x0003e2000c101118 */
[----:B0-----:R-:W-:-:S05]  /*1c1c0*/  @!P4 IADD3 R26, P6, R26, R52, RZ ;  /* 0x000000341a1ac210 */ /* 0x001fca0007fde0ff */
[----:B------:R-:W-:Y:S01]  /*1c1d0*/  @!P4 IMAD.X R27, R33, 0x1, R53, P6 ;  /* 0x00000001211bc824 */ /* 0x000fe200030e0635 */
[----:B------:R-:W-:-:S04]  /*1c1e0*/  F2FP.SATFINITE.E4M3.F32.PACK_AB_MERGE_C R33, RZ, R13, RZ ;  /* 0x0000000dff21723e */ /* 0x000fc800048070ff */
[----:B------:R0:W-:Y:S04]  /*1c1f0*/  @!P4 STG.E.U8 desc[UR24][R26.64+0x41], R25 ;  /* 0x000041191a00c986 */ /* 0x0001e8000c101118 */
[----:B------:R0:W-:Y:S01]  /*1c200*/  @!P1 STG.E.U8 desc[UR24][R42.64+0x48], R33 ;  /* 0x000048212a009986 */ /* 0x0001e2000c101118 */
[C---:B------:R-:W-:Y:S02]  /*1c210*/  ISETP.LT.OR P1, PT, R32.reuse, 0x49, !P0 ;  /* 0x000000492000780c */ /* 0x040fe40004721670 */
[----:B------:R-:W-:-:S11]  /*1c220*/  ISETP.LT.OR P6, PT, R32, 0x4a, !P0 ;  /* 0x0000004a2000780c */ /* 0x000fd600047c1670 */
[----:B-1----:R-:W1:Y:S01]  /*1c230*/  @!P1 LDC.64 R8, c[0x0][0x5c0] ;  /* 0x00017000ff089b82 */ /* 0x002e620000000a00 */
[----:B------:R-:W-:Y:S01]  /*1c240*/  LOP3.LUT P2, RZ, R12, 0x800, RZ, 0xc0, !PT ;  /* 0x000008000cff7812 */ /* 0x000fe2000784c0ff */
[----:B----4-:R-:W-:Y:S02]  /*1c250*/  FMUL R13, R224, UR17 ;  /* 0x00000011e00d7c20 */ /* 0x010fe40008400000 */
[----:B------:R-:W4:Y:S04]  /*1c260*/  LDL.LU R224, [R1+0x238] ;  /* 0x0002380001e07983 */ /* 0x000f280000300800 */
[----:B0-----:R-:W0:Y:S01]  /*1c270*/  @!P6 LDC.64 R26, c[0x0][0x5c0] ;  /* 0x00017000ff1aeb82 */ /* 0x001e220000000a00 */
[----:B------:R-:W-:-:S05]  /*1c280*/  F2FP.SATFINITE.E4M3.F32.PACK_AB_MERGE_C R45, RZ, R13, RZ ;  /* 0x0000000dff2d723e */ /* 0x000fca00048070ff */
[----:B------:R-:W-:Y:S01]  /*1c290*/  @!P2 STG.E.U8 desc[UR24][R40.64+0x49], R45 ;  /* 0x0000492d2800a986 */ /* 0x000fe2000c101118 */
[----:B-1----:R-:W-:-:S05]  /*1c2a0*/  @!P1 IADD3 R8, P2, R95, R8, RZ ;  /* 0x000000085f089210 */ /* 0x002fca0007f5e0ff */
[----:B------:R-:W-:Y:S02]  /*1c2b0*/  @!P1 IMAD.X R9, R96, 0x1, R9, P2 ;  /* 0x0000000160099824 */ /* 0x000fe400010e0609 */
[----:B------:R-:W-:Y:S02]  /*1c2c0*/  FMUL R13, R225, UR17 ;  /* 0x00000011e10d7c20 */ /* 0x000fe40008400000 */
[----:B------:R-:W4:Y:S03]  /*1c2d0*/  LDL.LU R225, [R1+0x23c] ;  /* 0x00023c0001e17983 */ /* 0x000f260000300800 */
[----:B------:R-:W-:Y:S01]  /*1c2e0*/  F2FP.SATFINITE.E4M3.F32.PACK_AB_MERGE_C R25, RZ, R13, RZ ;  /* 0x0000000dff19723e */ /* 0x000fe200048070ff */
[----:B------:R-:W-:Y:S01]  /*1c2f0*/  FMUL R13, R223, UR17 ;  /* 0x00000011df0d7c20 */ /* 0x000fe20008400000 */
[----:B------:R-:W4:Y:S04]  /*1c300*/  LDL.LU R222, [R1+0x240] ;  /* 0x0002400001de7983 */ /* 0x000f280000300800 */
[----:B------:R-:W-:Y:S01]  /*1c310*/  F2FP.SATFINITE.E4M3.F32.PACK_AB_MERGE_C R33, RZ, R13, RZ ;  /* 0x0000000dff21723e */ /* 0x000fe200048070ff */
[----:B------:R1:W-:Y:S01]  /*1c320*/  @!P1 STG.E.U8 desc[UR24][R8.64+0x48], R25 ;  /* 0x0000481908009986 */ /* 0x0003e2000c101118 */
[----:B0-----:R-:W-:Y:S01]  /*1c330*/  @!P6 IADD3 R26, P1, R35, R26, RZ ;  /* 0x0000001a231ae210 */ /* 0x001fe20007f3e0ff */
[----:B--2---:R-:W-:-:S02]  /*1c340*/  FMUL R13, R226, UR17 ;  /* 0x00000011e20d7c20 */ /* 0x004fc40008400000 */
[----:B------:R-:W2:Y:S03]  /*1c350*/  LDL.LU R226, [R1+0x244] ;  /* 0x0002440001e27983 */ /* 0x000ea60000300800 */
[----:B------:R-:W-:Y:S01]  /*1c360*/  F2FP.SATFINITE.E4M3.F32.PACK_AB_MERGE_C R35, RZ, R13, RZ ;  /* 0x0000000dff23723e */ /* 0x000fe200048070ff */
[----:B---3--:R-:W-:Y:S02]  /*1c370*/  FMUL R13, R227, UR17 ;  /* 0x00000011e30d7c20 */ /* 0x008fe40008400000 */
[----:B------:R-:W3:Y:S01]  /*1c380*/  LDL.LU R227, [R1+0x248] ;  /* 0x0002480001e37983 */ /* 0x000ee20000300800 */
[----:B------:R-:W-:Y:S01]  /*1c390*/  @!P6 IMAD.X R27, R94, 0x1, R27, P1 ;  /* 0x000000015e1be824 */ /* 0x000fe200008e061b */
[----:B------:R-:W-:Y:S02]  /*1c3a0*/  LOP3.LUT P1, RZ, R0, 0x80000, RZ, 0xc0, !PT ;  /* 0x0008000000ff7812 */ /* 0x000fe4000782c0ff */
[----:B------:R-:W-:Y:S01]  /*1c3b0*/  LOP3.LUT P5, RZ, R12, 0x400, RZ, 0xc0, !PT ;  /* 0x000004000cff7812 */ /* 0x000fe200078ac0ff */
[----:B------:R-:W3:Y:S04]  /*1c3c0*/  LDL.LU R223, [R1+0x24c] ;  /* 0x00024c0001df7983 */ /* 0x000ee80000300800 */
[----:B------:R0:W-:Y:S06]  /*1c3d0*/  @!P6 STG.E.U8 desc[UR24][R26.64+0x49], R33 ;  /* 0x000049211a00e986 */ /* 0x0001ec000c101118 */
[----:B-1----:R-:W1:Y:S02]  /*1c3e0*/  @!P1 LDC.64 R8, c[0x0][0x5c0] ;  /* 0x00017000ff089b82 */ /* 0x002e640000000a00 */
[----:B------:R-:W-:Y:S01]  /*1c3f0*/  @!P5 STG.E.U8 desc[UR24][R38.64+0x50], R35 ;  /* 0x000050232600d986 */ /* 0x000fe2000c101118 */
[----:B------:R-:W-:-:S02]  /*1c400*/  ISETP.LT.OR P5, PT, R32, 0x52, !P0 ;  /* 0x000000522000780c */ /* 0x000fc400047a1670 */
[----:B------:R-:W-:Y:S02]  /*1c410*/  LOP3.LUT P3, RZ, R12, 0x200, RZ, 0xc0, !PT ;  /* 0x000002000cff7812 */ /* 0x000fe4000786c0ff */
[----:B------:R-:W-:-:S09]  /*1c420*/  F2FP.SATFINITE.E4M3.F32.PACK_AB_MERGE_C R25, RZ, R13, RZ ;  /* 0x0000000dff19723e */ /* 0x000fd200048070ff */
[----:B0-----:R-:W0:Y:S02]  /*1c430*/  @!P5 LDC.64 R26, c[0x0][0x5c0] ;  /* 0x00017000ff1adb82 */ /* 0x001e240000000a00 */
[----:B------:R4:W-:Y:S01]  /*1c440*/  @!P3 STG.E.U8 desc[UR24][R36.64+0x51], R25 ;  /* 0x000051192400b986 */ /* 0x0009e2000c101118 */
[----:B-1----:R-:W-:-:S05]  /*1c450*/  @!P1 IADD3 R8, P3, R97, R8, RZ ;  /* 0x0000000861089210 */ /* 0x002fca0007f7e0ff */
[----:B------:R-:W-:Y:S01]  /*1c460*/  @!P1 IMAD.X R9, R98, 0x1, R9, P3 ;  /* 0x0000000162099824 */ /* 0x000fe200018e0609 */
[C---:B------:R-:W-:Y:S02]  /*1c470*/  LOP3.LUT P4, RZ, R12.reuse, 0x100, RZ, 0xc0, !PT ;  /* 0x000001000cff7812 */ /* 0x040fe4000788c0ff */
[C---:B------:R-:W-:Y:S02]  /*1c480*/  LOP3.LUT P2, RZ, R12.reuse, 0x80, RZ, 0xc0, !PT ;  /* 0x000000800cff7812 */ /* 0x040fe4000784c0ff */
[----:B------:R-:W-:Y:S02]  /*1c490*/  LOP3.LUT P3, RZ, R12, 0x40, RZ, 0xc0, !PT ;  /* 0x000000400cff7812 */ /* 0x000fe4000786c0ff */
[----:B0-----:R-:W-:Y:S01]  /*1c4a0*/  @!P5 IADD3 R90, P6, R90, R26, RZ ;  /* 0x0000001a5a5ad210 */ /* 0x001fe20007fde0ff */
[----:B----4-:R-:W-:Y:S02]  /*1c4b0*/  FMUL R13, R224, UR17 ;  /* 0x00000011e00d7c20 */ /* 0x010fe40008400000 */
[----:B------:R-:W4:Y:S03]  /*1c4c0*/  LDL.LU R224, [R1+0x250] ;  /* 0x0002500001e07983 */ /* 0x000f260000300800 */
[----:B------:R-:W-:-:S05]  /*1c4d0*/  F2FP.SATFINITE.E4M3.F32.PACK_AB_MERGE_C R13, RZ, R13, RZ ;  /* 0x0000000dff0d723e */ /* 0x000fca00048070ff */
[----:B------:R0:W-:Y:S01]  /*1c4e0*/  @!P1 STG.E.U8 desc[UR24][R8.64+0x50], R13 ;  /* 0x0000500d08009986 */ /* 0x0001e2000c101118 */
[----:B------:R-:W-:Y:S01]  /*1c4f0*/  LOP3.LUT P1, RZ, R12, 0x20, RZ, 0xc0, !PT ;  /* 0x000000200cff7812 */ /* 0x000fe2000782c0ff */
[----:B------:R-:W-:Y:S02]  /*1c500*/  @!P5 IMAD.X R91, R91, 0x1, R27, P6 ;  /* 0x000000015b5bd824 */ /* 0x000fe400030e061b */
[----:B------:R-:W-:Y:S02]  /*1c510*/  FMUL R12, R225, UR17 ;  /* 0x00000011e10c7c20 */ /* 0x000fe40008400000 */
[----:B------:R-:W4:Y:S03]  /*1c520*/  LDL.LU R225, [R1+0x254] ;  /* 0x0002540001e17983 */ /* 0x000f260000300800 */
[----:B------:R-:W-:Y:S01]  /*1c530*/  F2FP.SATFINITE.E4M3.F32.PACK_AB_MERGE_C R25, RZ, R12, RZ ;  /* 0x0000000cff19723e */ /* 0x000fe200048070ff */
[----:B------:R-:W-:-:S05]  /*1c540*/  FMUL R12, R222, UR17 ;  /* 0x00000011de0c7c20 */ /* 0x000fca0008400000 */
[----:B------:R-:W-:Y:S01]  /*1c550*/  F2FP.SATFINITE.E4M3.F32.PACK_AB_MERGE_C R27, RZ, R12, RZ ;  /* 0x0000000cff1b723e */ /* 0x000fe200048070ff */
[----:B--2---:R-:W-:Y:S02]  /*1c560*/  FMUL R12, R226, UR17 ;  /* 0x00000011e20c7c20 */ /* 0x004fe40008400000 */
[----:B------:R-:W2:Y:S03]  /*1c570*/  LDL.LU R226, [R1+0x258] ;  /* 0x0002580001e27983 */ /* 0x000ea60000300800 */
[----:B------:R-:W-:Y:S01]  /*1c580*/  F2FP.SATFINITE.E4M3.F32.PACK_AB_MERGE_C R33, RZ, R12, RZ ;  /* 0x0000000cff21723e */ /* 0x000fe200048070ff */
[----:B---3--:R-:W-:Y:S02]  /*1c590*/  FMUL R12, R227, UR17 ;  /* 0x00000011e30c7c20 */ /* 0x008fe40008400000 */
[----:B------:R-:W3:Y:S04]  /*1c5a0*/  LDL.LU R227, [R1+0x25c] ;  /* 0x00025c0001e37983 */ /* 0x000ee80000300800 */
[----:B------:R1:W-:Y:S04]  /*1c5b0*/  @!P5 STG.E.U8 desc[UR24][R90.64+0x51], R25 ;  /* 0x000051195a00d986 */ /* 0x0003e8000c101118 */
[----:B------:R1:W-:Y:S01]  /*1c5c0*/  @!P4 STG.E.U8 desc[UR24][R30.64+0x58], R27 ;  /* 0x0000581b1e00c986 */ /* 0x0003e2000c101118 */
[----:B------:R-:W-:-:S02]  /*1c5d0*/  ISETP.LT.OR P4, PT, R32, 0x59, !P0 ;  /* 0x000000592000780c */ /* 0x000fc40004781670 */
[----:B------:R-:W-:Y:S01]  /*1c5e0*/  F2FP.SATFINITE.E4M3.F32.PACK_AB_MERGE_C R35, RZ, R12, RZ ;  /* 0x0000000cff23723e */ /* 0x000fe200048070ff */
[----:B------:R-:W3:Y:S10]  /*1c5f0*/  LDL.LU R222, [R1+0x260] ;  /* 0x0002600001de7983 */ /* 0x000ef40000300800 */
[----:B0-----:R-:W0:Y:S01]  /*1c600*/  @!P4 LDC.64 R8, c[0x0][0x5c0] ;  /* 0x00017000ff08cb82 */ /* 0x001e220000000a00 */
[----:B------:R4:W-:Y:S01]  /*1c610*/  @!P2 STG.E.U8 desc[UR24][R28.64+0x59], R33 ;  /* 0x000059211c00a986 */ /* 0x0009e2000c101118 */
[----:B0-----:R-:W-:-:S05]  /*1c620*/  @!P4 IADD3 R8, P2, R99, R8, RZ ;  /* 0x000000086308c210 */ /* 0x001fca0007f5e0ff */
[----:B------:R-:W-:Y:S01]  /*1c630*/  @!P4 IMAD.X R9, R100, 0x1, R9, P2 ;  /* 0x000000016409c824 */ /* 0x000fe200010e0609 */
[----:B------:R-:W-:Y:S01]  /*1c640*/  ISETP.LT.OR P2, PT, R32, 0x5a, !P0 ;  /* 0x0000005a2000780c */ /* 0x000fe20004741670 */
[----:B-1----:R-:W-:Y:S02]  /*1c650*/  FMUL R25, R223, UR17 ;  /* 0x00000011df197c20 */ /* 0x002fe40008400000 */
[----:B------:R-:W3:Y:S10]  /*1c660*/  LDL.LU R223, [R1+0x264] ;  /* 0x0002640001df7983 */ /* 0x000ef40000300800 */
[----:B------:R-:W0:Y:S01]  /*1c670*/  @!P2 LDC.64 R12, c[0x0][0x5c0] ;  /* 0x00017000ff0cab82 */ /* 0x000e220000000a00 */
[----:B------:R-:W-:Y:S01]  /*1c680*/  F2FP.SATFINITE.E4M3.F32.PACK_AB_MERGE_C R27, RZ, R25, RZ ;  /* 0x00000019ff1b723e */ /* 0x000fe200048070ff */
[----:B------:R-:W-:Y:S01]  /*1c690*/  @!P4 STG.E.U8 desc[UR24][R8.64+0x58], R35 ;  /* 0x000058230800c986 */ /* 0x000fe2000c101118 */
[----:B----4-:R-:W-:-:S03]  /*1c6a0*/  FMUL R25, R224, UR17 ;  /* 0x00000011e0197c20 */ /* 0x010fc60008400000 */
[----:B------:R-:W4:Y:S02]  /*1c6b0*/  LDL.LU R224, [R1+0x268] ;  /* 0x0002680001e07983 */ /* 0x000f240000300800 */
[----:B------:R-:W-:Y:S02]  /*1c6c0*/  F2FP.SATFINITE.E4M3.F32.PACK_AB_MERGE_C R29, RZ, R25, RZ ;  /* 0x00000019ff1d723e */ /* 0x000fe400048070ff */
[----:B0-----:R-:W-:-:S05]  /*1c6d0*/  @!P2 IADD3 R12, P4, R101, R12, RZ ;  /* 0x0000000c650ca210 */ /* 0x001fca0007f9e0ff */
[----:B------:R-:W-:Y:S02]  /*1c6e0*/  @!P2 IMAD.X R13, R102, 0x1, R13, P4 ;  /* 0x00000001660da824 */ /* 0x000fe400020e060d */
[----:B------:R-:W-:Y:S02]  /*1c6f0*/  FMUL R25, R225, UR17 ;  /* 0x00000011e1197c20 */ /* 0x000fe40008400000 */
[----:B------:R-:W4:Y:S03]  /*1c700*/  LDL.LU R225, [R1+0x26c] ;  /* 0x00026c0001e17983 */ /* 0x000f260000300800 */
[----:B------:R-:W-:Y:S01]  /*1c710*/  F2FP.SATFINITE.E4M3.F32.PACK_AB_MERGE_C R31, RZ, R25, RZ ;  /* 0x00000019ff1f723e */ /* 0x000fe200048070ff */
[----:B------:R-:W-:Y:S04]  /*1c720*/  @!P2 STG.E.U8 desc[UR24][R12.64+0x59], R27 ;  /* 0x0000591b0c00a986 */ /* 0x000fe8000c101118 */
[----:B------:R3:W-:Y:S01]  /*1c730*/  @!P3 STG.E.U8 desc[UR24][R22.64+0x60], R29 ;  /* 0x0000601d1600b986 */ /* 0x0007e2000c101118 */
[----:B--2---:R-:W-:-:S03]  /*1c740*/  FMUL R25, R226, UR17 ;  /* 0x00000011e2197c20 */ /* 0x004fc60008400000 */
[----:B------:R-:W2:Y:S01]  /*1c750*/  LDL.LU R226, [R1+0x270] ;  /* 0x0002700001e27983 */ /* 0x000ea20000300800 */
[----:B---3--:R-:W-:-:S03]  /*1c760*/  FMUL R22, R227, UR17 ;  /* 0x00000011e3167c20 */ /* 0x008fc60008400000 */
[----:B------:R-:W3:Y:S01]  /*1c770*/  LDL.LU R227, [R1+0x274] ;  /* 0x0002740001e37983 */ /* 0x000ee20000300800 */
[----:B------:R-:W-:Y:S02]  /*1c780*/  ISETP.LT.OR P3, PT, R32, 0x61, !P0 ;  /* 0x000000612000780c */ /* 0x000fe40004761670 */
[----:B------:R-:W-:-:S11]  /*1c790*/  LOP3.LUT P2, RZ, R0, 0x8000, RZ, 0xc0, !PT ;  /* 0x0000800000ff7812 */ /* 0x000fd6000784c0ff */
[----:B------:R-:W0:Y:S08]  /*1c7a0*/  @!P3 LDC.64 R8, c[0x0][0x5c0] ;  /* 0x00017000ff08bb82 */ /* 0x000e300000000a00 */
[----:B------:R-:W1:Y:S01]  /*1c7b0*/  @!P2 LDC.64 R12, c[0x0][0x5c0] ;  /* 0x00017000ff0cab82 */ /* 0x000e620000000a00 */
[----:B------:R0:W-:Y:S01]  /*1c7c0*/  @!P1 STG.E.U8 desc[UR24][R20.64+0x61], R31 ;  /* 0x0000611f14009986 */ /* 0x0001e2000c101118 */
[----:B------:R-:W-:-:S02]  /*1c7d0*/  F2FP.SATFINITE.E4M3.F32.PACK_AB_MERGE_C R25, RZ, R25, RZ ;  /* 0x00000019ff19723e */ /* 0x000fc400048070ff */
[----:B0-----:R-:W-:-:S05]  /*1c7e0*/  @!P3 IADD3 R8, P1, R105, R8, RZ ;  /* 0x000000086908b210 */ /* 0x001fca0007f3e0ff */
[----:B------:R-:W-:Y:S02]  /*1c7f0*/  @!P3 IMAD.X R9, R106, 0x1, R9, P1 ;  /* 0x000000016a09b824 */ /* 0x000fe400008e0609 */
[----:B------:R-:W-:Y:S02]  /*1c800*/  FMUL R20, R222, UR17 ;  /* 0x00000011de147c20 */ /* 0x000fe40008400000 */
[----:B------:R-:W3:Y:S04]  /*1c810*/  LDL.LU R222, [R1+0x278] ;  /* 0x0002780001de7983 */ /* 0x000ee80000300800 */
[----:B------:R0:W-:Y:S01]  /*1c820*/  @!P3 STG.E.U8 desc[UR24][R8.64+0x60], R25 ;  /* 0x000060190800b986 */ /* 0x0001e2000c101118 */
[----:B-1----:R-:W-:Y:S02]  /*1c830*/  @!P2 IADD3 R12, P3, R103, R12, RZ ;  /* 0x0000000c670ca210 */ /* 0x002fe40007f7e0ff */
[----:B------:R-:W-:-:S02]  /*1c840*/  F2FP.SATFINITE.E4M3.F32.PACK_AB_MERGE_C R21, RZ, R22, RZ ;  /* 0x00000016ff15723e */ /* 0x000fc400048070ff */
[----:B------:R-:W-:Y:S01]  /*1c850*/  F2FP.SATFINITE.E4M3.F32.PACK_AB_MERGE_C R23, RZ, R20, RZ ;  /* 0x00000014ff17723e */ /* 0x000fe200048070ff */
[----:B------:R-:W-:Y:S01]  /*1c860*/  @!P2 IMAD.X R13, R104, 0x1, R13, P3 ;  /* 0x00000001680da824 */ /* 0x000fe200018e060d */
[----:B------:R-:W-:Y:S01]  /*1c870*/  LOP3.LUT P1, RZ, R0, 0x4000, RZ, 0xc0, !PT ;  /* 0x0000400000ff7812 */ /* 0x000fe2000782c0ff */
[----:B------:R-:W-:Y:S02]  /*1c880*/  FMUL R20, R223, UR17 ;  /* 0x00000011df147c20 */ /* 0x000fe40008400000 */
[----:B------:R-:W3:Y:S01]  /*1c890*/  LDL.LU R223, [R1+0x27c] ;  /* 0x00027c0001df7983 */ /* 0x000ee20000300800 */
[----:B------:R-:W-:-:S03]  /*1c8a0*/  ISETP.LT.OR P3, PT, R32, 0x69, !P1 ;  /* 0x000000692000780c */ /* 0x000fc60004f61670 */
[----:B------:R1:W-:Y:S01]  /*1c8b0*/  @!P2 STG.E.U8 desc[UR24][R12.64+0x61], R21 ;  /* 0x000061150c00a986 */ /* 0x0003e2000c101118 */
[----:B------:R-:W-:Y:S02]  /*1c8c0*/  ISETP.LT.OR P2, PT, R32, 0x6a, !P1 ;  /* 0x0000006a2000780c */ /* 0x000fe40004f41670 */
[----:B0-----:R-:W-:Y:S01]  /*1c8d0*/  F2FP.SATFINITE.E4M3.F32.PACK_AB_MERGE_C R9, RZ, R20, RZ ;  /* 0x00000014ff09723e */ /* 0x001fe200048070ff */
[----:B----4-:R-:W-:Y:S02]  /*1c8e0*/  FMUL R8, R224, UR17 ;  /* 0x00000011e0087c20 */ /* 0x010fe40008400000 */
[----:B------:R-:W4:Y:S03]  /*1c8f0*/  LDL.LU R224, [R1+0x280] ;  /* 0x0002800001e07983 */ /* 0x000f260000300800 */
[----:B-1----:R-:W-:Y:S01]  /*1c900*/  F2FP.SATFINITE.E4M3.F32.PACK_AB_MERGE_C R13, RZ, R8, RZ ;  /* 0x00000008ff0d723e */ /* 0x002fe200048070ff */
[----:B------:R-:W-:Y:S04]  /*1c910*/  @!P3 STG.E.U8 desc[UR24][R18.64+0x68], R23 ;  /* 0x000068171200b986 */ /* 0x000fe8000c101118 */
[----:B------:R0:W-:Y:S01]  /*1c920*/  @!P2 STG.E.U8 desc[UR24][R16.64+0x69], R9 ;  /* 0x000069091000a986 */ /* 0x0001e2000c101118 */
[----:B------:R-:W-:-:S03]  /*1c930*/  FMUL R8, R225, UR17 ;  /* 0x00000011e1087c20 */ /* 0x000fc60008400000 */
[----:B------:R-:W4:Y:S02]  /*1c940*/  LDL.LU R225, [R1+0x284] ;  /* 0x0002840001e17983 */ /* 0x000f240000300800 */
[----:B0-----:R-:W-:Y:S01]  /*1c950*/  F2FP.SATFINITE.E4M3.F32.PACK_AB_MERGE_C R9, RZ, R8, RZ ;  /* 0x00000008ff09723e */ /* 0x001fe200048070ff */
[----:B--2---:R-:W-:Y:S02]  /*1c960*/  FMUL R8, R226, UR17 ;  /* 0x00000011e2087c20 */ /* 0x004fe40008400000 */
[----:B------:R-:W2:Y:S03]  /*1c970*/  LDL.LU R226, [R1+0x288] ;  /* 0x0002880001e27983 */ /* 0x000ea60000300800 */
[----:B------:R-:W-:Y:S01]  /*1c980*/  F2FP.SATFINITE.E4M3.F32.PACK_AB_MERGE_C R17, RZ, R8, RZ ;  /* 0x00000008ff11723e */ /* 0x000fe200048070ff */
[----:B---3--:R-:W-:Y:S02]  /*1c990*/  FMUL R8, R227, UR17 ;  /* 0x00000011e3087c20 */ /* 0x008fe40008400000 */
[----:B------:R-:W3:Y:S01]  /*1c9a0*/  LDL.LU R227, [R1+0x28c] ;  /* 0x00028c0001e37983 */ /* 0x000ee20000300800 */
[----:B------:R-:W-:-:S02]  /*1c9b0*/  LOP3.LUT P3, RZ, R0, 0x2000, RZ, 0xc0, !PT ;  /* 0x0000200000ff7812 */ /* 0x000fc4000786c0ff */
[----:B------:R-:W-:-:S11]  /*1c9c0*/  LOP3.LUT P4, RZ, R0, 0x10000, RZ, 0xc0, !PT ;  /* 0x0001000000ff7812 */ /* 0x000fd6000788c0ff */
[----:B------:R-:W0:Y:S08]  /*1c9d0*/  @!P3 LDC.64 R26, c[0x0][0x5c0] ;  /* 0x00017000ff1abb82 */ /* 0x000e300000000a00 */
[----:B------:R-:W1:Y:S01]  /*1c9e0*/  @!P4 LDC.64 R20, c[0x0][0x5c0] ;  /* 0x00017000ff14cb82 */ /* 0x000e620000000a00 */
[C---:B------:R-:W-:Y:S02]  /*1c9f0*/  LOP3.LUT P5, RZ, R0.reuse, 0x20000, RZ, 0xc0, !PT ;  /* 0x0002000000ff7812 */ /* 0x040fe400078ac0ff */
[----:B------:R-:W-:-:S11]  /*1ca00*/  LOP3.LUT P6, RZ, R0, 0x40000, RZ, 0xc0, !PT ;  /* 0x0004000000ff7812 */ /* 0x000fd600078cc0ff */
[----:B------:R-:W1:Y:S01]  /*1ca10*/  @!P5 LDC.64 R18, c[0x0][0x5c0] ;  /* 0x00017000ff12db82 */ /* 0x000e620000000a00 */
[----:B0-----:R-:W-:-:S05]  /*1ca20*/  @!P3 IADD3 R92, P2, R92, R26, RZ ;  /* 0x0000001a5c5cb210 */ /* 0x001fca0007f5e0ff */
[----:B------:R-:W-:-:S05]  /*1ca30*/  @!P3 IMAD.X R93, R93, 0x1, R27, P2 ;  /* 0x000000015d5db824 */ /* 0x000fca00010e061b */
[----:B------:R0:W-:Y:S01]  /*1ca40*/  @!P3 STG.E.U8 desc[UR24][R92.64+0x68], R13 ;  /* 0x0000680d5c00b986 */ /* 0x0001e2000c101118 */
[----:B------:R-:W-:Y:S02]  /*1ca50*/  ISETP.LT.OR P3, PT, R32, 0x71, !P1 ;  /* 0x000000712000780c */ /* 0x000fe40004f61670 */
[----:B-1----:R-:W-:-:S05]  /*1ca60*/  @!P4 IADD3 R88, P2, R88, R20, RZ ;  /* 0x000000145858c210 */ /* 0x002fca0007f5e0ff */
[----:B------:R-:W-:Y:S02]  /*1ca70*/  @!P4 IMAD.X R89, R89, 0x1, R21, P2 ;  /* 0x000000015959c824 */ /* 0x000fe400010e0615 */
[----:B------:R-:W1:Y:S03]  /*1ca80*/  @!P6 LDC.64 R20, c[0x0][0x5c0] ;  /* 0x00017000ff14eb82 */ /* 0x000e660000000a00 */
[----:B------:R0:W-:Y:S04]  /*1ca90*/  @!P4 STG.E.U8 desc[UR24][R88.64+0x69], R9 ;  /* 0x000069095800c986 */ /* 0x0001e8000c101118 */
[----:B------:R-:W-:Y:S01]  /*1caa0*/  @!P3 STG.E.U8 desc[UR24][R14.64+0x70], R17 ;  /* 0x000070110e00b986 */ /* 0x000fe2000c101118 */
[----:B------:R-:W-:-:S02]  /*1cab0*/  ISETP.LT.OR P3, PT, R32, 0x72, !P1 ;  /* 0x000000722000780c */ /* 0x000fc40004f61670 */
[C---:B------:R-:W-:Y:S02]  /*1cac0*/  ISETP.LT.OR P2, PT, R32.reuse, 0x79, !P1 ;  /* 0x000000792000780c */ /* 0x040fe40004f41670 */
[----:B0-----:R-:W-:Y:S02]  /*1cad0*/  F2FP.SATFINITE.E4M3.F32.PACK_AB_MERGE_C R13, RZ, R8, RZ ;  /* 0x00000008ff0d723e */ /* 0x001fe400048070ff */
[----:B------:R-:W-:-:S07]  /*1cae0*/  ISETP.LT.OR P1, PT, R32, 0x7a, !P1 ;  /* 0x0000007a2000780c */ /* 0x000fce0004f21670 */
[----:B------:R0:W-:Y:S01]  /*1caf0*/  @!P3 STG.E.U8 desc[UR24][R10.64+0x71], R13 ;  /* 0x0000710d0a00b986 */ /* 0x0001e2000c101118 */
[----:B------:R-:W-:Y:S01]  /*1cb00*/  @!P5 IADD3 R8, P3, R108, R18, RZ ;  /* 0x000000126c08d210 */ /* 0x000fe20007f7e0ff */
[----:B------:R-:W4:Y:S04]  /*1cb10*/  @!P2 LDC.64 R22, c[0x0][0x5c0] ;  /* 0x00017000ff16ab82 */ /* 0x000f280000000a00 */
[----:B------:R-:W-:Y:S01]  /*1cb20*/  @!P5 IMAD.X R9, R107, 0x1, R19, P3 ;  /* 0x000000016b09d824 */ /* 0x000fe200018e0613 */
[----:B------:R-:W-:-:S03]  /*1cb30*/  ISETP.LT.OR P3, PT, R32, 0x79, !P0 ;  /* 0x000000792000780c */ /* 0x000fc60004761670 */
[----:B------:R-:W4:Y:S01]  /*1cb40*/  @!P1 LDC.64 R18, c[0x0][0x5c0] ;  /* 0x00017000ff129b82 */ /* 0x000f220000000a00 */
[----:B------:R-:W-:Y:S02]  /*1cb50*/  ISETP.LT.OR P0, PT, R32, 0x7a, !P0 ;  /* 0x0000007a2000780c */ /* 0x000fe40004701670 */
[----:B-1----:R-:W-:Y:S01]  /*1cb60*/  @!P6 IADD3 R110, P4, R110, R20, RZ ;  /* 0x000000146e6ee210 */ /* 0x002fe20007f9e0ff */
[----:B------:R-:W-:Y:S01]  /*1cb70*/  FMUL R12, R222, UR17 ;  /* 0x00000011de0c7c20 */ /* 0x000fe20008400000 */
[----:B0-----:R-:W-:-:S03]  /*1cb80*/  FMUL R10, R223, UR17 ;  /* 0x00000011df0a7c20 */ /* 0x001fc60008400000 */
[----:B------:R-:W-:Y:S01]  /*1cb90*/  @!P6 IMAD.X R111, R109, 0x1, R21, P4 ;  /* 0x000000016d6fe824 */ /* 0x000fe200020e0615 */
[----:B------:R-:W-:Y:S01]  /*1cba0*/  F2FP.SATFINITE.E4M3.F32.PACK_AB_MERGE_C R15, RZ, R12, RZ ;  /* 0x0000000cff0f723e */ /* 0x000fe200048070ff */
[----:B------:R-:W0:Y:S01]  /*1cbb0*/  @!P3 LDC.64 R20, c[0x0][0x5c0] ;  /* 0x00017000ff14bb82 */ /* 0x000e220000000a00 */
[----:B------:R-:W-:-:S03]  /*1cbc0*/  F2FP.SATFINITE.E4M3.F32.PACK_AB_MERGE_C R17, RZ, R10, RZ ;  /* 0x0000000aff11723e */ /* 0x000fc600048070ff */
[----:B------:R1:W-:Y:S04]  /*1cbd0*/  @!P5 STG.E.U8 desc[UR24][R8.64+0x70], R15 ;  /* 0x0000700f0800d986 */ /* 0x0003e8000c101118 */
[----:B------:R-:W0:Y:S01]  /*1cbe0*/  @!P0 LDC.64 R26, c[0x0][0x5c0] ;  /* 0x00017000ff1a8b82 */ /* 0x000e220000000a00 */
[----:B----4-:R-:W-:-:S04]  /*1cbf0*/  @!P2 IADD3 R10, P4, P5, R24, R22, R3 ;  /* 0x00000016180aa210 */ /* 0x010fc80007d9e003 */
[----:B------:R-:W-:Y:S02]  /*1cc00*/  @!P2 IADD3.X R11, R34, R23, R4, P4, P5 ;  /* 0x00000017220ba210 */ /* 0x000fe400027ea404 */
[----:B------:R-:W-:Y:S01]  /*1cc10*/  @!P1 IADD3 R12, P4, P5, R24, R18, R3 ;  /* 0x00000012180c9210 */ /* 0x000fe20007d9e003 */
[----:B-1----:R-:W-:-:S03]  /*1cc20*/  FMUL R8, R224, UR17 ;  /* 0x00000011e0087c20 */ /* 0x002fc60008400000 */
[----:B------:R-:W-:Y:S02]  /*1cc30*/  @!P1 IADD3.X R13, R34, R19, R4, P4, P5 ;  /* 0x00000013220d9210 */ /* 0x000fe400027ea404 */
[C---:B------:R-:W-:Y:S02]  /*1cc40*/  @!P3 IADD3 R9, P4, P5, R3.reuse, R24, R2 ;  /* 0x000000180309b210 */ /* 0x040fe40007d9e002 */
[----:B------:R-:W-:Y:S01]  /*1cc50*/  F2FP.SATFINITE.E4M3.F32.PACK_AB_MERGE_C R19, RZ, R8, RZ ;  /* 0x00000008ff13723e */ /* 0x000fe200048070ff */
[----:B------:R3:W-:Y:S01]  /*1cc60*/  @!P6 STG.E.U8 desc[UR24][R110.64+0x71], R17 ;  /* 0x000071116e00e986 */ /* 0x0007e2000c101118 */
[C---:B------:R-:W-:Y:S02]  /*1cc70*/  @!P3 IADD3.X R18, R4.reuse, R34, R6, P4, P5 ;  /* 0x000000220412b210 */ /* 0x040fe400027ea406 */
[----:B------:R-:W-:Y:S01]  /*1cc80*/  @!P0 IADD3 R25, P4, P5, R3, R24, R2 ;  /* 0x0000001803198210 */ /* 0x000fe20007d9e002 */
[----:B------:R1:W-:Y:S01]  /*1cc90*/  @!P2 STG.E.U8 desc[UR24][R10.64+0x78], R19 ;  /* 0x000078130a00a986 */ /* 0x0003e2000c101118 */
[----:B0-----:R-:W-:Y:S01]  /*1cca0*/  @!P3 IADD3 R8, P2, R9, R20, RZ ;  /* 0x000000140908b210 */ /* 0x001fe20007f5e0ff */
[----:B------:R-:W-:Y:S01]  /*1ccb0*/  FMUL R15, R225, UR17 ;  /* 0x00000011e10f7c20 */ /* 0x000fe20008400000 */
[----:B------:R-:W-:-:S02]  /*1ccc0*/  @!P0 IADD3.X R34, R4, R34, R6, P4, P5 ;  /* 0x0000002204228210 */ /* 0x000fc400027ea406 */
[----:B------:R-:W-:Y:S01]  /*1ccd0*/  @!P0 IADD3 R14, P4, R25, R26, RZ ;  /* 0x0000001a190e8210 */ /* 0x000fe20007f9e0ff */
[----:B------:R-:W-:Y:S01]  /*1cce0*/  @!P3 IMAD.X R9, R18, 0x1, R21, P2 ;  /* 0x000000011209b824 */ /* 0x000fe200010e0615 */
[----:B------:R-:W-:Y:S01]  /*1ccf0*/  F2FP.SATFINITE.E4M3.F32.PACK_AB_MERGE_C R21, RZ, R15, RZ ;  /* 0x0000000fff15723e */ /* 0x000fe200048070ff */
[----:B--2---:R-:W-:Y:S02]  /*1cd00*/  FMUL R16, R226, UR17 ;  /* 0x00000011e2107c20 */ /* 0x004fe40008400000 */
[----:B------:R-:W-:-:S03]  /*1cd10*/  @!P0 IMAD.X R15, R34, 0x1, R27, P4 ;  /* 0x00000001220f8824 */ /* 0x000fc600020e061b */
[----:B------:R-:W-:Y:S01]  /*1cd20*/  F2FP.SATFINITE.E4M3.F32.PACK_AB_MERGE_C R23, RZ, R16, RZ ;  /* 0x00000010ff17723e */ /* 0x000fe200048070ff */
[----:B------:R1:W-:Y:S04]  /*1cd30*/  @!P1 STG.E.U8 desc[UR24][R12.64+0x79], R21 ;  /* 0x000079150c009986 */ /* 0x0003e8000c101118 */
[----:B------:R1:W-:Y:S01]  /*1cd40*/  @!P3 STG.E.U8 desc[UR24][R8.64+0x78], R23 ;  /* 0x000078170800b986 */ /* 0x0003e2000c101118 */
[----:B---3--:R-:W-:-:S05]  /*1cd50*/  FMUL R17, R227, UR17 ;  /* 0x00000011e3117c20 */ /* 0x008fca0008400000 */
[----:B------:R-:W-:-:S05]  /*1cd60*/  F2FP.SATFINITE.E4M3.F32.PACK_AB_MERGE_C R17, RZ, R17, RZ ;  /* 0x00000011ff11723e */ /* 0x000fca00048070ff */
[----:B------:R1:W-:Y:S02]  /*1cd70*/  @!P0 STG.E.U8 desc[UR24][R14.64+0x79], R17 ;  /* 0x000079110e008986 */ /* 0x0003e4000c101118 */
.L_x_35:
[----:B------:R-:W-:Y:S05]  /*1cd80*/  BSYNC B0 ;  /* 0x0000000000007941 */ /* 0x000fea0003800000 */
.L_x_31:
[----:B012---:R-:W2:Y:S04]  /*1cd90*/  LDL.LU R9, [R1+0x290] ;  /* 0x0002900001097983 */ /* 0x007ea80000300800 */
[----:B------:R-:W2:Y:S01]  /*1cda0*/  LDL.LU R8, [R1+0x29c] ;  /* 0x00029c0001087983 */ /* 0x000ea20000300800 */
[----:B------:R-:W-:Y:S01]  /*1cdb0*/  ULDC UR12, c[0x0][0xc] ;  /* 0x00000300000c7ab9 */ /* 0x000fe20000000800 */
[----:B------:R-:W-:Y:S01]  /*1cdc0*/  ULDC UR13, c[0x0][0x10] ;  /* 0x00000400000d7ab9 */ /* 0x000fe20000000800 */
[----:B------:R-:W2:Y:S01]  /*1cdd0*/  LDC R11, c[0x0][0x14] ;  /* 0x00000500ff0b7b82 */ /* 0x000ea20000000800 */
[----:B------:R-:W-:Y:S01]  /*1cde0*/  UIMAD.WIDE.U32 UR12, UR12, UR13, URZ ;  /* 0x0000000d0c0c72a5 */ /* 0x000fe2000f8e003f */
[----:B------:R-:W-:-:S05]  /*1cdf0*/  UMOV UR18, 0xffffffff ;  /* 0xffffffff00127882 */ /* 0x000fca0000000000 */
[----:B--2---:R-:W-:-:S04]  /*1ce00*/  IMAD.WIDE.U32 R8, R11, UR12, R8 ;  /* 0x0000000c0b087c25 */ /* 0x004fc8000f8e0008 */
[----:B------:R-:W-:Y:S01]  /*1ce10*/  IMAD R11, R11, UR13, RZ ;  /* 0x0000000d0b0b7c24 */ /* 0x000fe2000f8e02ff */
[----:B------:R-:W-:Y:S01]  /*1ce20*/  ULDC.64 UR12, c[0x0][0x650] ;  /* 0x00019400000c7ab9 */ /* 0x000fe20000000a00 */
[----:B------:R-:W-:Y:S01]  /*1ce30*/  IMAD.MOV.U32 R20, RZ, RZ, R8 ;  /* 0x000000ffff147224 */ /* 0x000fe200078e0008 */
[----:B------:R-:W-:Y:S01]  /*1ce40*/  ISETP.GE.U32.AND P0, PT, R8, UR12, PT ;  /* 0x0000000c08007c0c */ /* 0x000fe2000bf06070 */
[----:B------:R-:W-:Y:S01]  /*1ce50*/  IMAD.IADD R21, R9, 0x1, R11 ;  /* 0x0000000109157824 */ /* 0x000fe200078e020b */
[----:B------:R-:W-:Y:S01]  /*1ce60*/  PRMT R9, RZ, 0x7610, R9 ;  /* 0x00007610ff097816 */ /* 0x000fe20000000009 */
[----:B------:R-:W-:-:S03]  /*1ce70*/  IMAD.MOV.U32 R8, RZ, RZ, -0x1 ;  /* 0xffffffffff087424 */ /* 0x000fc600078e00ff */
[----:B------:R0:W-:Y:S01]  /*1ce80*/  STL [R1+0x290], R21 ;  /* 0x0002901501007387 */ /* 0x0001e20000100800 */
[----:B------:R-:W-:-:S03]  /*1ce90*/  ISETP.GE.U32.AND.EX P0, PT, R21, UR13, PT, P0 ;  /* 0x0000000d15007c0c */ /* 0x000fc6000bf06100 */
[----:B------:R0:W-:Y:S04]  /*1cea0*/  STL [R1+0x29c], R20 ;  /* 0x00029c1401007387 */ /* 0x0001e80000100800 */
[----:B------:R0:W-:Y:S06]  /*1ceb0*/  STL [R1+0x298], R8 ;  /* 0x0002980801007387 */ /* 0x0001ec0000100800 */
[----:B------:R-:W-:Y:S05]  /*1cec0*/  @P0 BRA `(.L_x_36) ;  /* 0x0000000400780947 */ /* 0x000fea0003800000 */
[----:B------:R-:W0:Y:S01]  /*1ced0*/  S2R R15, SR_CTAID.X ;  /* 0x00000000000f7919 */ /* 0x000e220000002500 */
[----:B------:R-:W-:Y:S01]  /*1cee0*/  ULDC.64 UR20, c[0x0][0x628] ;  /* 0x00018a0000147ab9 */ /* 0x000fe20000000a00 */
[----:B------:R-:W1:Y:S01]  /*1cef0*/  LDC R16, c[0x0][0x144] ;  /* 0x00005100ff107b82 */ /* 0x000e620000000800 */
[----:B------:R-:W-:Y:S01]  /*1cf00*/  ULDC UR6, c[0x0][0x150] ;  /* 0x0000540000067ab9 */ /* 0x000fe20000000800 */
[----:B------:R-:W2:Y:S01]  /*1cf10*/  S2R R19, SR_CTAID.Y ;  /* 0x0000000000137919 */ /* 0x000ea20000002600 */
[----:B------:R-:W-:Y:S01]  /*1cf20*/  ISETP.NE.U32.AND P0, PT, RZ, UR20, PT ;  /* 0x00000014ff007c0c */ /* 0x000fe2000bf05070 */
[----:B------:R-:W-:Y:S01]  /*1cf30*/  ULDC UR16, c[0x0][0x630] ;  /* 0x00018c0000107ab9 */ /* 0x000fe20000000800 */
[----:B------:R-:W-:Y:S02]  /*1cf40*/  R2UR UR18, R20 ;  /* 0x00000000141272ca */ /* 0x000fe400000e0000 */
[----:B------:R-:W-:Y:S01]  /*1cf50*/  ISETP.NE.AND.EX P0, PT, RZ, UR21, PT, P0 ;  /* 0x00000015ff007c0c */ /* 0x000fe2000bf05300 */
[----:B-----5:R-:W4:Y:S01]  /*1cf60*/  LDC.64 R12, c[0x0][0x620] ;  /* 0x00018800ff0c7b82 */ /* 0x020f220000000a00 */
[----:B------:R-:W-:-:S02]  /*1cf70*/  R2UR UR19, R21 ;  /* 0x00000000151372ca */ /* 0x000fc400000e0000 */
[----:B0-----:R-:W-:-:S05]  /*1cf80*/  I2FP.F32.U32 R8, R15 ;  /* 0x0000000f00087245 */ /* 0x001fca0000201000 */
[----:B------:R-:W-:-:S06]  /*1cf90*/  FMUL R8, R8, UR6 ;  /* 0x0000000608087c20 */ /* 0x000fcc0008400000 */
[----:B------:R-:W0:Y:S01]  /*1cfa0*/  F2I.U32.TRUNC.NTZ R8, R8 ;  /* 0x0000000800087305 */ /* 0x000e22000020f000 */
[----:B--2---:R-:W-:Y:S05]  /*1cfb0*/  @!P0 BRA `(.L_x_37) ;  /* 0x0000000000308947 */ /* 0x004fea0003800000 */
        /* <DEDUP_REMOVED lines=12> */
.L_x_37:
[----:B------:R-:W-:Y:S01]  /*1d080*/  USHF.R.U64 UR18, UR18, UR16, UR19 ;  /* 0x0000001012127299 */ /* 0x000fe20008001213 */
[----:B------:R-:W2:Y:S01]  /*1d090*/  LDC.64 R26, c[0x0][0x640] ;  /* 0x00019000ff1a7b82 */ /* 0x000ea20000000a00 */
[----:B------:R-:W-:Y:S01]  /*1d0a0*/  USHF.R.U32.HI UR6, URZ, UR16, UR19 ;  /* 0x000000103f067299 */ /* 0x000fe20008011613 */
[----:B0-----:R-:W-:Y:S02]  /*1d0b0*/  IMAD.MOV R17, RZ, RZ, -R8 ;  /* 0x000000ffff117224 */ /* 0x001fe400078e0a08 */
[----:B------:R-:W-:Y:S01]  /*1d0c0*/  IMAD.MOV.U32 R8, RZ, RZ, R20 ;  /* 0x000000ffff087224 */ /* 0x000fe200078e0014 */
[----:B------:R-:W-:Y:S01]  /*1d0d0*/  IADD3 R11, P0, RZ, -UR18, RZ ;  /* 0x80000012ff0b7c10 */ /* 0x000fe2000ff1e0ff */
[----:B-1----:R-:W-:Y:S02]  /*1d0e0*/  IMAD R22, R16, R17, R15 ;  /* 0x0000001110167224 */ /* 0x002fe400078e020f */
[----:B------:R-:W0:Y:S02]  /*1d0f0*/  LDC R14, c[0x0][0x618] ;  /* 0x00018600ff0e7b82 */ /* 0x000e240000000800 */
[----:B------:R-:W-:Y:S01]  /*1d100*/  IMAD.X R9, RZ, RZ, ~UR6, P0 ;  /* 0x80000006ff097e24 */ /* 0x000fe200080e06ff */
[----:B------:R-:W-:-:S03]  /*1d110*/  ULDC UR6, c[0x0][0x154] ;  /* 0x0000550000067ab9 */ /* 0x000fc60000000800 */
[-C--:B----4-:R-:W-:Y:S02]  /*1d120*/  IMAD R10, R9, R12.reuse, RZ ;  /* 0x0000000c090a7224 */ /* 0x090fe400078e02ff */
[----:B------:R-:W1:Y:S01]  /*1d130*/  LDC R18, c[0x0][0x608] ;  /* 0x00018200ff127b82 */ /* 0x000e620000000800 */
[----:B------:R-:W-:Y:S02]  /*1d140*/  IMAD.MOV.U32 R9, RZ, RZ, R21 ;  /* 0x000000ffff097224 */ /* 0x000fe400078e0015 */
[----:B------:R-:W-:-:S05]  /*1d150*/  IMAD.WIDE.U32 R8, R11, R12, R8 ;  /* 0x0000000c0b087225 */ /* 0x000fca00078e0008 */
[----:B------:R-:W4:Y:S01]  /*1d160*/  LDC R24, c[0x0][0x658] ;  /* 0x00019600ff187b82 */ /* 0x000f220000000800 */
[----:B------:R-:W-:Y:S01]  /*1d170*/  IMAD R11, R11, R13, R10 ;  /* 0x0000000d0b0b7224 */ /* 0x000fe200078e020a */
[----:B------:R-:W-:Y:S01]  /*1d180*/  I2FP.F32.U32 R10, R19 ;  /* 0x00000013000a7245 */ /* 0x000fe20000201000 */
[----:B------:R-:W-:Y:S01]  /*1d190*/  IMAD.MOV.U32 R13, RZ, RZ, 0x1 ;  /* 0x00000001ff0d7424 */ /* 0x000fe200078e00ff */
[----:B--2---:R-:W-:Y:S01]  /*1d1a0*/  ISETP.NE.U32.AND P0, PT, R26, RZ, PT ;  /* 0x000000ff1a00720c */ /* 0x004fe20003f05070 */
[----:B------:R-:W-:Y:S02]  /*1d1b0*/  IMAD.IADD R9, R9, 0x1, R11 ;  /* 0x0000000109097824 */ /* 0x000fe400078e020b */
[----:B------:R-:W-:Y:S01]  /*1d1c0*/  FMUL R10, R10, UR6 ;  /* 0x000000060a0a7c20 */ /* 0x000fe20008400000 */
[----:B------:R-:W2:Y:S01]  /*1d1d0*/  LDC R20, c[0x0][0x148] ;  /* 0x00005200ff147b82 */ /* 0x000ea20000000800 */
[----:B------:R-:W-:Y:S01]  /*1d1e0*/  ISETP.NE.AND.EX P0, PT, R27, RZ, PT, P0 ;  /* 0x000000ff1b00720c */ /* 0x000fe20003f05300 */
[----:B------:R-:W-:Y:S01]  /*1d1f0*/  IMAD.MOV.U32 R11, RZ, RZ, -0x1 ;  /* 0xffffffffff0b7424 */ /* 0x000fe200078e00ff */
[-CC-:B0-----:R-:W-:Y:S01]  /*1d200*/  SHF.R.U64 R16, R8, R14.reuse, R9.reuse ;  /* 0x0000000e08107219 */ /* 0x181fe20000001209 */
[----:B------:R0:W0:Y:S01]  /*1d210*/  F2I.U32.TRUNC.NTZ R17, R10 ;  /* 0x0000000a00117305 */ /* 0x000022000020f000 */
[----:B------:R-:W-:-:S03]  /*1d220*/  SHF.R.U32.HI R9, RZ, R14, R9 ;  /* 0x0000000eff097219 */ /* 0x000fc60000011609 */
[----:B------:R-:W0:Y:S01]  /*1d230*/  LDC R21, c[0x0][0x600] ;  /* 0x00018000ff157b82 */ /* 0x000e220000000800 */
[-CC-:B-1----:R-:W-:Y:S02]  /*1d240*/  SHF.R.U64 R14, R16, R18.reuse, R9.reuse ;  /* 0x00000012100e7219 */ /* 0x182fe40000001209 */
[----:B------:R-:W-:-:S05]  /*1d250*/  SHF.R.U32.HI R9, RZ, R18, R9 ;  /* 0x00000012ff097219 */ /* 0x000fca0000011609 */
[----:B------:R-:W1:Y:S01]  /*1d260*/  LDC R23, c[0x0][0x648] ;  /* 0x00019200ff177b82 */ /* 0x000e620000000800 */
[-CC-:B----4-:R-:W-:Y:S02]  /*1d270*/  SHF.R.U64 R18, R14, R24.reuse, R9.reuse ;  /* 0x000000180e127219 */ /* 0x190fe40000001209 */
[-C--:B------:R-:W-:Y:S02]  /*1d280*/  SHF.L.U32 R11, R11, R24.reuse, RZ ;  /* 0x000000180b0b7219 */ /* 0x080fe400000006ff */
[-C--:B------:R-:W-:Y:S01]  /*1d290*/  SHF.R.U32.HI R9, RZ, R24.reuse, R9 ;  /* 0x00000018ff097219 */ /* 0x080fe20000011609 */
[----:B------:R-:W-:Y:S01]  /*1d2a0*/  IMAD.MOV.U32 R8, RZ, RZ, R18 ;  /* 0x000000ffff087224 */ /* 0x000fe200078e0012 */
[----:B------:R-:W-:Y:S01]  /*1d2b0*/  SHF.L.U32 R24, R13, R24, RZ ;  /* 0x000000180d187219 */ /* 0x000fe200000006ff */
[----:B------:R-:W4:Y:S01]  /*1d2c0*/  LDC R25, c[0x0][0x638] ;  /* 0x00018e00ff197b82 */ /* 0x000f220000000800 */
[----:B------:R-:W-:-:S07]  /*1d2d0*/  LOP3.LUT R163, RZ, R11, RZ, 0x33, !PT ;  /* 0x0000000bffa37212 */ /* 0x000fce00078e33ff */
[----:B------:R-:W0:Y:S01]  /*1d2e0*/  LDC R28, c[0x0][0x610] ;  /* 0x00018400ff1c7b82 */ /* 0x000e220000000800 */
[----:B------:R-:W-:Y:S05]  /*1d2f0*/  @!P0 BRA `(.L_x_38) ;  /* 0x0000000000288947 */ /* 0x000fea0003800000 */
[----:B------:R-:W5:Y:S02]  /*1d300*/  LDC R13, c[0x0][0x64c] ;  /* 0x00019300ff0d7b82 */ /* 0x000f640000000800 */
[----:B-----5:R-:W-:-:S05]  /*1d310*/  IADD3 R13, P0, R18, R13, RZ ;  /* 0x0000000d120d7210 */ /* 0x020fca0007f1e0ff */
[----:B------:R-:W-:-:S04]  /*1d320*/  IMAD.X R15, RZ, RZ, R9, P0 ;  /* 0x000000ffff0f7224 */ /* 0x000fc800000e0609 */
[----:B------:R-:W-:-:S04]  /*1d330*/  IMAD.WIDE.U32 R8, R15, R26, RZ ;  /* 0x0000001a0f087225 */ /* 0x000fc800078e00ff */
[----:B0-----:R-:W-:-:S04]  /*1d340*/  IMAD.WIDE.U32 R10, P0, R13, R27, R8 ;  /* 0x0000001b0d0a7225 */ /* 0x001fc80007800008 */
[----:B------:R-:W-:-:S04]  /*1d350*/  IMAD.WIDE.U32 R8, R13, R26, RZ ;  /* 0x0000001a0d087225 */ /* 0x000fc800078e00ff */
[----:B------:R-:W-:Y:S01]  /*1d360*/  IMAD.X R13, RZ, RZ, RZ, P0 ;  /* 0x000000ffff0d7224 */ /* 0x000fe200000e06ff */
[----:B------:R-:W-:Y:S01]  /*1d370*/  IADD3 RZ, P0, R9, R10, RZ ;  /* 0x0000000a09ff7210 */ /* 0x000fe20007f1e0ff */
[----:B------:R-:W-:-:S04]  /*1d380*/  IMAD.MOV.U32 R12, RZ, RZ, R11 ;  /* 0x000000ffff0c7224 */ /* 0x000fc800078e000b */
[----:B------:R-:W-:-:S08]  /*1d390*/  IMAD.WIDE.U32.X R8, R15, R27, R12, P0 ;  /* 0x0000001b0f087225 */ /* 0x000fd000000e040c */
.L_x_38:
[----:B0-----:R-:W0:Y:S01]  /*1d3a0*/  LDC R10, c[0x0][0x65c] ;  /* 0x00019700ff0a7b82 */ /* 0x001e220000000800 */
[----:B-1----:R-:W-:Y:S01]  /*1d3b0*/  SHF.R.U64 R8, R8, R23, R9 ;  /* 0x0000001708087219 */ /* 0x002fe20000001209 */
[----:B------:R-:W-:Y:S01]  /*1d3c0*/  VIADD R11, R21, 0xffffffff ;  /* 0xffffffff150b7836 */ /* 0x000fe20000000000 */
[----:B------:R-:W-:Y:S01]  /*1d3d0*/  LOP3.LUT R163, R14, R163, RZ, 0xc0, !PT ;  /* 0x000000a30ea37212 */ /* 0x000fe200078ec0ff */
[----:B------:R-:W-:Y:S02]  /*1d3e0*/  IMAD.MOV R17, RZ, RZ, -R17 ;  /* 0x000000ffff117224 */ /* 0x000fe400078e0a11 */
[----:B------:R-:W-:Y:S01]  /*1d3f0*/  IMAD.MOV R9, RZ, RZ, -R8 ;  /* 0x000000ffff097224 */ /* 0x000fe200078e0a08 */
[----:B------:R-:W-:Y:S01]  /*1d400*/  LOP3.LUT R11, R16, R11, RZ, 0xc0, !PT ;  /* 0x0000000b100b7212 */ /* 0x000fe200078ec0ff */
[----:B------:R-:W-:Y:S02]  /*1d410*/  IMAD R163, R24, R8, R163 ;  /* 0x0000000818a37224 */ /* 0x000fe400078e02a3 */
[----:B----4-:R-:W-:-:S02]  /*1d420*/  IMAD R8, R9, R25, R18 ;  /* 0x0000001909087224 */ /* 0x010fc400078e0212 */
[----:B------:R-:W-:Y:S02]  /*1d430*/  IMAD.MOV.U32 R9, RZ, RZ, 0x1 ;  /* 0x00000001ff097424 */ /* 0x000fe400078e00ff */
[----:B------:R-:W-:Y:S01]  /*1d440*/  IMAD R8, R8, R21, R11 ;  /* 0x0000001508087224 */ /* 0x000fe200078e020b */
[----:B0-----:R-:W-:-:S13]  /*1d450*/  ISETP.NE.AND P0, PT, R10, 0x1, PT ;  /* 0x000000010a00780c */ /* 0x001fda0003f05270 */
[----:B--2---:R-:W-:-:S04]  /*1d460*/  @P0 IMAD R22, R20, R17, R19 ;  /* 0x0000001114160224 */ /* 0x004fc800078e0213 */
[----:B------:R-:W-:-:S05]  /*1d470*/  IMAD R163, R163, R28, R22 ;  /* 0x0000001ca3a37224 */ /* 0x000fca00078e0216 */
[----:B------:R-:W-:Y:S02]  /*1d480*/  SEL R10, R8, R163, !P0 ;  /* 0x000000a3080a7207 */ /* 0x000fe40004000000 */
[----:B------:R-:W-:-:S03]  /*1d490*/  SEL R163, R163, R8, !P0 ;  /* 0x00000008a3a37207 */ /* 0x000fc60004000000 */
[----:B------:R1:W-:Y:S04]  /*1d4a0*/  STL [R1+0x298], R10 ;  /* 0x0002980a01007387 */ /* 0x0003e80000100800 */
.L_x_36:
[----:B------:R2:W-:Y:S01]  /*1d4b0*/  STL [R1+0x294], R163 ;  /* 0x000294a301007387 */ /* 0x0005e20000100800 */
[----:B------:R-:W-:Y:S01]  /*1d4c0*/  LOP3.LUT P0, RZ, R9, 0xff, RZ, 0xc0, !PT ;  /* 0x000000ff09ff7812 */ /* 0x000fe2000780c0ff */
[----:B------:R-:W-:-:S04]  /*1d4d0*/  UIMAD.WIDE.U32 UR12, UR5, -0x55555555, URZ ;  /* 0xaaaaaaab050c78a5 */ /* 0x000fc8000f8e003f */
[----:B------:R-:W-:-:S04]  /*1d4e0*/  USHF.R.U32.HI UR12, URZ, 0x1, UR13 ;  /* 0x000000013f0c7899 */ /* 0x000fc8000801160d */
[----:B------:R-:W-:-:S04]  /*1d4f0*/  UIMAD UR5, UR12, -0x3, UR5 ;  /* 0xfffffffd0c0578a4 */ /* 0x000fc8000f8e0205 */
[----:B--2---:R-:W-:Y:S08]  /*1d500*/  @P0 BRA `(.L_x_39) ;  /* 0xfffffe3800e40947 */ /* 0x004ff0000383ffff */
[----:B------:R-:W-:Y:S05]  /*1d510*/  EXIT ;  /* 0x000000000000794d */ /* 0x000fea0003800000 */
.L_x_3:
[----:B------:R-:W2:Y:S01]  /*1d520*/  LDL R18, [R1+0x29c] ;  /* 0x00029c0001127983 */ /* 0x000ea20000100800 */
[----:B------:R-:W-:-:S03]  /*1d530*/  ULDC.64 UR4, c[0x0][0x650] ;  /* 0x0001940000047ab9 */ /* 0x000fc60000000a00 */
[----:B------:R-:W3:Y:S01]  /*1d540*/  LDL R19, [R1+0x290] ;  /* 0x0002900001137983 */ /* 0x000ee20000100800 */
[----:B------:R-:W-:Y:S01]  /*1d550*/  PRMT R0, RZ, 0x7610, R0 ;  /* 0x00007610ff007816 */ /* 0x000fe20000000000 */
[----:B------:R-:W-:Y:S02]  /*1d560*/  IMAD.MOV.U32 R5, RZ, RZ, -0x1 ;  /* 0xffffffffff057424 */ /* 0x000fe400078e00ff */
[----:B------:R-:W-:Y:S02]  /*1d570*/  IMAD.MOV.U32 R7, RZ, RZ, -0x1 ;  /* 0xffffffffff077424 */ /* 0x000fe400078e00ff */
[----:B------:R-:W-:Y:S01]  /*1d580*/  IMAD.MOV.U32 R6, RZ, RZ, -0x1 ;  /* 0xffffffffff067424 */ /* 0x000fe200078e00ff */
[----:B--2---:R-:W-:-:S04]  /*1d590*/  ISETP.GE.U32.AND P0, PT, R18, UR4, PT ;  /* 0x0000000412007c0c */ /* 0x004fc8000bf06070 */
[----:B---3--:R-:W-:-:S13]  /*1d5a0*/  ISETP.GE.U32.AND.EX P0, PT, R19, UR5, PT, P0 ;  /* 0x0000000513007c0c */ /* 0x008fda000bf06100 */
[----:B------:R-:W-:Y:S05]  /*1d5b0*/  @P0 BRA `(.L_x_40) ;  /* 0x00000004006c0947 */ /* 0x000fea0003800000 */
[----:B------:R-:W0:Y:S01]  /*1d5c0*/  LDC.64 R12, c[0x0][0x628] ;  /* 0x00018a00ff0c7b82 */ /* 0x000e220000000a00 */
[----:B------:R-:W-:Y:S02]  /*1d5d0*/  IMAD.MOV.U32 R10, RZ, RZ, R18 ;  /* 0x000000ffff0a7224 */ /* 0x000fe400078e0012 */
[----:B------:R-:W-:-:S05]  /*1d5e0*/  IMAD.MOV.U32 R11, RZ, RZ, R19 ;  /* 0x000000ffff0b7224 */ /* 0x000fca00078e0013 */
[----:B------:R-:W1:Y:S08]  /*1d5f0*/  LDC R14, c[0x0][0x630] ;  /* 0x00018c00ff0e7b82 */ /* 0x000e700000000800 */
[----:B------:R-:W2:Y:S01]  /*1d600*/  LDC.64 R16, c[0x0][0x620] ;  /* 0x00018800ff107b82 */ /* 0x000ea20000000a00 */
[----:B0-----:R-:W-:-:S04]  /*1d610*/  ISETP.NE.U32.AND P0, PT, R12, RZ, PT ;  /* 0x000000ff0c00720c */ /* 0x001fc80003f05070 */
[----:B------:R-:W-:-:S13]  /*1d620*/  ISETP.NE.AND.EX P0, PT, R13, RZ, PT, P0 ;  /* 0x000000ff0d00720c */ /* 0x000fda0003f05300 */
[----:B-12---:R-:W-:Y:S05]  /*1d630*/  @!P0 BRA `(.L_x_41) ;  /* 0x0000000000288947 */ /* 0x006fea0003800000 */
[----:B------:R-:W0:Y:S02]  /*1d640*/  LDC R0, c[0x0][0x634] ;  /* 0x00018d00ff007b82 */ /* 0x000e240000000800 */
[----:B0-----:R-:W-:-:S05]  /*1d650*/  IADD3 R5, P0, R18, R0, RZ ;  /* 0x0000000012057210 */ /* 0x001fca0007f1e0ff */
        /* <DEDUP_REMOVED lines=8> */
.L_x_41:
[--C-:B------:R-:W-:Y:S01]  /*1d6e0*/  SHF.R.U64 R12, R10, R14, R11.reuse ;  /* 0x0000000e0a0c7219 */ /* 0x100fe2000000120b */
[----:B------:R-:W0:Y:S01]  /*1d6f0*/  LDC.64 R20, c[0x0][0x640] ;  /* 0x00019000ff147b82 */ /* 0x000e220000000a00 */
[----:B------:R-:W-:Y:S01]  /*1d700*/  I2FP.F32.U32 R9, R2 ;  /* 0x0000000200097245 */ /* 0x000fe20000201000 */
[----:B------:R-:W-:Y:S01]  /*1d710*/  ULDC UR4, c[0x0][0x150] ;  /* 0x0000540000047ab9 */ /* 0x000fe20000000800 */
[----:B------:R-:W-:Y:S01]  /*1d720*/  SHF.R.U32.HI R0, RZ, R14, R11 ;  /* 0x0000000eff007219 */ /* 0x000fe2000001160b */
[----:B------:R-:W-:Y:S01]  /*1d730*/  IMAD.MOV.U32 R6, RZ, RZ, R18 ;  /* 0x000000ffff067224 */ /* 0x000fe200078e0012 */
[----:B------:R-:W-:Y:S01]  /*1d740*/  IADD3 R3, P0, RZ, -R12, RZ ;  /* 0x8000000cff037210 */ /* 0x000fe20007f1e0ff */
[----:B------:R-:W-:Y:S01]  /*1d750*/  FMUL R9, R9, UR4 ;  /* 0x0000000409097c20 */ /* 0x000fe20008400000 */
[----:B------:R-:W-:Y:S01]  /*1d760*/  IMAD.MOV.U32 R7, RZ, RZ, R19 ;  /* 0x000000ffff077224 */ /* 0x000fe200078e0013 */
[----:B------:R-:W1:Y:S01]  /*1d770*/  LDC R8, c[0x0][0x618] ;  /* 0x00018600ff087b82 */ /* 0x000e620000000800 */
[----:B------:R-:W-:Y:S01]  /*1d780*/  ULDC UR4, c[0x0][0x154] ;  /* 0x0000550000047ab9 */ /* 0x000fe20000000800 */
[----:B------:R-:W-:-:S02]  /*1d790*/  IMAD.X R5, RZ, RZ, ~R0, P0 ;  /* 0x000000ffff057224 */ /* 0x000fc400000e0e00 */
[----:B------:R-:W2:Y:S01]  /*1d7a0*/  F2I.U32.TRUNC.NTZ R9, R9 ;  /* 0x0000000900097305 */ /* 0x000ea2000020f000 */
[----:B------:R-:W-:-:S03]  /*1d7b0*/  IMAD.WIDE.U32 R6, R3, R16, R6 ;  /* 0x0000001003067225 */ /* 0x000fc600078e0006 */
[----:B------:R-:W3:Y:S01]  /*1d7c0*/  LDC R11, c[0x0][0x144] ;  /* 0x00005100ff0b7b82 */ /* 0x000ee20000000800 */
[----:B------:R-:W-:Y:S01]  /*1d7d0*/  IMAD R0, R5, R16, RZ ;  /* 0x0000001005007224 */ /* 0x000fe200078e02ff */
[----:B------:R-:W-:-:S03]  /*1d7e0*/  I2FP.F32.U32 R5, R4 ;  /* 0x0000000400057245 */ /* 0x000fc60000201000 */
[----:B------:R-:W-:Y:S02]  /*1d7f0*/  IMAD R3, R3, R17, R0 ;  /* 0x0000001103037224 */ /* 0x000fe400078e0200 */
[----:B------:R-:W-:Y:S01]  /*1d800*/  FMUL R5, R5, UR4 ;  /* 0x0000000405057c20 */ /* 0x000fe20008400000 */
[----:B------:R-:W4:Y:S01]  /*1d810*/  LDC R14, c[0x0][0x608] ;  /* 0x00018200ff0e7b82 */ /* 0x000f220000000800 */
[----:B------:R-:W-:Y:S01]  /*1d820*/  IMAD.IADD R3, R7, 0x1, R3 ;  /* 0x0000000107037824 */ /* 0x000fe200078e0203 */
[----:B0-----:R-:W-:Y:S01]  /*1d830*/  ISETP.NE.U32.AND P0, PT, R20, RZ, PT ;  /* 0x000000ff1400720c */ /* 0x001fe20003f05070 */
[----:B--2---:R-:W-:-:S03]  /*1d840*/  IMAD.MOV R0, RZ, RZ, -R9 ;  /* 0x000000ffff007224 */ /* 0x004fc600078e0a09 */
[----:B------:R-:W-:Y:S02]  /*1d850*/  ISETP.NE.AND.EX P0, PT, R21, RZ, PT, P0 ;  /* 0x000000ff1500720c */ /* 0x000fe40003f05300 */
[----:B------:R-:W0:Y:S01]  /*1d860*/  LDC R19, c[0x0][0x658] ;  /* 0x00019600ff137b82 */ /* 0x000e220000000800 */
[-CC-:B-1----:R-:W-:Y:S01]  /*1d870*/  SHF.R.U64 R10, R6, R8.reuse, R3.reuse ;  /* 0x00000008060a7219 */ /* 0x182fe20000001203 */
[----:B------:R-:W-:Y:S01]  /*1d880*/  IMAD.MOV.U32 R6, RZ, RZ, -0x1 ;  /* 0xffffffffff067424 */ /* 0x000fe200078e00ff */
[----:B------:R-:W-:-:S05]  /*1d890*/  SHF.R.U32.HI R3, RZ, R8, R3 ;  /* 0x00000008ff037219 */ /* 0x000fca0000011603 */
[----:B------:R-:W1:Y:S01]  /*1d8a0*/  LDC R17, c[0x0][0x148] ;  /* 0x00005200ff117b82 */ /* 0x000e620000000800 */
[----:B---3--:R-:W-:Y:S02]  /*1d8b0*/  IMAD R18, R11, R0, R2 ;  /* 0x000000000b127224 */ /* 0x008fe400078e0202 */
[----:B------:R-:W-:-:S05]  /*1d8c0*/  IMAD.MOV.U32 R2, RZ, RZ, 0x1 ;  /* 0x00000001ff027424 */ /* 0x000fca00078e00ff */
[----:B------:R-:W2:Y:S01]  /*1d8d0*/  LDC R16, c[0x0][0x600] ;  /* 0x00018000ff107b82 */ /* 0x000ea20000000800 */
[-CC-:B----4-:R-:W-:Y:S02]  /*1d8e0*/  SHF.R.U64 R13, R10, R14.reuse, R3.reuse ;  /* 0x0000000e0a0d7219 */ /* 0x190fe40000001203 */
[----:B------:R-:W-:Y:S02]  /*1d8f0*/  SHF.R.U32.HI R0, RZ, R14, R3 ;  /* 0x0000000eff007219 */ /* 0x000fe40000011603 */
[----:B------:R3:W4:Y:S03]  /*1d900*/  F2I.U32.TRUNC.NTZ R14, R5 ;  /* 0x00000005000e7305 */ /* 0x000726000020f000 */
[----:B------:R-:W1:Y:S01]  /*1d910*/  LDC R22, c[0x0][0x648] ;  /* 0x00019200ff167b82 */ /* 0x000e620000000800 */
[-C--:B0-----:R-:W-:Y:S02]  /*1d920*/  SHF.R.U64 R15, R13, R19.reuse, R0 ;  /* 0x000000130d0f7219 */ /* 0x081fe40000001200 */
[----:B------:R-:W-:-:S02]  /*1d930*/  SHF.L.U32 R6, R6, R19, RZ ;  /* 0x0000001306067219 */ /* 0x000fc400000006ff */
[-C--:B------:R-:W-:Y:S02]  /*1d940*/  SHF.R.U32.HI R3, RZ, R19.reuse, R0 ;  /* 0x00000013ff037219 */ /* 0x080fe40000011600 */
[----:B------:R-:W-:Y:S01]  /*1d950*/  SHF.L.U32 R19, R2, R19, RZ ;  /* 0x0000001302137219 */ /* 0x000fe200000006ff */
[----:B------:R-:W0:Y:S01]  /*1d960*/  LDC R23, c[0x0][0x638] ;  /* 0x00018e00ff177b82 */ /* 0x000e220000000800 */
[----:B------:R-:W-:Y:S01]  /*1d970*/  LOP3.LUT R24, RZ, R6, RZ, 0x33, !PT ;  /* 0x00000006ff187212 */ /* 0x000fe200078e33ff */
        /* <DEDUP_REMOVED lines=13> */
.L_x_42:
[----:B------:R-:W3:Y:S01]  /*1da50*/  LDC R0, c[0x0][0x65c] ;  /* 0x00019700ff007b82 */ /* 0x000ee20000000800 */
[----:B-1----:R-:W-:Y:S01]  /*1da60*/  SHF.R.U64 R3, R2, R22, R3 ;  /* 0x0000001602037219 */ /* 0x002fe20000001203 */
[----:B--2---:R-:W-:Y:S02]  /*1da70*/  VIADD R7, R16, 0xffffffff ;  /* 0xffffffff10077836 */ /* 0x004fe40000000000 */
[----:B------:R-:W-:Y:S02]  /*1da80*/  IMAD.MOV R14, RZ, RZ, -R14 ;  /* 0x000000ffff0e7224 */ /* 0x000fe400078e0a0e */
[----:B------:R-:W-:Y:S02]  /*1da90*/  IMAD.MOV R2, RZ, RZ, -R3 ;  /* 0x000000ffff027224 */ /* 0x000fe400078e0a03 */
[----:B------:R-:W-:Y:S01]  /*1daa0*/  IMAD.MOV.U32 R6, RZ, RZ, R12 ;  /* 0x000000ffff067224 */ /* 0x000fe200078e000c */
[----:B---3--:R-:W-:Y:S02]  /*1dab0*/  ISETP.NE.AND P0, PT, R0, 0x1, PT ;  /* 0x000000010000780c */ /* 0x008fe40003f05270 */
[----:B------:R-:W-:-:S05]  /*1dac0*/  LOP3.LUT R0, R13, R24, RZ, 0xc0, !PT ;  /* 0x000000180d007212 */ /* 0x000fca00078ec0ff */
[----:B------:R-:W-:Y:S01]  /*1dad0*/  IMAD R5, R19, R3, R0 ;  /* 0x0000000313057224 */ /* 0x000fe200078e0200 */
[----:B------:R-:W-:Y:S01]  /*1dae0*/  LOP3.LUT R3, R10, R7, RZ, 0xc0, !PT ;  /* 0x000000070a037212 */ /* 0x000fe200078ec0ff */
[----:B0-----:R-:W-:-:S04]  /*1daf0*/  IMAD R0, R2, R23, R15 ;  /* 0x0000001702007224 */ /* 0x001fc800078e020f */
[----:B------:R-:W-:Y:S02]  /*1db00*/  @P0 IMAD R18, R17, R14, R4 ;  /* 0x0000000e11120224 */ /* 0x000fe400078e0204 */
[----:B------:R-:W-:Y:S02]  /*1db10*/  IMAD R2, R0, R16, R3 ;  /* 0x0000001000027224 */ /* 0x000fe400078e0203 */
[----:B------:R-:W-:Y:S02]  /*1db20*/  IMAD R5, R5, R25, R18 ;  /* 0x0000001905057224 */ /* 0x000fe400078e0212 */
[----:B------:R-:W-:-:S03]  /*1db30*/  IMAD.MOV.U32 R4, RZ, RZ, 0x1 ;  /* 0x00000001ff047424 */ /* 0x000fc600078e00ff */
[----:B------:R-:W-:Y:S02]  /*1db40*/  SEL R7, R2, R5, !P0 ;  /* 0x0000000502077207 */ /* 0x000fe40004000000 */
[----:B------:R-:W-:Y:S02]  /*1db50*/  PRMT R0, R4, 0x7610, R0 ;  /* 0x0000761004007816 */ /* 0x000fe40000000000 */
[----:B------:R-:W-:-:S07]  /*1db60*/  SEL R5, R5, R2, !P0 ;  /* 0x0000000205057207 */ /* 0x000fce0004000000 */
.L_x_40:
[----:B------:R-:W-:-:S08]  /*1db70*/  NOP ;  /* 0x0000000000007918 */ /* 0x000fd00000000000 */
[----:B------:R-:W0:-:S00]  /*1db80*/  USETMAXREG.DEALLOC.CTAPOOL 0x28 ;  /* 0x00000028000079c8 */ /* 0x000e0000080e0500 */
[----:B------:R-:W-:-:S13]  /*1db90*/  ISETP.NE.AND P0, PT, RZ, UR6, PT ;  /* 0x00000006ff007c0c */ /* 0x000fda000bf05270 */
[----:B------:R-:W-:Y:S05]  /*1dba0*/  @P0 EXIT ;  /* 0x000000000000094d */ /* 0x000fea0003800000 */
[----:B0-----:R-:W-:Y:S01]  /*1dbb0*/  LOP3.LUT P0, RZ, R0, 0xff, RZ, 0xc0, !PT ;  /* 0x000000ff00ff7812 */ /* 0x001fe2000780c0ff */
[----:B------:R-:W-:Y:S02]  /*1dbc0*/  IMAD.MOV.U32 R0, RZ, RZ, 0x1 ;  /* 0x00000001ff007424 */ /* 0x000fe400078e00ff */
[----:B------:R-:W-:-:S10]  /*1dbd0*/  IMAD.MOV.U32 R10, RZ, RZ, RZ ;  /* 0x000000ffff0a7224 */ /* 0x000fd400078e00ff */
[----:B------:R-:W-:Y:S05]  /*1dbe0*/  @!P0 BRA `(.L_x_43) ;  /* 0x0000000c00548947 */ /* 0x000fea0003800000 */
[----:B------:R-:W0:Y:S01]  /*1dbf0*/  LDC R0, c[0x0][0x28c] ;  /* 0x0000a300ff007b82 */ /* 0x000e220000000800 */
[----:B------:R-:W1:Y:S01]  /*1dc00*/  S2R R2, SR_TID.X ;  /* 0x0000000000027919 */ /* 0x000e620000002100 */
[----:B------:R-:W-:Y:S01]  /*1dc10*/  ULDC UR5, c[0x0][0x658] ;  /* 0x0001960000057ab9 */ /* 0x000fe20000000800 */
[----:B------:R-:W-:Y:S01]  /*1dc20*/  UMOV UR6, 0xffffffff ;  /* 0xffffffff00067882 */ /* 0x000fe20000000000 */
[----:B------:R-:W-:Y:S01]  /*1dc30*/  UMOV UR9, 0x1 ;  /* 0x0000000100097882 */ /* 0x000fe20000000000 */
[----:B------:R-:W-:Y:S01]  /*1dc40*/  USHF.L.U32 UR10, UR6, UR5, URZ ;  /* 0x00000005060a7299 */ /* 0x000fe2000800063f */
[----:B------:R-:W-:Y:S01]  /*1dc50*/  BSSY B0, `(.L_x_43) ;  /* 0x00000ce000007945 */ /* 0x000fe20003800000 */
[----:B------:R-:W-:Y:S01]  /*1dc60*/  ULDC UR8, c[0x0][0xc] ;  /* 0x0000030000087ab9 */ /* 0x000fe20000000800 */
[----:B------:R-:W-:Y:S01]  /*1dc70*/  USHF.L.U32 UR5, UR9, UR5, URZ ;  /* 0x0000000509057299 */ /* 0x000fe2000800063f */
[----:B------:R-:W-:Y:S01]  /*1dc80*/  IMAD.MOV.U32 R12, RZ, RZ, 0x1 ;  /* 0x00000001ff0c7424 */ /* 0x000fe200078e00ff */
[----:B------:R-:W-:Y:S01]  /*1dc90*/  ULDC UR4, c[0x0][0x600] ;  /* 0x0001800000047ab9 */ /* 0x000fe20000000800 */
[----:B------:R-:W-:Y:S01]  /*1dca0*/  ULDC UR9, c[0x0][0x10] ;  /* 0x0000040000097ab9 */ /* 0x000fe20000000800 */
[----:B------:R-:W-:Y:S01]  /*1dcb0*/  ULDC UR6, c[0x0][0x14] ;  /* 0x0000050000067ab9 */ /* 0x000fe20000000800 */
[----:B------:R-:W-:Y:S01]  /*1dcc0*/  UIMAD.WIDE.U32 UR8, UR8, UR9, URZ ;  /* 0x00000009080872a5 */ /* 0x000fe2000f8e003f */
[----:B------:R-:W-:Y:S01]  /*1dcd0*/  IMAD.MOV.U32 R10, RZ, RZ, RZ ;  /* 0x000000ffff0a7224 */ /* 0x000fe200078e00ff */
[----:B------:R-:W-:-:S02]  /*1dce0*/  ULOP3.LUT UR21, UR7, 0x2, URZ, 0xfc, !UPT ;  /* 0x0000000207157892 */ /* 0x000fc4000f8efc3f */
[----:B------:R-:W-:Y:S02]  /*1dcf0*/  UIMAD.WIDE.U32 UR22, UR8, UR6, URZ ;  /* 0x00000006081672a5 */ /* 0x000fe4000f8e003f */
[----:B------:R-:W-:Y:S02]  /*1dd00*/  UIMAD UR13, UR9, UR6, URZ ;  /* 0x00000006090d72a4 */ /* 0x000fe4000f8e023f */
[----:B------:R-:W-:Y:S02]  /*1dd10*/  UIADD3 UR4, UR4, -0x1, URZ ;  /* 0xffffffff04047890 */ /* 0x000fe4000fffe03f */
[----:B------:R-:W-:Y:S01]  /*1dd20*/  ULOP3.LUT UR19, URZ, UR10, URZ, 0x33, !UPT ;  /* 0x0000000a3f137292 */ /* 0x000fe2000f8e333f */
[----:B0-----:R-:W-:Y:S01]  /*1dd30*/  VIADD R0, R0, 0x7f ;  /* 0x0000007f00007836 */ /* 0x001fe20000000000 */
[----:B------:R-:W-:Y:S01]  /*1dd40*/  UIADD3 UR13, UR23, UR13, URZ ;  /* 0x0000000d170d7290 */ /* 0x000fe2000fffe03f */
[----:B------:R-:W-:-:S03]  /*1dd50*/  ULDC.64 UR24, c[0x0][0x198] ;  /* 0x0000660000187ab9 */ /* 0x000fc60000000a00 */
[----:B------:R-:W-:-:S04]  /*1dd60*/  SHF.R.S32.HI R3, RZ, 0x1f, R0 ;  /* 0x0000001fff037819 */ /* 0x000fc80000011400 */
[----:B------:R-:W-:Y:S01]  /*1dd70*/  LEA.HI R3, R3, R0, RZ, 0x7 ;  /* 0x0000000003037211 */ /* 0x000fe200078f38ff */
[----:B------:R-:W-:Y:S01]  /*1dd80*/  IMAD.MOV.U32 R0, RZ, RZ, 0x1 ;  /* 0x00000001ff007424 */ /* 0x000fe200078e00ff */
[C---:B-1----:R-:W-:Y:S02]  /*1dd90*/  LOP3.LUT P2, RZ, R2.reuse, 0x7f, RZ, 0xc0, !PT ;  /* 0x0000007f02ff7812 */ /* 0x042fe4000784c0ff */
[----:B------:R-:W-:Y:S02]  /*1dda0*/  SHF.R.S32.HI R9, RZ, 0x7, R3 ;  /* 0x00000007ff097819 */ /* 0x000fe40000011403 */
[----:B------:R-:W-:-:S03]  /*1ddb0*/  LOP3.LUT P0, RZ, R2, 0x1f, RZ, 0xc0, !PT ;  /* 0x0000001f02ff7812 */ /* 0x000fc6000780c0ff */
[----:B------:R-:W-:Y:S01]  /*1ddc0*/  VIADD R8, R9, 0x1 ;  /* 0x0000000109087836 */ /* 0x000fe20000000000 */
[----:B------:R-:W-:-:S13]  /*1ddd0*/  PLOP3.LUT P0, PT, P0, P2, PT, 0x8a, 0x0 ;  /* 0x000000000000781c */ /* 0x000fda0000705172 */
.L_x_55:
[----:B------:R-:W-:-:S03]  /*1dde0*/  UMOV UR6, 0xffffffff ;  /* 0xffffffff00067882 */ /* 0x000fc60000000000 */
[----:B------:R-:W-:Y:S05]  /*1ddf0*/  BRA.DIV UR6, `(.L_x_44) ;  /* 0x0000000e06a87947 */ /* 0x000fea000b800000 */
[----:B------:R-:W-:-:S13]  /*1de00*/  ELECT P1, URZ, PT ;  /* 0x00000000003f782f */ /* 0x000fda0003820000 */
.L_x_65:
[----:B------:R-:W0:Y:S01]  /*1de10*/  LDC R2, c[0x0][0x28c] ;  /* 0x0000a300ff027b82 */ /* 0x000e220000000800 */
[----:B------:R-:W-:Y:S01]  /*1de20*/  BSSY B1, `(.L_x_45) ;  /* 0x0000038000017945 */ /* 0x000fe20003800000 */
[----:B0-----:R-:W-:-:S13]  /*1de30*/  ISETP.LT.OR P1, PT, R2, 0x1, !P1 ;  /* 0x000000010200780c */ /* 0x001fda0004f21670 */
[----:B------:R-:W-:Y:S05]  /*1de40*/  @P1 BRA `(.L_x_46) ;  /* 0x0000000000d41947 */ /* 0x000fea0003800000 */
[----:B------:R-:W-:Y:S02]  /*1de50*/  IMAD.SHL.U32 R11, R7, 0x80, RZ ;  /* 0x00000080070b7824 */ /* 0x000fe400078e00ff */
[----:B------:R-:W-:Y:S02]  /*1de60*/  IMAD R13, R5, 0x180, RZ ;  /* 0x00000180050d7824 */ /* 0x000fe400078e02ff */
[----:B------:R-:W-:Y:S02]  /*1de70*/  IMAD.MOV.U32 R16, RZ, RZ, RZ ;  /* 0x000000ffff107224 */ /* 0x000fe400078e00ff */
[----:B------:R-:W-:Y:S02]  /*1de80*/  IMAD.MOV.U32 R2, RZ, RZ, R8 ;  /* 0x000000ffff027224 */ /* 0x000fe400078e0008 */
[----:B------:R-:W-:Y:S02]  /*1de90*/  IMAD.MOV.U32 R3, RZ, RZ, R0 ;  /* 0x000000ffff037224 */ /* 0x000fe400078e0000 */
[----:B------:R-:W-:-:S07]  /*1dea0*/  IMAD.MOV.U32 R4, RZ, RZ, R10 ;  /* 0x000000ffff047224 */ /* 0x000fce00078e000a */
.L_x_50:
[----:B------:R-:W0:Y:S01]  /*1deb0*/  S2R R14, SR_CgaCtaId ;  /* 0x00000000000e7919 */ /* 0x000e220000008800 */
[----:B------:R-:W-:Y:S01]  /*1dec0*/  MOV R5, 0x400 ;  /* 0x0000040000057802 */ /* 0x000fe20000000f00 */
[----:B------:R-:W1:Y:S03]  /*1ded0*/  @!P2 LDC R7, c[0x0][0x500] ;  /* 0x00014000ff07ab82 */ /* 0x000e660000000800 */
[----:B0-----:R-:W-:Y:S02]  /*1dee0*/  LEA R15, R14, R5, 0x18 ;  /* 0x000000050e0f7211 */ /* 0x001fe400078ec0ff */
[----:B------:R-:W-:-:S03]  /*1def0*/  SHF.L.U32 R5, R3, 0x1f, RZ ;  /* 0x0000001f03057819 */ /* 0x000fc600000006ff */
[----:B------:R-:W-:-:S04]  /*1df00*/  IMAD R14, R4, 0x8, R15 ;  /* 0x00000008040e7824 */ /* 0x000fc800078e020f */
[----:B------:R-:W0:Y:S02]  /*1df10*/  SYNCS.PHASECHK.TRANS64.TRYWAIT P1, [R14+URZ+0x18], R5 ;  /* 0x000018050e0075a7 */ /* 0x000e24000802017f */
[----:B01----:R-:W-:Y:S05]  /*1df20*/  @!P1 BRA `(.L_x_47) ;  /* 0x0000000c007c9947 */ /* 0x003fea0003800000 */
.L_x_66:
[----:B------:R-:W-:Y:S01]  /*1df30*/  UPRMT UR6, UR21, 0x9910, URZ ;  /* 0x0000991015067896 */ /* 0x000fe2000800003f */
[----:B------:R1:W-:Y:S03]  /*1df40*/  @!P2 SYNCS.ARRIVE.TRANS64 RZ, [R14+URZ], R7 ;  /* 0x000000070effa9a7 */ /* 0x0003e6000800003f */
[----:B------:R-:W-:-:S06]  /*1df50*/  UISETP.NE.AND UP0, UPT, UR6, 0x2, UPT ;  /* 0x000000020600788c */ /* 0x000fcc000bf05270 */
[----:B------:R-:W-:-:S13]  /*1df60*/  PLOP3.LUT P1, PT, PT, PT, UP0, 0x80, 0x0 ;  /* 0x000000000000781c */ /* 0x000fda0003f2f008 */
[----:B-1----:R-:W-:Y:S05]  /*1df70*/  @P1 BRA `(.L_x_48) ;  /* 0x0000000000041947 */ /* 0x002fea0003800000 */
[----:B------:R-:W-:Y:S01]  /*1df80*/  BPT.TRAP 0x1 ;  /* 0x000000040000795c */ /* 0x000fe20000300000 */
.L_x_48:
[----:B------:R-:W-:Y:S05]  /*1df90*/  @P0 BRA `(.L_x_49) ;  /* 0x0000000000040947 */ /* 0x000fea0003800000 */
[----:B------:R-:W-:Y:S01]  /*1dfa0*/  BPT.TRAP 0x1 ;  /* 0x000000040000795c */ /* 0x000fe20000300000 */
.L_x_49:
[--C-:B0-----:R-:W-:Y:S01]  /*1dfb0*/  IMAD R5, R4, 0xc000, R15.reuse ;  /* 0x0000c00004057824 */ /* 0x101fe200078e020f */
[----:B------:R-:W-:Y:S01]  /*1dfc0*/  R2UR UR9, R14 ;  /* 0x000000000e0972ca */ /* 0x000fe200000e0000 */
[----:B------:R-:W-:Y:S01]  /*1dfd0*/  IMAD R15, R4, 0x4000, R15 ;  /* 0x00004000040f7824 */ /* 0x000fe200078e020f */
[----:B------:R-:W-:Y:S01]  /*1dfe0*/  UIADD3 UR14, UP0, UR24, 0xf0, URZ ;  /* 0x000000f0180e7890 */ /* 0x000fe2000ff1e03f */
[----:B------:R-:W-:Y:S01]  /*1dff0*/  VIADD R2, R2, 0xffffffff ;  /* 0xffffffff02027836 */ /* 0x000fe20000000000 */
[----:B------:R-:W-:Y:S01]  /*1e000*/  R2UR UR6, R5 ;  /* 0x00000000050672ca */ /* 0x000fe200000e0000 */
[----:B------:R-:W-:Y:S01]  /*1e010*/  UIADD3 UR26, UP1, UR24, 0x1f0, URZ ;  /* 0x000001f0181a7890 */ /* 0x000fe2000ff3e03f */
[----:B------:R-:W-:Y:S01]  /*1e020*/  R2UR UR8, R15 ;  /* 0x000000000f0872ca */ /* 0x000fe200000e0000 */
[----:B------:R-:W-:Y:S01]  /*1e030*/  UIADD3.X UR15, URZ, UR25, URZ, UP0, !UPT ;  /* 0x000000193f0f7290 */ /* 0x000fe200087fe43f */
[----:B------:R-:W-:Y:S01]  /*1e040*/  R2UR UR11, R13 ;  /* 0x000000000d0b72ca */ /* 0x000fe200000e0000 */
[----:B------:R-:W-:Y:S01]  /*1e050*/  VIADD R4, R4, 0x1 ;  /* 0x0000000104047836 */ /* 0x000fe20000000000 */
[----:B------:R-:W-:Y:S01]  /*1e060*/  R2UR UR10, R16 ;  /* 0x00000000100a72ca */ /* 0x000fe200000e0000 */
[----:B------:R-:W-:Y:S01]  /*1e070*/  UIADD3.X UR27, URZ, UR25, URZ, UP1, !UPT ;  /* 0x000000193f1b7290 */ /* 0x000fe20008ffe43f */
[----:B------:R-:W-:Y:S01]  /*1e080*/  R2UR UR12, R6 ;  /* 0x00000000060c72ca */ /* 0x000fe200000e0000 */
[----:B------:R-:W-:Y:S01]  /*1e090*/  UMOV UR16, 0x0 ;  /* 0x0000000000107882 */ /* 0x000fe20000000000 */
[----:B------:R-:W-:Y:S01]  /*1e0a0*/  R2UR UR20, R11 ;  /* 0x000000000b1472ca */ /* 0x000fe200000e0000 */
[----:B------:R-:W-:Y:S01]  /*1e0b0*/  UMOV UR17, 0x10000000 ;  /* 0x1000000000117882 */ /* 0x000fe20000000000 */
[----:B------:R-:W-:Y:S01]  /*1e0c0*/  ISETP.GT.AND P3, PT, R2, 0x1, PT ;  /* 0x000000010200780c */ /* 0x000fe20003f64270 */
[----:B------:R-:W-:Y:S01]  /*1e0d0*/  UIADD3 UR6, UR6, 0x100, URZ ;  /* 0x0000010006067890 */ /* 0x000fe2000fffe03f */
[----:B------:R-:W-:Y:S01]  /*1e0e0*/  ISETP.NE.AND P1, PT, R4, 0x3, PT ;  /* 0x000000030400780c */ /* 0x000fe20003f25270 */
[----:B------:R-:W-:Y:S01]  /*1e0f0*/  UIADD3 UR18, UR8, 0x24100, URZ ;  /* 0x0002410008127890 */ /* 0x000fe2000fffe03f */
[----:B------:R-:W-:-:S02]  /*1e100*/  VIADD R16, R16, 0x80 ;  /* 0x0000008010107836 */ /* 0x000fc40000000000 */
[----:B------:R-:W-:Y:S02]  /*1e110*/  SEL R14, RZ, 0x1, P1 ;  /* 0x00000001ff0e7807 */ /* 0x000fe40000800000 */
[----:B------:R-:W-:Y:S01]  /*1e120*/  UMOV UR8, UR6 ;  /* 0x0000000600087c82 */ /* 0x000fe20008000000 */
[----:B------:R-:W-:Y:S01]  /*1e130*/  SEL R4, R4, RZ, P1 ;  /* 0x000000ff04047207 */ /* 0x000fe20000800000 */
[----:B------:R0:W-:Y:S01]  /*1e140*/  UTMALDG.3D [UR8], [UR14], desc[UR16] ;  /* 0x000010080e0075b4 */ /* 0x0001e20008011000 */
[----:B------:R-:W-:Y:S01]  /*1e150*/  LOP3.LUT R3, R3, R14, RZ, 0x3c, !PT ;  /* 0x0000000e03037212 */ /* 0x000fe200078e3cff */
[----:B0-----:R-:W-:Y:S01]  /*1e160*/  UMOV UR8, UR18 ;  /* 0x0000001200087c82 */ /* 0x001fe20008000000 */
[----:B------:R-:W-:Y:S02]  /*1e170*/  UMOV UR11, UR20 ;  /* 0x00000014000b7c82 */ /* 0x000fe40008000000 */
[----:B------:R0:W-:Y:S02]  /*1e180*/  UTMALDG.3D [UR8], [UR26], desc[UR16] ;  /* 0x000010081a0075b4 */ /* 0x0001e40008011000 */
[----:B0-----:R-:W-:Y:S05]  /*1e190*/  @P3 BRA `(.L_x_50) ;  /* 0xfffffffc00443947 */ /* 0x001fea000383ffff */
.L_x_46:
[----:B------:R-:W-:Y:S05]  /*1e1a0*/  BSYNC B1 ;  /* 0x0000000000017941 */ /* 0x000fea0003800000 */
.L_x_45:
[----:B------:R-:W2:Y:S01]  /*1e1b0*/  LDL.LU R17, [R1+0x290] ;  /* 0x0002900001117983 */ /* 0x000ea20000300800 */
[----:B------:R-:W-:Y:S01]  /*1e1c0*/  LOP3.LUT P3, RZ, R12, 0xff, RZ, 0xc0, !PT ;  /* 0x000000ff0cff7812 */ /* 0x000fe2000786c0ff */
[C---:B------:R-:W-:Y:S01]  /*1e1d0*/  IMAD.IADD R10, R9.reuse, 0x1, R10 ;  /* 0x00000001090a7824 */ /* 0x040fe200078e020a */
[----:B------:R-:W-:Y:S01]  /*1e1e0*/  ULDC.64 UR8, c[0x0][0x650] ;  /* 0x0001940000087ab9 */ /* 0x000fe20000000a00 */
[----:B------:R-:W3:Y:S01]  /*1e1f0*/  LDL.LU R14, [R1+0x29c] ;  /* 0x00029c00010e7983 */ /* 0x000ee20000300800 */
[----:B------:R-:W-:Y:S01]  /*1e200*/  BSSY B1, `(.L_x_51) ;  /* 0x0000070000017945 */ /* 0x000fe20003800000 */
[----:B------:R-:W-:Y:S01]  /*1e210*/  IMAD.MOV.U32 R7, RZ, RZ, -0x1 ;  /* 0xffffffffff077424 */ /* 0x000fe200078e00ff */
[----:B------:R-:W-:Y:S01]  /*1e220*/  ISETP.GT.U32.AND P1, PT, R10, 0x2, PT ;  /* 0x000000020a00780c */ /* 0x000fe20003f24070 */
[----:B------:R-:W-:Y:S01]  /*1e230*/  IMAD.MOV.U32 R6, RZ, RZ, -0x1 ;  /* 0xffffffffff067424 */ /* 0x000fe200078e00ff */
[----:B------:R-:W-:Y:S02]  /*1e240*/  PRMT R12, RZ, 0x7610, R12 ;  /* 0x00007610ff0c7816 */ /* 0x000fe4000000000c */
[----:B------:R-:W-:-:S03]  /*1e250*/  ISETP.LT.U32.AND P1, PT, R9, 0x3, P1 ;  /* 0x000000030900780c */ /* 0x000fc60000f21070 */
[----:B------:R-:W0:Y:S01]  /*1e260*/  @P3 S2R R3, SR_CgaCtaId ;  /* 0x0000000000033919 */ /* 0x000e220000008800 */
[----:B------:R-:W-:-:S04]  /*1e270*/  @P3 MOV R2, 0x400 ;  /* 0x0000040000023802 */ /* 0x000fc80000000f00 */
[----:B0-----:R-:W-:Y:S01]  /*1e280*/  @P3 LEA R4, R3, R2, 0x18 ;  /* 0x0000000203043211 */ /* 0x001fe200078ec0ff */
[----:B------:R-:W-:-:S03]  /*1e290*/  IMAD.WIDE.U32 R2, R10, -0x55555555, RZ ;  /* 0xaaaaaaab0a027825 */ /* 0x000fc600078e00ff */
[----:B------:R0:W-:Y:S01]  /*1e2a0*/  @P3 SYNCS.ARRIVE.TRANS64.A1T0 RZ, [R4+URZ+0x48], RZ ;  /* 0x000048ff04ff39a7 */ /* 0x0001e2000810003f */
[----:B------:R-:W-:Y:S02]  /*1e2b0*/  ISETP.GE.U32.AND P3, PT, R9, 0x3, PT ;  /* 0x000000030900780c */ /* 0x000fe40003f66070 */
[----:B------:R-:W-:Y:S02]  /*1e2c0*/  SHF.R.U32.HI R5, RZ, 0x1, R3 ;  /* 0x00000001ff057819 */ /* 0x000fe40000011603 */
[----:B------:R-:W-:Y:S02]  /*1e2d0*/  SEL R3, RZ, 0x1, !P1 ;  /* 0x00000001ff037807 */ /* 0x000fe40004800000 */
[----:B------:R-:W-:Y:S01]  /*1e2e0*/  PRMT R2, RZ, 0x7610, R2 ;  /* 0x00007610ff027816 */ /* 0x000fe20000000002 */
[----:B------:R-:W-:Y:S01]  /*1e2f0*/  IMAD R10, R5, -0x3, R10 ;  /* 0xfffffffd050a7824 */ /* 0x000fe200078e020a */
[----:B------:R-:W-:-:S05]  /*1e300*/  LOP3.LUT R0, R0, R3, RZ, 0x3c, !PT ;  /* 0x0000000300007212 */ /* 0x000fca00078e3cff */
[----:B------:R-:W-:Y:S01]  /*1e310*/  @P3 LOP3.LUT R0, R0, 0x1, R5, 0x78, !PT ;  /* 0x0000000100003812 */ /* 0x000fe200078e7805 */
[----:B------:R-:W-:Y:S01]  /*1e320*/  IMAD.MOV.U32 R5, RZ, RZ, -0x1 ;  /* 0xffffffffff057424 */ /* 0x000fe200078e00ff */
[----:B---3--:R-:W-:-:S04]  /*1e330*/  IADD3 R14, P4, R14, UR22, RZ ;  /* 0x000000160e0e7c10 */ /* 0x008fc8000ff9e0ff */
[----:B--2---:R-:W-:Y:S01]  /*1e340*/  IADD3.X R17, R17, UR13, RZ, P4, !PT ;  /* 0x0000000d11117c10 */ /* 0x004fe2000a7fe4ff */
[----:B------:R0:W-:Y:S01]  /*1e350*/  STL [R1+0x29c], R14 ;  /* 0x00029c0e01007387 */ /* 0x0001e20000100800 */
[----:B------:R-:W-:-:S03]  /*1e360*/  ISETP.GE.U32.AND P1, PT, R14, UR8, PT ;  /* 0x000000080e007c0c */ /* 0x000fc6000bf26070 */
[----:B------:R0:W-:Y:S01]  /*1e370*/  STL [R1+0x290], R17 ;  /* 0x0002901101007387 */ /* 0x0001e20000100800 */
[----:B------:R-:W-:-:S13]  /*1e380*/  ISETP.GE.U32.AND.EX P1, PT, R17, UR9, PT, P1 ;  /* 0x0000000911007c0c */ /* 0x000fda000bf26110 */
[----:B0-----:R-:W-:Y:S05]  /*1e390*/  @P1 BRA `(.L_x_52) ;  /* 0x0000000400581947 */ /* 0x001fea0003800000 */
[----:B------:R-:W-:Y:S01]  /*1e3a0*/  ULDC.64 UR8, c[0x0][0x628] ;  /* 0x00018a0000087ab9 */ /* 0x000fe20000000a00 */
[----:B------:R-:W0:Y:S01]  /*1e3b0*/  S2R R13, SR_CTAID.X ;  /* 0x00000000000d7919 */ /* 0x000e220000002500 */
[----:B------:R-:W-:Y:S01]  /*1e3c0*/  ISETP.NE.U32.AND P1, PT, RZ, UR8, PT ;  /* 0x00000008ff007c0c */ /* 0x000fe2000bf25070 */
[----:B------:R-:W-:Y:S01]  /*1e3d0*/  ULDC UR10, c[0x0][0x630] ;  /* 0x00018c00000a7ab9 */ /* 0x000fe20000000800 */
[----:B------:R-:W-:Y:S01]  /*1e3e0*/  IMAD.MOV.U32 R2, RZ, RZ, R14 ;  /* 0x000000ffff027224 */ /* 0x000fe200078e000e */
[----:B------:R-:W1:Y:S01]  /*1e3f0*/  S2R R11, SR_CTAID.Y ;  /* 0x00000000000b7919 */ /* 0x000e620000002600 */
[----:B------:R-:W-:Y:S01]  /*1e400*/  ISETP.NE.AND.EX P1, PT, RZ, UR9, PT, P1 ;  /* 0x00000009ff007c0c */ /* 0x000fe2000bf25310 */
[----:B------:R-:W-:-:S12]  /*1e410*/  IMAD.MOV.U32 R3, RZ, RZ, R17 ;  /* 0x000000ffff037224 */ /* 0x000fd800078e0011 */
[----:B------:R-:W-:Y:S05]  /*1e420*/  @!P1 BRA `(.L_x_53) ;  /* 0x0000000000289947 */ /* 0x000fea0003800000 */
[----:B------:R-:W-:Y:S02]  /*1e430*/  ULDC UR6, c[0x0][0x634] ;  /* 0x00018d0000067ab9 */ /* 0x000fe40000000800 */
[----:B------:R-:W-:-:S05]  /*1e440*/  IADD3 R7, P1, R14, UR6, RZ ;  /* 0x000000060e077c10 */ /* 0x000fca000ff3e0ff */
[----:B------:R-:W-:-:S04]  /*1e450*/  IMAD.X R15, RZ, RZ, R17, P1 ;  /* 0x000000ffff0f7224 */ /* 0x000fc800008e0611 */
[----:B------:R-:W-:-:S04]  /*1e460*/  IMAD.WIDE.U32 R4, R15, UR8, RZ ;  /* 0x000000080f047c25 */ /* 0x000fc8000f8e00ff */
[----:B------:R-:W-:-:S04]  /*1e470*/  IMAD.WIDE.U32 R4, P1, R7, UR9, R4 ;  /* 0x0000000907047c25 */ /* 0x000fc8000f820004 */
[----:B------:R-:W-:-:S04]  /*1e480*/  IMAD.WIDE.U32 R6, R7, UR8, RZ ;  /* 0x0000000807067c25 */ /* 0x000fc8000f8e00ff */
[----:B------:R-:W-:Y:S01]  /*1e490*/  IMAD.X R3, RZ, RZ, RZ, P1 ;  /* 0x000000ffff037224 */ /* 0x000fe200008e06ff */
[----:B------:R-:W-:Y:S01]  /*1e4a0*/  IADD3 RZ, P1, R7, R4, RZ ;  /* 0x0000000407ff7210 */ /* 0x000fe20007f3e0ff */
[----:B------:R-:W-:-:S04]  /*1e4b0*/  IMAD.MOV.U32 R2, RZ, RZ, R5 ;  /* 0x000000ffff027224 */ /* 0x000fc800078e0005 */
[----:B------:R-:W-:-:S08]  /*1e4c0*/  IMAD.WIDE.U32.X R2, R15, UR9, R2, P1 ;  /* 0x000000090f027c25 */ /* 0x000fd000088e0402 */
.L_x_53:
[--C-:B------:R-:W-:Y:S01]  /*1e4d0*/  SHF.R.U64 R6, R2, UR10, R3.reuse ;  /* 0x0000000a02067c19 */ /* 0x100fe20008001203 */
[----:B------:R-:W-:Y:S01]  /*1e4e0*/  ULDC.64 UR8, c[0x0][0x620] ;  /* 0x0001880000087ab9 */ /* 0x000fe20000000a00 */
[----:B------:R-:W-:Y:S01]  /*1e4f0*/  SHF.R.U32.HI R2, RZ, UR10, R3 ;  /* 0x0000000aff027c19 */ /* 0x000fe20008011603 */
[----:B------:R-:W-:Y:S01]  /*1e500*/  IMAD.MOV.U32 R3, RZ, RZ, R17 ;  /* 0x000000ffff037224 */ /* 0x000fe200078e0011 */
[----:B------:R-:W-:Y:S01]  /*1e510*/  IADD3 R5, P1, RZ, -R6, RZ ;  /* 0x80000006ff057210 */ /* 0x000fe20007f3e0ff */
[----:B------:R-:W-:Y:S01]  /*1e520*/  ULDC UR6, c[0x0][0x150] ;  /* 0x0000540000067ab9 */ /* 0x000fe20000000800 */
[----:B0-----:R-:W-:Y:S01]  /*1e530*/  I2FP.F32.U32 R7, R13 ;  /* 0x0000000d00077245 */ /* 0x001fe20000201000 */
[----:B------:R-:W0:Y:S01]  /*1e540*/  LDC R18, c[0x0][0x144] ;  /* 0x00005100ff127b82 */ /* 0x000e220000000800 */
[----:B------:R-:W-:Y:S01]  /*1e550*/  ULDC.64 UR10, c[0x0][0x640] ;  /* 0x00019000000a7ab9 */ /* 0x000fe20000000a00 */
[----:B------:R-:W-:Y:S01]  /*1e560*/  IMAD.X R2, RZ, RZ, ~R2, P1 ;  /* 0x000000ffff027224 */ /* 0x000fe200008e0e02 */
[----:B------:R-:W-:-:S03]  /*1e570*/  ISETP.NE.U32.AND P1, PT, RZ, UR10, PT ;  /* 0x0000000aff007c0c */ /* 0x000fc6000bf25070 */
[----:B------:R-:W-:Y:S01]  /*1e580*/  IMAD R4, R2, UR8, RZ ;  /* 0x0000000802047c24 */ /* 0x000fe2000f8e02ff */
[----:B------:R-:W-:Y:S01]  /*1e590*/  ISETP.NE.AND.EX P1, PT, RZ, UR11, PT, P1 ;  /* 0x0000000bff007c0c */ /* 0x000fe2000bf25310 */
[----:B------:R-:W-:Y:S01]  /*1e5a0*/  IMAD.MOV.U32 R2, RZ, RZ, R14 ;  /* 0x000000ffff027224 */ /* 0x000fe200078e000e */
[----:B------:R-:W2:Y:S03]  /*1e5b0*/  LDC R16, c[0x0][0x148] ;  /* 0x00005200ff107b82 */ /* 0x000ea60000000800 */
[----:B------:R-:W-:Y:S01]  /*1e5c0*/  IMAD.WIDE.U32 R2, R5, UR8, R2 ;  /* 0x0000000805027c25 */ /* 0x000fe2000f8e0002 */
[----:B------:R-:W-:-:S03]  /*1e5d0*/  ULDC UR8, c[0x0][0x154] ;  /* 0x0000550000087ab9 */ /* 0x000fc60000000800 */
[----:B------:R-:W-:Y:S02]  /*1e5e0*/  IMAD R5, R5, UR9, R4 ;  /* 0x0000000905057c24 */ /* 0x000fe4000f8e0204 */
[----:B------:R-:W-:Y:S01]  /*1e5f0*/  FMUL R4, R7, UR6 ;  /* 0x0000000607047c20 */ /* 0x000fe20008400000 */
[----:B------:R-:W-:Y:S01]  /*1e600*/  ULDC UR6, c[0x0][0x618] ;  /* 0x0001860000067ab9 */ /* 0x000fe20000000800 */
[----:B------:R-:W-:Y:S01]  /*1e610*/  ULDC UR9, c[0x0][0x608] ;  /* 0x0001820000097ab9 */ /* 0x000fe20000000800 */
[----:B------:R-:W-:-:S03]  /*1e620*/  IMAD.IADD R3, R3, 0x1, R5 ;  /* 0x0000000103037824 */ /* 0x000fc600078e0205 */
[----:B------:R-:W3:Y:S02]  /*1e630*/  F2I.U32.TRUNC.NTZ R4, R4 ;  /* 0x0000000400047305 */ /* 0x000ee4000020f000 */
[----:B------:R-:W-:Y:S02]  /*1e640*/  SHF.R.U64 R7, R2, UR6, R3 ;  /* 0x0000000602077c19 */ /* 0x000fe40008001203 */
[----:B-1----:R-:W-:-:S05]  /*1e650*/  I2FP.F32.U32 R2, R11 ;  /* 0x0000000b00027245 */ /* 0x002fca0000201000 */
[----:B------:R-:W-:Y:S01]  /*1e660*/  FMUL R5, R2, UR8 ;  /* 0x0000000802057c20 */ /* 0x000fe20008400000 */
[----:B------:R-:W-:Y:S01]  /*1e670*/  SHF.R.U32.HI R2, RZ, UR6, R3 ;  /* 0x00000006ff027c19 */ /* 0x000fe20008011603 */
[----:B------:R-:W-:Y:S02]  /*1e680*/  ULDC UR6, c[0x0][0x658] ;  /* 0x0001960000067ab9 */ /* 0x000fe40000000800 */
[----:B------:R1:W4:Y:S01]  /*1e690*/  F2I.U32.TRUNC.NTZ R19, R5 ;  /* 0x0000000500137305 */ /* 0x000322000020f000 */
[----:B------:R-:W-:Y:S01]  /*1e6a0*/  SHF.R.U64 R15, R7, UR9, R2 ;  /* 0x00000009070f7c19 */ /* 0x000fe20008001202 */
[----:B---3--:R-:W-:Y:S01]  /*1e6b0*/  IMAD.MOV R4, RZ, RZ, -R4 ;  /* 0x000000ffff047224 */ /* 0x008fe200078e0a04 */
[----:B------:R-:W-:-:S03]  /*1e6c0*/  SHF.R.U32.HI R2, RZ, UR9, R2 ;  /* 0x00000009ff027c19 */ /* 0x000fc60008011602 */
[----:B0-----:R-:W-:Y:S01]  /*1e6d0*/  IMAD R13, R18, R4, R13 ;  /* 0x00000004120d7224 */ /* 0x001fe200078e020d */
[--C-:B------:R-:W-:Y:S02]  /*1e6e0*/  SHF.R.U64 R14, R15, UR6, R2.reuse ;  /* 0x000000060f0e7c19 */ /* 0x100fe40008001202 */
[----:B------:R-:W-:-:S03]  /*1e6f0*/  SHF.R.U32.HI R17, RZ, UR6, R2 ;  /* 0x00000006ff117c19 */ /* 0x000fc60008011602 */
[----:B------:R-:W-:Y:S02]  /*1e700*/  IMAD.MOV.U32 R2, RZ, RZ, R14 ;  /* 0x000000ffff027224 */ /* 0x000fe400078e000e */
[----:B------:R-:W-:Y:S01]  /*1e710*/  IMAD.MOV.U32 R3, RZ, RZ, R17 ;  /* 0x000000ffff037224 */ /* 0x000fe200078e0011 */
[----:B-12-4-:R-:W-:Y:S06]  /*1e720*/  @!P1 BRA `(.L_x_54) ;  /* 0x0000000000289947 */ /* 0x016fec0003800000 */
[----:B------:R-:W-:Y:S02]  /*1e730*/  ULDC UR6, c[0x0][0x64c] ;  /* 0x0001930000067ab9 */ /* 0x000fe40000000800 */
[----:B------:R-:W-:-:S05]  /*1e740*/  IADD3 R3, P1, R14, UR6, RZ ;  /* 0x000000060e037c10 */ /* 0x000fca000ff3e0ff */
[----:B------:R-:W-:-:S04]  /*1e750*/  IMAD.X R17, RZ, RZ, R17, P1 ;  /* 0x000000ffff117224 */ /* 0x000fc800008e0611 */
[----:B------:R-:W-:-:S04]  /*1e760*/  IMAD.WIDE.U32 R4, R17, UR10, RZ ;  /* 0x0000000a11047c25 */ /* 0x000fc8000f8e00ff */
[----:B------:R-:W-:-:S04]  /*1e770*/  IMAD.WIDE.U32 R4, P1, R3, UR11, R4 ;  /* 0x0000000b03047c25 */ /* 0x000fc8000f820004 */
[----:B------:R-:W-:-:S04]  /*1e780*/  IMAD.WIDE.U32 R2, R3, UR10, RZ ;  /* 0x0000000a03027c25 */ /* 0x000fc8000f8e00ff */
[----:B------:R-:W-:Y:S01]  /*1e790*/  IMAD.MOV.U32 R2, RZ, RZ, R5 ;  /* 0x000000ffff027224 */ /* 0x000fe200078e0005 */
[----:B------:R-:W-:Y:S01]  /*1e7a0*/  IADD3 RZ, P3, R3, R4, RZ ;  /* 0x0000000403ff7210 */ /* 0x000fe20007f7e0ff */
[----:B------:R-:W-:-:S04]  /*1e7b0*/  IMAD.X R3, RZ, RZ, RZ, P1 ;  /* 0x000000ffff037224 */ /* 0x000fc800008e06ff */
[----:B------:R-:W-:-:S08]  /*1e7c0*/  IMAD.WIDE.U32.X R2, R17, UR11, R2, P3 ;  /* 0x0000000b11027c25 */ /* 0x000fd000098e0402 */
.L_x_54:
[----:B------:R-:W0:Y:S01]  /*1e7d0*/  LDC R4, c[0x0][0x65c] ;  /* 0x00019700ff047b82 */ /* 0x000e220000000800 */
[----:B------:R-:W-:Y:S01]  /*1e7e0*/  ULDC UR6, c[0x0][0x648] ;  /* 0x0001920000067ab9 */ /* 0x000fe20000000800 */
[----:B------:R-:W-:Y:S01]  /*1e7f0*/  LOP3.LUT R15, R15, UR19, RZ, 0xc0, !PT ;  /* 0x000000130f0f7c12 */ /* 0x000fe2000f8ec0ff */
[----:B------:R-:W-:Y:S01]  /*1e800*/  IMAD.MOV R19, RZ, RZ, -R19 ;  /* 0x000000ffff137224 */ /* 0x000fe200078e0a13 */
[----:B------:R-:W-:Y:S01]  /*1e810*/  SHF.R.U64 R2, R2, UR6, R3 ;  /* 0x0000000602027c19 */ /* 0x000fe20008001203 */
[----:B------:R-:W-:Y:S01]  /*1e820*/  ULDC UR6, c[0x0][0x638] ;  /* 0x00018e0000067ab9 */ /* 0x000fe20000000800 */
[----:B------:R-:W-:Y:S01]  /*1e830*/  LOP3.LUT R7, R7, UR4, RZ, 0xc0, !PT ;  /* 0x0000000407077c12 */ /* 0x000fe2000f8ec0ff */
[----:B------:R-:W-:Y:S02]  /*1e840*/  ULDC UR8, c[0x0][0x610] ;  /* 0x0001840000087ab9 */ /* 0x000fe40000000800 */
[----:B------:R-:W-:Y:S02]  /*1e850*/  IMAD.MOV R3, RZ, RZ, -R2 ;  /* 0x000000ffff037224 */ /* 0x000fe400078e0a02 */
[----:B------:R-:W-:-:S02]  /*1e860*/  IMAD R2, R2, UR5, R15 ;  /* 0x0000000502027c24 */ /* 0x000fc4000f8e020f */
[----:B------:R-:W-:Y:S01]  /*1e870*/  IMAD R14, R3, UR6, R14 ;  /* 0x00000006030e7c24 */ /* 0x000fe2000f8e020e */
[----:B------:R-:W-:-:S03]  /*1e880*/  ULDC UR6, c[0x0][0x600] ;  /* 0x0001800000067ab9 */ /* 0x000fc60000000800 */
[----:B------:R-:W-:Y:S01]  /*1e890*/  IMAD R14, R14, UR6, R7 ;  /* 0x000000060e0e7c24 */ /* 0x000fe2000f8e0207 */
[----:B0-----:R-:W-:-:S13]  /*1e8a0*/  ISETP.NE.AND P1, PT, R4, 0x1, PT ;  /* 0x000000010400780c */ /* 0x001fda0003f25270 */
[----:B------:R-:W-:-:S04]  /*1e8b0*/  @P1 IMAD R13, R16, R19, R11 ;  /* 0x00000013100d1224 */ /* 0x000fc800078e020b */
[----:B------:R-:W-:Y:S02]  /*1e8c0*/  IMAD R13, R2, UR8, R13 ;  /* 0x00000008020d7c24 */ /* 0x000fe4000f8e020d */
[----:B------:R-:W-:-:S03]  /*1e8d0*/  IMAD.MOV.U32 R2, RZ, RZ, 0x1 ;  /* 0x00000001ff027424 */ /* 0x000fc600078e00ff */
[----:B------:R-:W-:Y:S02]  /*1e8e0*/  SEL R7, R14, R13, !P1 ;  /* 0x0000000d0e077207 */ /* 0x000fe40004800000 */
[----:B------:R-:W-:-:S07]  /*1e8f0*/  SEL R5, R13, R14, !P1 ;  /* 0x0000000e0d057207 */ /* 0x000fce0004800000 */
.L_x_52:
[----:B------:R-:W-:Y:S05]  /*1e900*/  BSYNC B1 ;  /* 0x0000000000017941 */ /* 0x000fea0003800000 */
.L_x_51:
[----:B------:R-:W-:-:S13]  /*1e910*/  LOP3.LUT P1, RZ, R2, 0xff, RZ, 0xc0, !PT ;  /* 0x000000ff02ff7812 */ /* 0x000fda000782c0ff */
[----:B------:R-:W-:Y:S05]  /*1e920*/  @P1 BRA `(.L_x_55) ;  /* 0xfffffff4002c1947 */ /* 0x000fea000383ffff */
[----:B------:R-:W-:Y:S05]  /*1e930*/  BSYNC B0 ;  /* 0x0000000000007941 */ /* 0x000fea0003800000 */
.L_x_43:
[----:B------:R-:W-:-:S03]  /*1e940*/  UMOV UR6, 0xffffffff ;  /* 0xffffffff00067882 */ /* 0x000fc60000000000 */
[----:B------:R-:W-:Y:S05]  /*1e950*/  BRA.DIV UR6, `(.L_x_56) ;  /* 0x0000000606047947 */ /* 0x000fea000b800000 */
[----:B------:R-:W-:-:S13]  /*1e960*/  ELECT P0, URZ, PT ;  /* 0x00000000003f782f */ /* 0x000fda0003800000 */
.L_x_69:
[----:B------:R-:W-:Y:S04]  /*1e970*/  BSSY B0, `(.L_x_57) ;  /* 0x0000023000007945 */ /* 0x000fe80003800000 */
[----:B------:R-:W-:Y:S05]  /*1e980*/  @!P0 BRA `(.L_x_58) ;  /* 0x0000000000848947 */ /* 0x000fea0003800000 */
[----:B------:R-:W-:-:S04]  /*1e990*/  ULOP3.LUT UR6, UR7, 0x2, URZ, 0xfc, !UPT ;  /* 0x0000000207067892 */ /* 0x000fc8000f8efc3f */
[----:B------:R-:W-:-:S06]  /*1e9a0*/  UISETP.NE.AND UP0, UPT, UR6, 0x3, UPT ;  /* 0x000000030600788c */ /* 0x000fcc000bf05270 */
[----:B------:R-:W-:-:S13]  /*1e9b0*/  PLOP3.LUT P0, PT, PT, PT, UP0, 0x80, 0x0 ;  /* 0x000000000000781c */ /* 0x000fda0003f0f008 */
[----:B------:R-:W-:Y:S05]  /*1e9c0*/  @!P0 BRA `(.L_x_59) ;  /* 0x0000000000048947 */ /* 0x000fea0003800000 */
[----:B------:R-:W-:Y:S01]  /*1e9d0*/  BPT.TRAP 0x1 ;  /* 0x000000040000795c */ /* 0x000fe20000300000 */
.L_x_59:
[----:B------:R-:W0:Y:S01]  /*1e9e0*/  S2R R3, SR_CgaCtaId ;  /* 0x0000000000037919 */ /* 0x000e220000008800 */
[----:B------:R-:W-:-:S04]  /*1e9f0*/  MOV R2, 0x400 ;  /* 0x0000040000027802 */ /* 0x000fc80000000f00 */
[----:B0-----:R-:W-:Y:S02]  /*1ea00*/  LEA R3, R3, R2, 0x18 ;  /* 0x0000000203037211 */ /* 0x001fe400078ec0ff */
[----:B------:R-:W-:-:S03]  /*1ea10*/  SHF.L.U32 R2, R0, 0x1f, RZ ;  /* 0x0000001f00027819 */ /* 0x000fc600000006ff */
[----:B------:R-:W-:-:S04]  /*1ea20*/  VIADD R3, R3, 0x18 ;  /* 0x0000001803037836 */ /* 0x000fc80000000000 */
[C---:B------:R-:W-:Y:S02]  /*1ea30*/  IMAD R7, R10.reuse, 0x8, R3 ;  /* 0x000000080a077824 */ /* 0x040fe400078e0203 */
[----:B------:R-:W-:Y:S02]  /*1ea40*/  VIADD R10, R10, 0x1 ;  /* 0x000000010a0a7836 */ /* 0x000fe40000000000 */
[----:B------:R-:W0:Y:S03]  /*1ea50*/  SYNCS.PHASECHK.TRANS64.TRYWAIT P0, [R7+URZ], R2 ;  /* 0x00000002070075a7 */ /* 0x000e26000800017f */
[----:B------:R-:W-:-:S04]  /*1ea60*/  ISETP.NE.AND P1, PT, R10, 0x3, PT ;  /* 0x000000030a00780c */ /* 0x000fc80003f25270 */
[----:B------:R-:W-:Y:S02]  /*1ea70*/  SEL R5, RZ, 0x1, P1 ;  /* 0x00000001ff057807 */ /* 0x000fe40000800000 */
[----:B------:R-:W-:Y:S02]  /*1ea80*/  SEL R10, R10, RZ, P1 ;  /* 0x000000ff0a0a7207 */ /* 0x000fe40000800000 */
[----:B------:R-:W-:-:S03]  /*1ea90*/  LOP3.LUT R5, R0, R5, RZ, 0x3c, !PT ;  /* 0x0000000500057212 */ /* 0x000fc600078e3cff */
[----:B------:R-:W-:Y:S01]  /*1eaa0*/  IMAD R9, R10, 0x8, R3 ;  /* 0x000000080a097824 */ /* 0x000fe200078e0203 */
[----:B------:R-:W-:Y:S01]  /*1eab0*/  SHF.L.U32 R4, R5, 0x1f, RZ ;  /* 0x0000001f05047819 */ /* 0x000fe200000006ff */
[----:B0-----:R-:W-:Y:S06]  /*1eac0*/  @!P0 BRA `(.L_x_60) ;  /* 0x0000000000cc8947 */ /* 0x001fec0003800000 */
.L_x_70:
[----:B------:R-:W1:Y:S01]  /*1ead0*/  SYNCS.PHASECHK.TRANS64.TRYWAIT P0, [R9+URZ], R4 ;  /* 0x00000004090075a7 */ /* 0x000e62000800017f */
[----:B------:R-:W-:-:S05]  /*1eae0*/  VIADD R0, R10, 0x1 ;  /* 0x000000010a007836 */ /* 0x000fca0000000000 */
[----:B------:R-:W-:-:S04]  /*1eaf0*/  ISETP.NE.AND P1, PT, R0, 0x3, PT ;  /* 0x000000030000780c */ /* 0x000fc80003f25270 */
[----:B0-----:R-:W-:Y:S02]  /*1eb00*/  SEL R2, RZ, 0x1, P1 ;  /* 0x00000001ff027807 */ /* 0x001fe40000800000 */
[----:B------:R-:W-:Y:S02]  /*1eb10*/  SEL R0, R0, RZ, P1 ;  /* 0x000000ff00007207 */ /* 0x000fe40000800000 */
[----:B------:R-:W-:Y:S01]  /*1eb20*/  LOP3.LUT R2, R5, R2, RZ, 0x3c, !PT ;  /* 0x0000000205027212 */ /* 0x000fe200078e3cff */
[----:B-1----:R-:W-:Y:S06]  /*1eb30*/  @!P0 BRA `(.L_x_61) ;  /* 0x0000000000c48947 */ /* 0x002fec0003800000 */
.L_x_71:
[----:B------:R-:W-:Y:S01]  /*1eb40*/  IMAD R3, R0, 0x8, R3 ;  /* 0x0000000800037824 */ /* 0x000fe200078e0203 */
[----:B------:R-:W-:-:S07]  /*1eb50*/  SHF.L.U32 R0, R2, 0x1f, RZ ;  /* 0x0000001f02007819 */ /* 0x000fce00000006ff */
.L_x_62:
[----:B-1----:R1:W2:Y:S02]  /*1eb60*/  SYNCS.PHASECHK.TRANS64.TRYWAIT P0, [R3+URZ], R0 ;  /* 0x00000000030075a7 */ /* 0x0022a4000800017f */
[----:B--2---:R-:W-:Y:S05]  /*1eb70*/  @!P0 NANOSLEEP.SYNCS 0x989680 ;  /* 0x009896800000895d */ /* 0x004fea0003900000 */
[----:B------:R-:W2:Y:S02]  /*1eb80*/  @!P0 SYNCS.PHASECHK.TRANS64 P0, [R3+URZ], R0 ;  /* 0x00000000030085a7 */ /* 0x000ea4000800007f */
[----:B--2---:R-:W-:Y:S05]  /*1eb90*/  @!P0 BRA `(.L_x_62) ;  /* 0xfffffffc00f08947 */ /* 0x004fea000383ffff */
.L_x_58:
[----:B------:R-:W-:Y:S05]  /*1eba0*/  BSYNC B0 ;  /* 0x0000000000007941 */ /* 0x000fea0003800000 */
.L_x_57:
[----:B------:R-:W-:Y:S05]  /*1ebb0*/  EXIT ;  /* 0x000000000000794d */ /* 0x000fea0003800000 */
.L_x_17:
[----:B--2---:R-:W-:-:S04]  /*1ebc0*/  IMAD.U32 R9, RZ, RZ, UR6 ;  /* 0x00000006ff097e24 */ /* 0x004fc8000f8e00ff */
[----:B------:R2:W3:Y:S03]  /*1ebd0*/  SYNCS.PHASECHK.TRANS64.TRYWAIT P0, [R9+URZ], R8 ;  /* 0x00000008090075a7 */ /* 0x0004e6000800017f */
[----:B---3--:R-:W-:Y:S05]  /*1ebe0*/  @!P0 NANOSLEEP.SYNCS 0x989680 ;  /* 0x009896800000895d */ /* 0x008fea0003900000 */
[----:B------:R-:W3:Y:S02]  /*1ebf0*/  @!P0 SYNCS.PHASECHK.TRANS64 P0, [R9+URZ], R8 ;  /* 0x00000008090085a7 */ /* 0x000ee4000800007f */
[----:B---3--:R-:W-:Y:S05]  /*1ec00*/  @!P0 BRA `(.L_x_17) ;  /* 0xfffffffc00ec8947 */ /* 0x008fea000383ffff */
[----:B------:R-:W-:Y:S05]  /*1ec10*/  BRA `(.L_x_16) ;  /* 0xfffffe3400f87947 */ /* 0x000fea000383ffff */
.L_x_23:
[----:B-----5:R4:W-:Y:S02]  /*1ec20*/  STL [R1+0x2a0], R0 ;  /* 0x0002a00001007387 */ /* 0x0209e40000100800 */
[----:B----4-:R-:W-:-:S04]  /*1ec30*/  IMAD.U32 R0, RZ, RZ, UR21 ;  /* 0x00000015ff007e24 */ /* 0x010fc8000f8e00ff */
[----:B------:R4:W0:Y:S03]  /*1ec40*/  SYNCS.PHASECHK.TRANS64.TRYWAIT P0, [R0+URZ], R229 ;  /* 0x000000e5000075a7 */ /* 0x000826000800017f */
[----:B0-----:R-:W-:Y:S05]  /*1ec50*/  @!P0 NANOSLEEP.SYNCS 0x989680 ;  /* 0x009896800000895d */ /* 0x001fea0003900000 */
[----:B------:R4:W0:Y:S02]  /*1ec60*/  @!P0 SYNCS.PHASECHK.TRANS64 P0, [R0+URZ], R229 ;  /* 0x000000e5000085a7 */ /* 0x000824000800007f */
[----:B----4-:R4:W5:Y:S02]  /*1ec70*/  LDL.LU R0, [R1+0x2a0] ;  /* 0x0002a00001007983 */ /* 0x0109640000300800 */
[----:B0---4-:R-:W-:Y:S05]  /*1ec80*/  @!P0 BRA `(.L_x_23) ;  /* 0xfffffffc00e48947 */ /* 0x011fea000383ffff */
[----:B------:R-:W-:Y:S05]  /*1ec90*/  BRA `(.L_x_22) ;  /* 0xfffffe5c00a07947 */ /* 0x000fea000383ffff */
.L_x_44:
[----:B------:R-:W-:Y:S01]  /*1eca0*/  BSSY B1, `(.L_x_63) ;  /* 0x0000006000017945 */ /* 0x000fe20003800000 */
[----:B------:R-:W-:-:S07]  /*1ecb0*/  IMAD.MOV.U32 R2, RZ, RZ, -0x1 ;  /* 0xffffffffff027424 */ /* 0x000fce00078e00ff */
[----:B------:R-:W-:Y:S05]  /*1ecc0*/  WARPSYNC.COLLECTIVE R2, `(.L_x_64) ;  /* 0x00000000020c7348 */ /* 0x000fea0003c00000 */
[----:B------:R-:W-:Y:S02]  /*1ecd0*/  ELECT P1, UR62, PT ;  /* 0x00000000003e782f */ /* 0x000fe40003820000 */
[----:B------:R-:W-:Y:S01]  /*1ece0*/  MOV R2, UR62 ;  /* 0x0000003e00027c02 */ /* 0x000fe20008000f00 */
[----:B------:R-:W-:Y:S10]  /*1ecf0*/  ENDCOLLECTIVE ;  /* 0x000000000000791b */ /* 0x000ff40003800000 */
.L_x_64:
[----:B------:R-:W-:Y:S05]  /*1ed00*/  BSYNC B1 ;  /* 0x0000000000017941 */ /* 0x000fea0003800000 */
.L_x_63:
[----:B------:R-:W-:Y:S05]  /*1ed10*/  BRA `(.L_x_65) ;  /* 0xfffffff0003c7947 */ /* 0x000fea000383ffff */
.L_x_47:
[----:B0-----:R0:W1:Y:S02]  /*1ed20*/  SYNCS.PHASECHK.TRANS64.TRYWAIT P1, [R14+URZ+0x18], R5 ;  /* 0x000018050e0075a7 */ /* 0x001064000802017f */
[----:B-1----:R-:W-:Y:S05]  /*1ed30*/  @!P1 NANOSLEEP.SYNCS 0x989680 ;  /* 0x009896800000995d */ /* 0x002fea0003900000 */
[----:B------:R-:W1:Y:S02]  /*1ed40*/  @!P1 SYNCS.PHASECHK.TRANS64 P1, [R14+URZ+0x18], R5 ;  /* 0x000018050e0095a7 */ /* 0x000e64000802007f */
[----:B-1----:R-:W-:Y:S05]  /*1ed50*/  @!P1 BRA `(.L_x_47) ;  /* 0xfffffffc00f09947 */ /* 0x002fea000383ffff */
[----:B------:R-:W-:Y:S05]  /*1ed60*/  BRA `(.L_x_66) ;  /* 0xfffffff000707947 */ /* 0x000fea000383ffff */
.L_x_56:
[----:B------:R-:W-:Y:S01]  /*1ed70*/  BSSY B0, `(.L_x_67) ;  /* 0x0000006000007945 */ /* 0x000fe20003800000 */
[----:B------:R-:W-:-:S07]  /*1ed80*/  IMAD.MOV.U32 R2, RZ, RZ, -0x1 ;  /* 0xffffffffff027424 */ /* 0x000fce00078e00ff */
[----:B------:R-:W-:Y:S05]  /*1ed90*/  WARPSYNC.COLLECTIVE R2, `(.L_x_68) ;  /* 0x00000000020c7348 */ /* 0x000fea0003c00000 */
[----:B------:R-:W-:Y:S02]  /*1eda0*/  ELECT P1, UR62, PT ;  /* 0x00000000003e782f */ /* 0x000fe40003820000 */
[----:B------:R-:W-:Y:S01]  /*1edb0*/  MOV R2, UR62 ;  /* 0x0000003e00027c02 */ /* 0x000fe20008000f00 */
[----:B------:R-:W-:Y:S10]  /*1edc0*/  ENDCOLLECTIVE ;  /* 0x000000000000791b */ /* 0x000ff40003800000 */
.L_x_68:
[----:B------:R-:W-:Y:S05]  /*1edd0*/  BSYNC B0 ;  /* 0x0000000000007941 */ /* 0x000fea0003800000 */
.L_x_67:
[----:B------:R-:W-:Y:S01]  /*1ede0*/  PLOP3.LUT P0, PT, P1, PT, PT, 0x80, 0x0 ;  /* 0x000000000000781c */ /* 0x000fe20000f0f070 */
[----:B------:R-:W-:-:S12]  /*1edf0*/  BRA `(.L_x_69) ;  /* 0xfffffff800dc7947 */ /* 0x000fd8000383ffff */
.L_x_60:
[----:B0-----:R0:W1:Y:S02]  /*1ee00*/  SYNCS.PHASECHK.TRANS64.TRYWAIT P0, [R7+URZ], R2 ;  /* 0x00000002070075a7 */ /* 0x001064000800017f */
[----:B-1----:R-:W-:Y:S05]  /*1ee10*/  @!P0 NANOSLEEP.SYNCS 0x989680 ;  /* 0x009896800000895d */ /* 0x002fea0003900000 */
[----:B------:R-:W1:Y:S02]  /*1ee20*/  @!P0 SYNCS.PHASECHK.TRANS64 P0, [R7+URZ], R2 ;  /* 0x00000002070085a7 */ /* 0x000e64000800007f */
[----:B-1----:R-:W-:Y:S05]  /*1ee30*/  @!P0 BRA `(.L_x_60) ;  /* 0xfffffffc00f08947 */ /* 0x002fea000383ffff */
[----:B------:R-:W-:Y:S05]  /*1ee40*/  BRA `(.L_x_70) ;  /* 0xfffffffc00207947 */ /* 0x000fea000383ffff */
.L_x_61:
[----:B0-----:R0:W1:Y:S02]  /*1ee50*/  SYNCS.PHASECHK.TRANS64.TRYWAIT P0, [R9+URZ], R4 ;  /* 0x00000004090075a7 */ /* 0x001064000800017f */
[----:B-1----:R-:W-:Y:S05]  /*1ee60*/  @!P0 NANOSLEEP.SYNCS 0x989680 ;  /* 0x009896800000895d */ /* 0x002fea0003900000 */
[----:B------:R-:W1:Y:S02]  /*1ee70*/  @!P0 SYNCS.PHASECHK.TRANS64 P0, [R9+URZ], R4 ;  /* 0x00000004090085a7 */ /* 0x000e64000800007f */
[----:B-1----:R-:W-:Y:S05]  /*1ee80*/  @!P0 BRA `(.L_x_61) ;  /* 0xfffffffc00f08947 */ /* 0x002fea000383ffff */
[----:B------:R-:W-:Y:S05]  /*1ee90*/  BRA `(.L_x_71) ;  /* 0xfffffffc00287947 */ /* 0x000fea000383ffff */
.L_x_72:
[----:B------:R-:W-:-:S00]  /*1eea0*/  BRA `(.L_x_72) ;  /* 0xfffffffc00fc7947 */ /* 0x000fc0000383ffff */
[----:B------:R-:W-:-:S00]  /*1eeb0*/  NOP ;  /* 0x0000000000007918 */ /* 0x000fc00000000000 */
        /* <DEDUP_REMOVED lines=12> */
.L_x_73:


//--------------------- .nv.shared._ZN7cutlass13device_kernelINS_4gemm6kernel13GemmUniversalIN4cute5tupleIJiiiiEEENS1_10collective13CollectiveMmaINS1_37MainloopSm90TmaGmmaWarpSpecializedFP8ILi3ENS5_IJNS4_1CILi1EEESB_SB_EEENS1_35KernelTmaWarpSpecializedCooperativeEEENS5_IJNSA_ILi384EEENSA_ILi128EEESG_EEENS_12float_e4m3_tENS5_IJlSB_lEEESI_SJ_NS4_8TiledMMAINS4_8MMA_AtomIJNS4_4SM904GMMA31MMA_64x128x32_F32E4M3E4M3_SS_TNILNSN_7ScaleInE1ELSP_1EEEEEENS4_6LayoutINS5_IJNSA_ILi2EEESB_SB_EEENS5_IJSB_NSA_ILi0EEESV_EEEEENS5_IJNS4_10UnderscoreESY_SY_EEEEENS4_13SM90_TMA_LOADENS4_14ComposedLayoutINS4_7SwizzleILi3ELi4ELi3EEENS4_18smem_ptr_flag_bitsILi8EEENSS_INS5_IJNSA_ILi8EEESG_EEENS5_IJSG_SB_EEEEEEEvNS4_8identityES11_S1B_vS1C_EENS_8epilogue10collective6detail29Sm90TmaWarpSpecializedAdapterINS1F_15DefaultEpilogueISI_SJ_SJ_NS1E_6thread17LinearCombinationISI_Li1EffLNS1J_9ScaleType4KindE0ELNS_15FloatRoundStyleE2ESI_EENS1_15EpilogueDefaultEEEEEvvEEEEvNT_6ParamsE --------------------------
	.section	.nv.shared._ZN7cutlass13device_kernelINS_4gemm6kernel13GemmUniversalIN4cute5tupleIJiiiiEEENS1_10collective13CollectiveMmaINS1_37MainloopSm90TmaGmmaWarpSpecializedFP8ILi3ENS5_IJNS4_1CILi1EEESB_SB_EEENS1_35KernelTmaWarpSpecializedCooperativeEEENS5_IJNSA_ILi384EEENSA_ILi128EEESG_EEENS_12float_e4m3_tENS5_IJlSB_lEEESI_SJ_NS4_8TiledMMAINS4_8MMA_AtomIJNS4_4SM904GMMA31MMA_64x128x32_F32E4M3E4M3_SS_TNILNSN_7ScaleInE1ELSP_1EEEEEENS4_6LayoutINS5_IJNSA_ILi2EEESB_SB_EEENS5_IJSB_NSA_ILi0EEESV_EEEEENS5_IJNS4_10UnderscoreESY_SY_EEEEENS4_13SM90_TMA_LOADENS4_14ComposedLayoutINS4_7SwizzleILi3ELi4ELi3EEENS4_18smem_ptr_flag_bitsILi8EEENSS_INS5_IJNSA_ILi8EEESG_EEENS5_IJSG_SB_EEEEEEEvNS4_8identityES11_S1B_vS1C_EENS_8epilogue10collective6detail29Sm90TmaWarpSpecializedAdapterINS1F_15DefaultEpilogueISI_SJ_SJ_NS1E_6thread17LinearCombinationISI_Li1EffLNS1J_9ScaleType4KindE0ELNS_15FloatRoundStyleE2ESI_EENS1_15EpilogueDefaultEEEEEvvEEEEvNT_6ParamsE,"aw",@nobits
	.sectionflags	@""
	.align	16
	.zero		1024


//--------------------- .nv.shared.reserved.0     --------------------------
	.section	.nv.shared.reserved.0,"aw",@nobits
	.weak		__nv_reservedSMEM_offset_0_alias
	.size		__nv_reservedSMEM_offset_0_alias, 0, 0
	.other		__nv_reservedSMEM_offset_0_alias,@"STO_CUDA_RESERVED_SHARED STV_DEFAULT"
__nv_reservedSMEM_offset_0_alias:
	.zero		0


//--------------------- .nv.global                --------------------------
	.section	.nv.global,"aw",@nobits
.nv.global:
	.type		_ZN40_INTERNAL_2ae35c19_4_k_cu_d4070335_165624cute1_E,@object
	.size		_ZN40_INTERNAL_2ae35c19_4_k_cu_d4070335_165624cute1_E,(_ZN40_INTERNAL_2ae35c19_4_k_cu_d4070335_165624cuda3std3__45__cpo6cbeginE - _ZN40_INTERNAL_2ae35c19_4_k_cu_d4070335_165624cute1_E)
_ZN40_INTERNAL_2ae35c19_4_k_cu_d4070335_165624cute1_E:
	.zero		1
	.type		_ZN40_INTERNAL_2ae35c19_4_k_cu_d4070335_165624cuda3std3__45__cpo6cbeginE,@object
	.size		_ZN40_INTERNAL_2ae35c19_4_k_cu_d4070335_165624cuda3std3__45__cpo6cbeginE,(_ZN40_INTERNAL_2ae35c19_4_k_cu_d4070335_165624cuda3std3__48in_placeE - _ZN40_INTERNAL_2ae35c19_4_k_cu_d4070335_165624cuda3std3__45__cpo6cbeginE)
_ZN40_INTERNAL_2ae35c19_4_k_cu_d4070335_165624cuda3std3__45__cpo6cbeginE:
	.zero		1
	.type		_ZN40_INTERNAL_2ae35c19_4_k_cu_d4070335_165624cuda3std3__48in_placeE,@object
	.size		_ZN40_INTERNAL_2ae35c19_4_k_cu_d4070335_165624cuda3std3__48in_placeE,(_ZN40_INTERNAL_2ae35c19_4_k_cu_d4070335_165624cuda3std6ranges3__45__cpo9iter_moveE - _ZN40_INTERNAL_2ae35c19_4_k_cu_d4070335_165624cuda3std3__48in_placeE)
_ZN40_INTERNAL_2ae35c19_4_k_cu_d4070335_165624cuda3std3__48in_placeE:
	.zero		1
	.type		_ZN40_INTERNAL_2ae35c19_4_k_cu_d4070335_165624cuda3std6ranges3__45__cpo9iter_moveE,@object
	.size		_ZN40_INTERNAL_2ae35c19_4_k_cu_d4070335_165624cuda3std6ranges3__45__cpo9iter_moveE,(_ZN40_INTERNAL_2ae35c19_4_k_cu_d4070335_165624cuda3std3__45__cpo5beginE - _ZN40_INTERNAL_2ae35c19_4_k_cu_d4070335_165624cuda3std6ranges3__45__cpo9iter_moveE)
_ZN40_INTERNAL_2ae35c19_4_k_cu_d4070335_165624cuda3std6ranges3__45__cpo9iter_moveE:
	.zero		1
	.type		_ZN40_INTERNAL_2ae35c19_4_k_cu_d4070335_165624cuda3std3__45__cpo5beginE,@object
	.size		_ZN40_INTERNAL_2ae35c19_4_k_cu_d4070335_165624cuda3std3__45__cpo5beginE,(_ZN40_INTERNAL_2ae35c19_4_k_cu_d4070335_165624cuda3std3__442_GLOBAL__N__2ae35c19_4_k_cu_d4070335_165626ignoreE - _ZN40_INTERNAL_2ae35c19_4_k_cu_d4070335_165624cuda3std3__45__cpo5beginE)
_ZN40_INTERNAL_2ae35c19_4_k_cu_d4070335_165624cuda3std3__45__cpo5beginE:
	.zero		1
	.type		_ZN40_INTERNAL_2ae35c19_4_k_cu_d4070335_165624cuda3std3__442_GLOBAL__N__2ae35c19_4_k_cu_d4070335_165626ignoreE,@object
	.size		_ZN40_INTERNAL_2ae35c19_4_k_cu_d4070335_165624cuda3std3__442_GLOBAL__N__2ae35c19_4_k_cu_d4070335_165626ignoreE,(_ZN40_INTERNAL_2ae35c19_4_k_cu_d4070335_165624cute7productE - _ZN40_INTERNAL_2ae35c19_4_k_cu_d4070335_165624cuda3std3__442_GLOBAL__N__2ae35c19_4_k_cu_d4070335_165626ignoreE)
_ZN40_INTERNAL_2ae35c19_4_k_cu_d4070335_165624cuda3std3__442_GLOBAL__N__2ae35c19_4_k_cu_d4070335_165626ignoreE:
	.zero		1
	.type		_ZN40_INTERNAL_2ae35c19_4_k_cu_d4070335_165624cute7productE,@object
	.size		_ZN40_INTERNAL_2ae35c19_4_k_cu_d4070335_165624cute7productE,(_ZN40_INTERNAL_2ae35c19_4_k_cu_d4070335_165624cuda3std3__45__cpo3endE - _ZN40_INTERNAL_2ae35c19_4_k_cu_d4070335_165624cute7productE)
_ZN40_INTERNAL_2ae35c19_4_k_cu_d4070335_165624cute7productE:
	.zero		1
	.type		_ZN40_INTERNAL_2ae35c19_4_k_cu_d4070335_165624cuda3std3__45__cpo3endE,@object
	.size		_ZN40_INTERNAL_2ae35c19_4_k_cu_d4070335_165624cuda3std3__45__cpo3endE,(_ZN40_INTERNAL_2ae35c19_4_k_cu_d4070335_165624cuda3std3__419piecewise_constructE - _ZN40_INTERNAL_2ae35c19_4_k_cu_d4070335_165624cuda3std3__45__cpo3endE)
_ZN40_INTERNAL_2ae35c19_4_k_cu_d4070335_165624cuda3std3__45__cpo3endE:
	.zero		1
	.type		_ZN40_INTERNAL_2ae35c19_4_k_cu_d4070335_165624cuda3std3__419piecewise_constructE,@object
	.size		_ZN40_INTERNAL_2ae35c19_4_k_cu_d4070335_165624cuda3std3__419piecewise_constructE,(_ZN40_INTERNAL_2ae35c19_4_k_cu_d4070335_165624cuda3std3__45__cpo4cendE - _ZN40_INTERNAL_2ae35c19_4_k_cu_d4070335_165624cuda3std3__419piecewise_constructE)
_ZN40_INTERNAL_2ae35c19_4_k_cu_d4070335_165624cuda3std3__419piecewise_constructE:
	.zero		1
	.type		_ZN40_INTERNAL_2ae35c19_4_k_cu_d4070335_165624cuda3std3__45__cpo4cendE,@object
	.size		_ZN40_INTERNAL_2ae35c19_4_k_cu_d4070335_165624cuda3std3__45__cpo4cendE,(_ZN40_INTERNAL_2ae35c19_4_k_cu_d4070335_165624cuda3std6ranges3__45__cpo4swapE - _ZN40_INTERNAL_2ae35c19_4_k_cu_d4070335_165624cuda3std3__45__cpo4cendE)
_ZN40_INTERNAL_2ae35c19_4_k_cu_d4070335_165624cuda3std3__45__cpo4cendE:
	.zero		1
	.type		_ZN40_INTERNAL_2ae35c19_4_k_cu_d4070335_165624cuda3std6ranges3__45__cpo4swapE,@object
	.size		_ZN40_INTERNAL_2ae35c19_4_k_cu_d4070335_165624cuda3std6ranges3__45__cpo4swapE,(.L_7 - _ZN40_INTERNAL_2ae35c19_4_k_cu_d4070335_165624cuda3std6ranges3__45__cpo4swapE)
_ZN40_INTERNAL_2ae35c19_4_k_cu_d4070335_165624cuda3std6ranges3__45__cpo4swapE:
	.zero		1
.L_7:


//--------------------- .nv.constant0._ZN7cutlass13device_kernelINS_4gemm6kernel13GemmUniversalIN4cute5tupleIJiiiiEEENS1_10collective13CollectiveMmaINS1_37MainloopSm90TmaGmmaWarpSpecializedFP8ILi3ENS5_IJNS4_1CILi1EEESB_SB_EEENS1_35KernelTmaWarpSpecializedCooperativeEEENS5_IJNSA_ILi384EEENSA_ILi128EEESG_EEENS_12float_e4m3_tENS5_IJlSB_lEEESI_SJ_NS4_8TiledMMAINS4_8MMA_AtomIJNS4_4SM904GMMA31MMA_64x128x32_F32E4M3E4M3_SS_TNILNSN_7ScaleInE1ELSP_1EEEEEENS4_6LayoutINS5_IJNSA_ILi2EEESB_SB_EEENS5_IJSB_NSA_ILi0EEESV_EEEEENS5_IJNS4_10UnderscoreESY_SY_EEEEENS4_13SM90_TMA_LOADENS4_14ComposedLayoutINS4_7SwizzleILi3ELi4ELi3EEENS4_18smem_ptr_flag_bitsILi8EEENSS_INS5_IJNSA_ILi8EEESG_EEENS5_IJSG_SB_EEEEEEEvNS4_8identityES11_S1B_vS1C_EENS_8epilogue10collective6detail29Sm90TmaWarpSpecializedAdapterINS1F_15DefaultEpilogueISI_SJ_SJ_NS1E_6thread17LinearCombinationISI_Li1EffLNS1J_9ScaleType4KindE0ELNS_15FloatRoundStyleE2ESI_EENS1_15EpilogueDefaultEEEEEvvEEEEvNT_6ParamsE --------------------------
	.section	.nv.constant0._ZN7cutlass13device_kernelINS_4gemm6kernel13GemmUniversalIN4cute5tupleIJiiiiEEENS1_10collective13CollectiveMmaINS1_37MainloopSm90TmaGmmaWarpSpecializedFP8ILi3ENS5_IJNS4_1CILi1EEESB_SB_EEENS1_35KernelTmaWarpSpecializedCooperativeEEENS5_IJNSA_ILi384EEENSA_ILi128EEESG_EEENS_12float_e4m3_tENS5_IJlSB_lEEESI_SJ_NS4_8TiledMMAINS4_8MMA_AtomIJNS4_4SM904GMMA31MMA_64x128x32_F32E4M3E4M3_SS_TNILNSN_7ScaleInE1ELSP_1EEEEEENS4_6LayoutINS5_IJNSA_ILi2EEESB_SB_EEENS5_IJSB_NSA_ILi0EEESV_EEEEENS5_IJNS4_10UnderscoreESY_SY_EEEEENS4_13SM90_TMA_LOADENS4_14ComposedLayoutINS4_7SwizzleILi3ELi4ELi3EEENS4_18smem_ptr_flag_bitsILi8EEENSS_INS5_IJNSA_ILi8EEESG_EEENS5_IJSG_SB_EEEEEEEvNS4_8identityES11_S1B_vS1C_EENS_8epilogue10collective6detail29Sm90TmaWarpSpecializedAdapterINS1F_15DefaultEpilogueISI_SJ_SJ_NS1E_6thread17LinearCombinationISI_Li1EffLNS1J_9ScaleType4KindE0ELNS_15FloatRoundStyleE2ESI_EENS1_15EpilogueDefaultEEEEEvvEEEEvNT_6ParamsE,"a",@progbits
	.sectionflags	@""
	.align	4
.nv.constant0._ZN7cutlass13device_kernelINS_4gemm6kernel13GemmUniversalIN4cute5tupleIJiiiiEEENS1_10collective13CollectiveMmaINS1_37MainloopSm90TmaGmmaWarpSpecializedFP8ILi3ENS5_IJNS4_1CILi1EEESB_SB_EEENS1_35KernelTmaWarpSpecializedCooperativeEEENS5_IJNSA_ILi384EEENSA_ILi128EEESG_EEENS_12float_e4m3_tENS5_IJlSB_lEEESI_SJ_NS4_8TiledMMAINS4_8MMA_AtomIJNS4_4SM904GMMA31MMA_64x128x32_F32E4M3E4M3_SS_TNILNSN_7ScaleInE1ELSP_1EEEEEENS4_6LayoutINS5_IJNSA_ILi2EEESB_SB_EEENS5_IJSB_NSA_ILi0EEESV_EEEEENS5_IJNS4_10UnderscoreESY_SY_EEEEENS4_13SM90_TMA_LOADENS4_14ComposedLayoutINS4_7SwizzleILi3ELi4ELi3EEENS4_18smem_ptr_flag_bitsILi8EEENSS_INS5_IJNSA_ILi8EEESG_EEENS5_IJSG_SB_EEEEEEEvNS4_8identityES11_S1B_vS1C_EENS_8epilogue10collective6detail29Sm90TmaWarpSpecializedAdapterINS1F_15DefaultEpilogueISI_SJ_SJ_NS1E_6thread17LinearCombinationISI_Li1EffLNS1J_9ScaleType4KindE0ELNS_15FloatRoundStyleE2ESI_EENS1_15EpilogueDefaultEEEEEvvEEEEvNT_6ParamsE:
	.zero		1664


//--------------------- SYMBOLS --------------------------

	.type		.nv.reservedSmem.offset0,@object
	.size		.nv.reservedSmem.offset0,0x4
